def matmul_kernel(
    a_ptr,
    b_ptr,
    c_ptr,
    M,
    N,
    K,
    stride_am,
    stride_ak,
    stride_bk,
    stride_bn,
    stride_cm,
    stride_cn,
    BLOCK_M: tl.constexpr,
    BLOCK_N: tl.constexpr,
    BLOCK_K: tl.constexpr,
    GROUP_M: tl.constexpr,
):
    pid = tl.program_id(axis=0)
    num_pid_m = tl.cdiv(M, BLOCK_M)
    num_pid_n = tl.cdiv(N, BLOCK_N)
    num_pid_in_group = GROUP_M * num_pid_n
    group_id = pid // num_pid_in_group
    first_pid_m = group_id * GROUP_M
    group_size_m = min(num_pid_m - first_pid_m, GROUP_M)
    pid_m = first_pid_m + ((pid % num_pid_in_group) % group_size_m)
    pid_n = (pid % num_pid_in_group) // group_size_m

    offs_am = (pid_m * BLOCK_M + tl.arange(0, BLOCK_M)) % M
    offs_bn = (pid_n * BLOCK_N + tl.arange(0, BLOCK_N)) % N
    offs_k = tl.arange(0, BLOCK_K)
    a_ptrs = a_ptr + offs_am[:, None] * stride_am + offs_k[None, :] * stride_ak
    b_ptrs = b_ptr + offs_k[:, None] * stride_bk + offs_bn[None, :] * stride_bn

    acc = tl.zeros((BLOCK_M, BLOCK_N), dtype=tl.float32)
    for kk in range(0, tl.cdiv(K, BLOCK_K)):
        a = tl.load(a_ptrs, mask=offs_k[None, :] < K - kk * BLOCK_K, other=0.0)
        b = tl.load(b_ptrs, mask=offs_k[:, None] < K - kk * BLOCK_K, other=0.0)
        acc = tl.dot(a, b, acc)
        a_ptrs += BLOCK_K * stride_ak
        b_ptrs += BLOCK_K * stride_bk

    c = acc.to(c_ptr.dtype.element_ty)
    offs_cm = pid_m * BLOCK_M + tl.arange(0, BLOCK_M)
    offs_cn = pid_n * BLOCK_N + tl.arange(0, BLOCK_N)
    c_ptrs = c_ptr + offs_cm[:, None] * stride_cm + offs_cn[None, :] * stride_cn
    mask = (offs_cm[:, None] < M) & (offs_cn[None, :] < N)
    tl.store(c_ptrs, c, mask=mask)

# config = {"BLOCK_K": 128, "BLOCK_M": 64, "BLOCK_N": 64, "GROUP_M": 8, "arch": "sm_100", "dtype": "fp32", "num_ctas": 1, "num_stages": 2, "num_warps": 4}
# arch = sm_100


// ===== COMPILED SASS (sm_100a) =====

	.target	sm_100a

	.elftype	@"ET_EXEC"


//--------------------- .note.nv.tkinfo           --------------------------
	.section	.note.nv.tkinfo,"",@"SHT_NOTE"
	.sectionflags	@"SHF_NOTE_NV_TKINFO"
	.tkinfo
        /*0018*/ 	.word	0x00000081
        /*0030*/ 	.string	""
        /*0030*/ 	.string	"ptxas-blackwell"
        /*0030*/ 	.string	"Cuda compilation tools, release 12.9, V12.9.86"
        /*0030*/ 	.string	"Build cuda_12.9.r12.9/compiler.36037853_0"
        /*0030*/ 	.string	"-v  -suppress-debug-info  -lineinfo  -arch sm_100a "



//--------------------- .note.nv.cuver            --------------------------
	.section	.note.nv.cuver,"",@"SHT_NOTE"
	.sectionflags	@"SHF_NOTE_NV_CUVER"
        /*0018*/ 	.short	0x0001
        /*001a*/ 	.short	0x0064
        /*001c*/ 	.short	0x0001
        /*001e*/ 	.short	0x0000
        /*0020*/ 	.short	0x0001
        /*0022*/ 	.short	0x0000


//--------------------- .nv.info                  --------------------------
	.section	.nv.info,"",@"SHT_CUDA_INFO"
	.align	4


	//----- nvinfo : EIATTR_REGCOUNT
	.align		4
        /*0000*/ 	.byte	0x04, 0x2f
        /*0002*/ 	.short	(.L_4 - .L_3)
	.align		4
.L_3:
        /*0004*/ 	.word	index@(matmul_kernel)
        /*0008*/ 	.word	0x000000ff


	//----- nvinfo : EIATTR_FRAME_SIZE
	.align		4
.L_4:
        /*000c*/ 	.byte	0x04, 0x11
        /*000e*/ 	.short	(.L_6 - .L_5)
	.align		4
.L_5:
        /*0010*/ 	.word	index@($__internal_2_$__cuda_sm10x_tcgen05_guardrail_trap_unallocated_columns_being_dealloced)
        /*0014*/ 	.word	0x000001f8


	//----- nvinfo : EIATTR_FRAME_SIZE
	.align		4
.L_6:
        /*0018*/ 	.byte	0x04, 0x11
        /*001a*/ 	.short	(.L_8 - .L_7)
	.align		4
.L_7:
        /*001c*/ 	.word	index@($__internal_1_$__cuda_sm10x_tcgen05_guardrail_trap_phase_invalid_during_alloc)
        /*0020*/ 	.word	0x000001f8


	//----- nvinfo : EIATTR_FRAME_SIZE
	.align		4
.L_8:
        /*0024*/ 	.byte	0x04, 0x11
        /*0026*/ 	.short	(.L_10 - .L_9)
	.align		4
.L_9:
        /*0028*/ 	.word	index@($__internal_0_$__cuda_sm10x_tcgen05_guardrail_trap_col_being_dealloced_not_returned_by_alloc)
        /*002c*/ 	.word	0x000001f8


	//----- nvinfo : EIATTR_FRAME_SIZE
	.align		4
.L_10:
        /*0030*/ 	.byte	0x04, 0x11
        /*0032*/ 	.short	(.L_12 - .L_11)
	.align		4
.L_11:
        /*0034*/ 	.word	index@(matmul_kernel)
        /*0038*/ 	.word	0x000001f8


	//----- nvinfo : EIATTR_MIN_STACK_SIZE
	.align		4
.L_12:
        /*003c*/ 	.byte	0x04, 0x12
        /*003e*/ 	.short	(.L_14 - .L_13)
	.align		4
.L_13:
        /*0040*/ 	.word	index@(matmul_kernel)
        /*0044*/ 	.word	0x000001f8
.L_14:


//--------------------- .nv.info.matmul_kernel    --------------------------
	.section	.nv.info.matmul_kernel,"",@"SHT_CUDA_INFO"
	.sectionflags	@""
	.align	4


	//----- nvinfo : EIATTR_CUDA_API_VERSION
	.align		4
        /*0000*/ 	.byte	0x04, 0x37
        /*0002*/ 	.short	(.L_16 - .L_15)
.L_15:
        /*0004*/ 	.word	0x00000081


	//----- nvinfo : EIATTR_KPARAM_INFO
	.align		4
.L_16:
        /*0008*/ 	.byte	0x04, 0x17
        /*000a*/ 	.short	(.L_18 - .L_17)
.L_17:
        /*000c*/ 	.word	0x00000000
        /*0010*/ 	.short	0x000d
        /*0012*/ 	.short	0x0048
        /*0014*/ 	.byte	0x00, 0xf4, 0x21, 0x00


	//----- nvinfo : EIATTR_KPARAM_INFO
	.align		4
.L_18:
        /*0018*/ 	.byte	0x04, 0x17
        /*001a*/ 	.short	(.L_20 - .L_19)
.L_19:
        /*001c*/ 	.word	0x00000000
        /*0020*/ 	.short	0x000c
        /*0022*/ 	.short	0x0040
        /*0024*/ 	.byte	0x00, 0xf4, 0x21, 0x00


	//----- nvinfo : EIATTR_KPARAM_INFO
	.align		4
.L_20:
        /*0028*/ 	.byte	0x04, 0x17
        /*002a*/ 	.short	(.L_22 - .L_21)
.L_21:
        /*002c*/ 	.word	0x00000000
        /*0030*/ 	.short	0x000b
        /*0032*/ 	.short	0x0038
        /*0034*/ 	.byte	0x00, 0xf0, 0x11, 0x00


	//----- nvinfo : EIATTR_KPARAM_INFO
	.align		4
.L_22:
        /*0038*/ 	.byte	0x04, 0x17
        /*003a*/ 	.short	(.L_24 - .L_23)
.L_23:
        /*003c*/ 	.word	0x00000000
        /*0040*/ 	.short	0x000a
        /*0042*/ 	.short	0x0034
        /*0044*/ 	.byte	0x00, 0xf0, 0x11, 0x00


	//----- nvinfo : EIATTR_KPARAM_INFO
	.align		4
.L_24:
        /*0048*/ 	.byte	0x04, 0x17
        /*004a*/ 	.short	(.L_26 - .L_25)
.L_25:
        /*004c*/ 	.word	0x00000000
        /*0050*/ 	.short	0x0009
        /*0052*/ 	.short	0x0030
        /*0054*/ 	.byte	0x00, 0xf0, 0x11, 0x00


	//----- nvinfo : EIATTR_KPARAM_INFO
	.align		4
.L_26:
        /*0058*/ 	.byte	0x04, 0x17
        /*005a*/ 	.short	(.L_28 - .L_27)
.L_27:
        /*005c*/ 	.word	0x00000000
        /*0060*/ 	.short	0x0008
        /*0062*/ 	.short	0x002c
        /*0064*/ 	.byte	0x00, 0xf0, 0x11, 0x00


	//----- nvinfo : EIATTR_KPARAM_INFO
	.align		4
.L_28:
        /*0068*/ 	.byte	0x04, 0x17
        /*006a*/ 	.short	(.L_30 - .L_29)
.L_29:
        /*006c*/ 	.word	0x00000000
        /*0070*/ 	.short	0x0007
        /*0072*/ 	.short	0x0028
        /*0074*/ 	.byte	0x00, 0xf0, 0x11, 0x00


	//----- nvinfo : EIATTR_KPARAM_INFO
	.align		4
.L_30:
        /*0078*/ 	.byte	0x04, 0x17
        /*007a*/ 	.short	(.L_32 - .L_31)
.L_31:
        /*007c*/ 	.word	0x00000000
        /*0080*/ 	.short	0x0006
        /*0082*/ 	.short	0x0024
        /*0084*/ 	.byte	0x00, 0xf0, 0x11, 0x00


	//----- nvinfo : EIATTR_KPARAM_INFO
	.align		4
.L_32:
        /*0088*/ 	.byte	0x04, 0x17
        /*008a*/ 	.short	(.L_34 - .L_33)
.L_33:
        /*008c*/ 	.word	0x00000000
        /*0090*/ 	.short	0x0005
        /*0092*/ 	.short	0x0020
        /*0094*/ 	.byte	0x00, 0xf0, 0x11, 0x00


	//----- nvinfo : EIATTR_KPARAM_INFO
	.align		4
.L_34:
        /*0098*/ 	.byte	0x04, 0x17
        /*009a*/ 	.short	(.L_36 - .L_35)
.L_35:
        /*009c*/ 	.word	0x00000000
        /*00a0*/ 	.short	0x0004
        /*00a2*/ 	.short	0x001c
        /*00a4*/ 	.byte	0x00, 0xf0, 0x11, 0x00


	//----- nvinfo : EIATTR_KPARAM_INFO
	.align		4
.L_36:
        /*00a8*/ 	.byte	0x04, 0x17
        /*00aa*/ 	.short	(.L_38 - .L_37)
.L_37:
        /*00ac*/ 	.word	0x00000000
        /*00b0*/ 	.short	0x0003
        /*00b2*/ 	.short	0x0018
        /*00b4*/ 	.byte	0x00, 0xf0, 0x11, 0x00


	//----- nvinfo : EIATTR_KPARAM_INFO
	.align		4
.L_38:
        /*00b8*/ 	.byte	0x04, 0x17
        /*00ba*/ 	.short	(.L_40 - .L_39)
.L_39:
        /*00bc*/ 	.word	0x00000000
        /*00c0*/ 	.short	0x0002
        /*00c2*/ 	.short	0x0010
        /*00c4*/ 	.byte	0x00, 0xf4, 0x21, 0x00


	//----- nvinfo : EIATTR_KPARAM_INFO
	.align		4
.L_40:
        /*00c8*/ 	.byte	0x04, 0x17
        /*00ca*/ 	.short	(.L_42 - .L_41)
.L_41:
        /*00cc*/ 	.word	0x00000000
        /*00d0*/ 	.short	0x0001
        /*00d2*/ 	.short	0x0008
        /*00d4*/ 	.byte	0x00, 0xf4, 0x21, 0x00


	//----- nvinfo : EIATTR_KPARAM_INFO
	.align		4
.L_42:
        /*00d8*/ 	.byte	0x04, 0x17
        /*00da*/ 	.short	(.L_44 - .L_43)
.L_43:
        /*00dc*/ 	.word	0x00000000
        /*00e0*/ 	.short	0x0000
        /*00e2*/ 	.short	0x0000
        /*00e4*/ 	.byte	0x00, 0xf4, 0x21, 0x00


	//----- nvinfo : EIATTR_AT_ENTRY_FRAGMENTS
	.align		4
.L_44:
        /*00e8*/ 	.byte	0x04, 0x4f
        /*00ea*/ 	.short	(.L_46 - .L_45)


	//   ....[0]....
.L_45:
        /*00ec*/ 	.word	0x00000004


	//----- nvinfo : EIATTR_RESERVED_SMEM_USED
	.align		4
.L_46:
        /*00f0*/ 	.byte	0x01, 0x41
	.zero		2


	//----- nvinfo : EIATTR_SPARSE_MMA_MASK
	.align		4
        /*00f4*/ 	.byte	0x03, 0x50
        /*00f6*/ 	.short	0x0000


	//----- nvinfo : EIATTR_TCGEN05_1CTA_USED
	.align		4
        /*00f8*/ 	.byte	0x01, 0x51
	.zero		2


	//----- nvinfo : EIATTR_MAXREG_COUNT
	.align		4
        /*00fc*/ 	.byte	0x03, 0x1b
        /*00fe*/ 	.short	0x00ff


	//----- nvinfo : EIATTR_NUM_BARRIERS
	.align		4
        /*0100*/ 	.byte	0x02, 0x4c
        /*0102*/ 	.byte	0x01
	.zero		1


	//----- nvinfo : EIATTR_ANNOTATIONS
	.align		4
        /*0104*/ 	.byte	0x04, 0x55
        /*0106*/ 	.short	(.L_48 - .L_47)


	//   ....[0]....
.L_47:
        /*0108*/ 	.word	0x00000001
        /*010c*/ 	.byte	0xb0, 0x09, 0x00, 0x00, 0x01, 0x00, 0x00, 0x00, 0x70, 0x35, 0x00, 0x00, 0x01, 0x00, 0x00, 0x00
        /* <DEDUP_REMOVED lines=106> */
        /*07bc*/ 	.byte	0x40, 0x0c, 0x01, 0x00


	//----- nvinfo : EIATTR_INT_WARP_WIDE_INSTR_OFFSETS
	.align		4
.L_48:
        /*07c0*/ 	.byte	0x04, 0x31
        /*07c2*/ 	.short	(.L_50 - .L_49)


	//   ....[0]....
.L_49:
        /*07c4*/ 	.word	0x00005ce0


	//   ....[1]....
        /*07c8*/ 	.word	0x00005d20


	//   ....[2]....
        /*07cc*/ 	.word	0x00005df0


	//   ....[3]....
        /*07d0*/ 	.word	0x00011e00


	//   ....[4]....
        /*07d4*/ 	.word	0x00011e50


	//----- nvinfo : EIATTR_COOP_GROUP_MASK_REGIDS
	.align		4
.L_50:
        /*07d8*/ 	.byte	0x04, 0x29
        /*07da*/ 	.short	(.L_52 - .L_51)


	//   ....[0]....
.L_51:
        /*07dc*/ 	.word	0xffffffff


	//   ....[1]....
        /*07e0*/ 	.word	0xffffffff


	//   ....[2]....
        /*07e4*/ 	.word	0xffffffff


	//   ....[3]....
        /*07e8*/ 	.word	0xffffffff


	//----- nvinfo : EIATTR_COOP_GROUP_INSTR_OFFSETS
	.align		4
.L_52:
        /*07ec*/ 	.byte	0x04, 0x28
        /*07ee*/ 	.short	(.L_54 - .L_53)


	//   ....[0]....
.L_53:
        /*07f0*/ 	.word	0x00000070


	//   ....[1]....
        /*07f4*/ 	.word	0x00000330


	//   ....[2]....
        /*07f8*/ 	.word	0x00011c90


	//   ....[3]....
        /*07fc*/ 	.word	0x00011f00


	//----- nvinfo : EIATTR_VRC_CTA_INIT_COUNT
	.align		4
.L_54:
        /*0800*/ 	.byte	0x02, 0x4a
        /*0802*/ 	.byte	0x80
	.zero		1


	//----- nvinfo : EIATTR_MBARRIER_INSTR_OFFSETS
	.align		4
        /*0804*/ 	.byte	0x04, 0x39
        /*0806*/ 	.short	(.L_56 - .L_55)


	//   ....[0]....
.L_55:
        /*0808*/ 	.word	0x00005e60
        /*080c*/ 	.word	0x000000ff
        /*0810*/ 	.word	0x00000000
        /*0814*/ 	.short	0x0100
        /*0816*/ 	.byte	0x08
	.zero		1


	//   ....[1]....
        /*0818*/ 	.word	0x00005ed0
        /*081c*/ 	.word	0x000000ff
        /*0820*/ 	.word	0x00020008
        /*0824*/ 	.short	0x0100
        /*0826*/ 	.byte	0x06
	.zero		1


	//   ....[2]....
        /*0828*/ 	.word	0x0000d520
        /*082c*/ 	.word	0x000000ff
        /*0830*/ 	.word	0x00000000
        /*0834*/ 	.short	0x010a
        /*0836*/ 	.byte	0x26
	.zero		1


	//   ....[3]....
        /*0838*/ 	.word	0x00010b10
        /*083c*/ 	.word	0x000000ff
        /*0840*/ 	.word	0x00000000
        /*0844*/ 	.short	0x010a
        /*0846*/ 	.byte	0x08
	.zero		1


	//   ....[4]....
        /*0848*/ 	.word	0x00010b90
        /*084c*/ 	.word	0x000000ff
        /*0850*/ 	.word	0x00020000
        /*0854*/ 	.short	0x0108
        /*0856*/ 	.byte	0x06
	.zero		1


	//   ....[5]....
        /*0858*/ 	.word	0x00010c50
        /*085c*/ 	.word	0x000000ff
        /*0860*/ 	.word	0x00020008
        /*0864*/ 	.short	0x0108
        /*0866*/ 	.byte	0x06
	.zero		1


	//   ....[6]....
        /*0868*/ 	.word	0x00011f30
        /*086c*/ 	.word	0x000000ff
        /*0870*/ 	.word	0x00000000
        /*0874*/ 	.short	0x010a
        /*0876*/ 	.byte	0x27
	.zero		1


	//   ....[7]....
        /*0878*/ 	.word	0x00011f60
        /*087c*/ 	.word	0x000000ff
        /*0880*/ 	.word	0x00000000
        /*0884*/ 	.short	0x010a
        /*0886*/ 	.byte	0x08
	.zero		1


	//----- nvinfo : EIATTR_NUM_MBARRIERS
	.align		4
.L_56:
        /*0888*/ 	.byte	0x03, 0x38
        /*088a*/ 	.short	0x0002


	//----- nvinfo : EIATTR_EXIT_INSTR_OFFSETS
	.align		4
        /*088c*/ 	.byte	0x04, 0x1c
        /*088e*/ 	.short	(.L_58 - .L_57)


	//   ....[0]....
.L_57:
        /*0890*/ 	.word	0x00011f10


	//----- nvinfo : EIATTR_REQNTID
	.align		4
.L_58:
        /*0894*/ 	.byte	0x04, 0x10
        /*0896*/ 	.short	(.L_60 - .L_59)
.L_59:
        /*0898*/ 	.word	0x00000080
        /*089c*/ 	.word	0x00000001
        /*08a0*/ 	.word	0x00000001


	//----- nvinfo : EIATTR_CRS_STACK_SIZE
	.align		4
.L_60:
        /*08a4*/ 	.byte	0x04, 0x1e
        /*08a6*/ 	.short	(.L_62 - .L_61)
.L_61:
        /*08a8*/ 	.word	0x00000000


	//----- nvinfo : EIATTR_CBANK_PARAM_SIZE
	.align		4
.L_62:
        /*08ac*/ 	.byte	0x03, 0x19
        /*08ae*/ 	.short	0x0050


	//----- nvinfo : EIATTR_PARAM_CBANK
	.align		4
        /*08b0*/ 	.byte	0x04, 0x0a
        /*08b2*/ 	.short	(.L_64 - .L_63)
	.align		4
.L_63:
        /*08b4*/ 	.word	index@(.nv.constant0.matmul_kernel)
        /*08b8*/ 	.short	0x0380
        /*08ba*/ 	.short	0x0050


	//----- nvinfo : EIATTR_SW_WAR
	.align		4
.L_64:
        /*08bc*/ 	.byte	0x04, 0x36
        /*08be*/ 	.short	(.L_66 - .L_65)
.L_65:
        /*08c0*/ 	.word	0x00000008
.L_66:


//--------------------- .nv.compat                --------------------------
	.section	.nv.compat,"",@"SHT_CUDA_COMPAT_INFO"
	.align	4
        /*0000*/ 	.byte	0x02, 0x02, 0x02, 0x00, 0x02, 0x05, 0x05, 0x00, 0x02, 0x03, 0x00, 0x00, 0x02, 0x06, 0x01, 0x00


//--------------------- .nv.callgraph             --------------------------
	.section	.nv.callgraph,"",@"SHT_CUDA_CALLGRAPH"
	.align	4
	.sectionentsize	8
	.align		4
        /*0000*/ 	.word	0x00000000
	.align		4
        /*0004*/ 	.word	0xffffffff
	.align		4
        /*0008*/ 	.word	0x00000000
	.align		4
        /*000c*/ 	.word	0xfffffffe
	.align		4
        /*0010*/ 	.word	0x00000000
	.align		4
        /*0014*/ 	.word	0xfffffffd
	.align		4
        /*0018*/ 	.word	0x00000000
	.align		4
        /*001c*/ 	.word	0xfffffffc


//--------------------- .text.matmul_kernel       --------------------------
	.section	.text.matmul_kernel,"ax",@progbits
	.align	128
        .global         matmul_kernel
        .type           matmul_kernel,@function
        .size           matmul_kernel,(.L_x_20 - matmul_kernel)
        .other          matmul_kernel,@"STO_CUDA_ENTRY STV_DEFAULT"
matmul_kernel:
.text.matmul_kernel:
[----:B------:R-:W1:Y:S01]  /*0000*/  LDC R1, c[0x0][0x37c] ;  /* 0x0000df00ff017b82 */ /* 0x000e620000000800 */
[----:B------:R-:W2:Y:S01]  /*0010*/  S2R R0, SR_TID.X ;  /* 0x0000000000007919 */ /* 0x000ea20000002100 */
[----:B-1----:R-:W-:Y:S01]  /*0020*/  VIADD R1, R1, 0xfffffe08 ;  /* 0xfffffe0801017836 */ /* 0x002fe20000000000 */
[----:B--2---:R-:W-:-:S13]  /*0030*/  ISETP.GE.U32.AND P0, PT, R0, 0x20, PT ;  /* 0x000000200000780c */ /* 0x004fda0003f06070 */
[----:B------:R-:W-:Y:S02]  /*0040*/  VOTEU.ANY UP0, P0 ;  /* 0x0000000000ff7886 */ /* 0x000fe40000000100 */
[----:B------:R-:W-:Y:S05]  /*0050*/  BRA.U UP0, `(.L_x_0) ;  /* 0x0000000100b87547 */ /* 0x000fea000b800000 */
[----:B------:R-:W1:Y:S01]  /*0060*/  S2UR UR6, SR_CgaCtaId ;  /* 0x00000000000679c3 */ /* 0x000e620000008800 */
[----:B------:R-:W-:Y:S01]  /*0070*/  NOP ;  /* 0x0000000000007918 */ /* 0x000fe20000000000 */
[----:B------:R-:W-:Y:S02]  /*0080*/  UMOV UR4, 0x40 ;  /* 0x0000004000047882 */ /* 0x000fe40000000000 */
[----:B-1----:R-:W-:-:S09]  /*0090*/  ULEA UR4, UR6, UR4, 0x18 ;  /* 0x0000000406047291 */ /* 0x002fd2000f8ec0ff */
[----:B------:R-:W1:Y:S01]  /*00a0*/  LDS.U8 R0, [UR4] ;  /* 0x00000004ff007984 */ /* 0x000e620008000000 */
[----:B------:R-:W-:Y:S02]  /*00b0*/  UMOV UR4, 0x400 ;  /* 0x0000040000047882 */ /* 0x000fe40000000000 */
[----:B------:R-:W-:Y:S01]  /*00c0*/  ULEA UR4, UR6, UR4, 0x18 ;  /* 0x0000000406047291 */ /* 0x000fe2000f8ec0ff */
[----:B-1----:R-:W-:-:S13]  /*00d0*/  ISETP.NE.AND P0, PT, R0, RZ, PT ;  /* 0x000000ff0000720c */ /* 0x002fda0003f05270 */
[----:B------:R-:W-:Y:S05]  /*00e0*/  @P0 BRA `(.L_x_1) ;  /* 0x00000000007c0947 */ /* 0x000fea0003800000 */
[----:B------:R-:W-:-:S13]  /*00f0*/  ELECT P0, URZ, PT ;  /* 0x0000000000ff782f */ /* 0x000fda0003800000 */
[----:B------:R-:W-:Y:S05]  /*0100*/  @!P0 BRA `(.L_x_2) ;  /* 0x0000000000848947 */ /* 0x000fea0003800000 */
[----:B------:R-:W-:Y:S01]  /*0110*/  UMOV UR5, 0x2 ;  /* 0x0000000200057882 */ /* 0x000fe20000000000 */
[----:B------:R-:W-:Y:S02]  /*0120*/  IMAD.MOV.U32 R4, RZ, RZ, 0x1 ;  /* 0x00000001ff047424 */ /* 0x000fe400078e00ff */
[----:B------:R-:W-:Y:S02]  /*0130*/  IMAD.MOV.U32 R5, RZ, RZ, 0x3 ;  /* 0x00000003ff057424 */ /* 0x000fe400078e00ff */
[----:B------:R-:W-:Y:S04]  /*0140*/  DEPBAR.LE SB1, 0x36 ;  /* 0x00009d800000791a */ /* 0x000fe80000000000 */
[----:B------:R-:W1:Y:S02]  /*0150*/  UTCATOMSWS.FIND_AND_SET.ALIGN UP1, UR5, UR5 ;  /* 0x00000005000575e3 */ /* 0x000e640008020800 */
[----:B-1----:R-:W-:-:S04]  /*0160*/  PLOP3.LUT P0, PT, PT, PT, UP1, 0x80, 0x8 ;  /* 0x000000000008781c */ /* 0x002fc80003f0f018 */
[----:B------:R-:W-:-:S04]  /*0170*/  SEL R0, RZ, 0xffffffff, !P0 ;  /* 0xffffffffff007807 */ /* 0x000fc80004000000 */
[----:B------:R-:W-:Y:S01]  /*0180*/  ISETP.NE.AND P0, PT, R0, RZ, PT ;  /* 0x000000ff0000720c */ /* 0x000fe20003f05270 */
[----:B------:R-:W-:-:S12]  /*0190*/  IMAD.U32 R0, RZ, RZ, UR5 ;  /* 0x00000005ff007e24 */ /* 0x000fd8000f8e00ff */
[----:B------:R-:W-:Y:S05]  /*01a0*/  @P0 BRA `(.L_x_3) ;  /* 0x0000000000240947 */ /* 0x000fea0003800000 */
.L_x_4:
[----:B------:R-:W-:Y:S05]  /*01b0*/  NANOSLEEP 0x64 ;  /* 0x000000640000795d */ /* 0x000fea0003800000 */
[----:B------:R-:W-:-:S05]  /*01c0*/  UMOV UR5, 0x2 ;  /* 0x0000000200057882 */ /* 0x000fca0000000000 */
[----:B------:R-:W-:Y:S04]  /*01d0*/  DEPBAR.LE SB1, 0x36 ;  /* 0x00009d800000791a */ /* 0x000fe80000000000 */
[----:B------:R-:W1:Y:S02]  /*01e0*/  UTCATOMSWS.FIND_AND_SET.ALIGN UP1, UR5, UR5 ;  /* 0x00000005000575e3 */ /* 0x000e640008020800 */
[----:B-1----:R-:W-:-:S04]  /*01f0*/  PLOP3.LUT P0, PT, PT, PT, UP1, 0x80, 0x8 ;  /* 0x000000000008781c */ /* 0x002fc80003f0f018 */
[----:B------:R-:W-:-:S04]  /*0200*/  SEL R0, RZ, 0xffffffff, !P0 ;  /* 0xffffffffff007807 */ /* 0x000fc80004000000 */
[----:B------:R-:W-:Y:S01]  /*0210*/  ISETP.NE.AND P0, PT, R0, RZ, PT ;  /* 0x000000ff0000720c */ /* 0x000fe20003f05270 */
[----:B------:R-:W-:-:S12]  /*0220*/  IMAD.U32 R0, RZ, RZ, UR5 ;  /* 0x00000005ff007e24 */ /* 0x000fd8000f8e00ff */
[----:B------:R-:W-:Y:S05]  /*0230*/  @!P0 BRA `(.L_x_4) ;  /* 0xfffffffc00dc8947 */ /* 0x000fea000383ffff */
.L_x_3:
[C---:B------:R-:W-:Y:S01]  /*0240*/  VIADD R3, R0.reuse, 0x10 ;  /* 0x0000001000037836 */ /* 0x040fe20000000000 */
[----:B------:R-:W-:Y:S01]  /*0250*/  UMOV UR5, 0x50 ;  /* 0x0000005000057882 */ /* 0x000fe20000000000 */
[----:B------:R-:W-:Y:S01]  /*0260*/  SHF.L.U32 R2, R5, R0, RZ ;  /* 0x0000000005027219 */ /* 0x000fe200000006ff */
[----:B------:R-:W-:Y:S01]  /*0270*/  ULEA UR5, UR6, UR5, 0x18 ;  /* 0x0000000506057291 */ /* 0x000fe2000f8ec0ff */
[----:B------:R-:W-:Y:S01]  /*0280*/  IMAD.SHL.U32 R0, R0, 0x20, RZ ;  /* 0x0000002000007824 */ /* 0x000fe200078e00ff */
[----:B------:R-:W-:-:S04]  /*0290*/  SHF.L.U32 R3, R4, R3, RZ ;  /* 0x0000000304037219 */ /* 0x000fc800000006ff */
[----:B------:R-:W-:-:S05]  /*02a0*/  LOP3.LUT R2, R3, R2, RZ, 0xfc, !PT ;  /* 0x0000000203027212 */ /* 0x000fca00078efcff */
[----:B------:R1:W-:Y:S04]  /*02b0*/  ATOMS.OR RZ, [UR5], R2 ;  /* 0x00000002ffff798c */ /* 0x0003e8000b000005 */
[----:B------:R1:W-:Y:S01]  /*02c0*/  STS [UR4], R0 ;  /* 0x00000000ff007988 */ /* 0x0003e20008000804 */
[----:B------:R-:W-:Y:S05]  /*02d0*/  BRA `(.L_x_2) ;  /* 0x0000000000107947 */ /* 0x000fea0003800000 */
.L_x_1:
[----:B------:R-:W-:Y:S01]  /*02e0*/  IMAD.MOV.U32 R0, RZ, RZ, -0x1 ;  /* 0xffffffffff007424 */ /* 0x000fe200078e00ff */
[----:B------:R-:W-:-:S04]  /*02f0*/  MOV R2, 0x320 ;  /* 0x0000032000027802 */ /* 0x000fc80000000f00 */
[----:B------:R1:W-:Y:S03]  /*0300*/  STS [UR4], R0 ;  /* 0x00000000ff007988 */ /* 0x0003e60008000804 */
[----:B-1----:R-:W-:Y:S05]  /*0310*/  CALL.REL.NOINC `($__internal_1_$__cuda_sm10x_tcgen05_guardrail_trap_phase_invalid_during_alloc) ;  /* 0x0000011c00287944 */ /* 0x002fea0003c00000 */
.L_x_2:
[----:B------:R-:W-:Y:S05]  /*0320*/  WARPSYNC.ALL ;  /* 0x0000000000007948 */ /* 0x000fea0003800000 */
[----:B------:R-:W-:Y:S01]  /*0330*/  NOP ;  /* 0x0000000000007918 */ /* 0x000fe20000000000 */
.L_x_0:
[----:B------:R-:W2:Y:S01]  /*0340*/  LDC.64 R14, c[0x0][0x398] ;  /* 0x0000e600ff0e7b82 */ /* 0x000ea20000000a00 */
[----:B------:R-:W3:Y:S01]  /*0350*/  S2R R5, SR_CTAID.X ;  /* 0x0000000000057919 */ /* 0x000ee20000002500 */
[----:B------:R-:W-:Y:S01]  /*0360*/  UMOV UR6, 0x400 ;  /* 0x0000040000067882 */ /* 0x000fe20000000000 */
[----:B------:R-:W4:Y:S01]  /*0370*/  LDCU UR4, c[0x0][0x3a4] ;  /* 0x00007480ff0477ac */ /* 0x000f220008000800 */
[----:B------:R-:W5:Y:S01]  /*0380*/  S2R R252, SR_TID.X ;  /* 0x0000000000fc7919 */ /* 0x000f620000002100 */
[----:B------:R-:W1:Y:S03]  /*0390*/  LDCU.128 UR24, c[0x0][0x380] ;  /* 0x00007000ff1877ac */ /* 0x000e660008000c00 */
[----:B------:R-:W1:Y:S01]  /*03a0*/  S2UR UR5, SR_CgaCtaId ;  /* 0x00000000000579c3 */ /* 0x000e620000008800 */
[----:B------:R-:W1:Y:S01]  /*03b0*/  LDCU UR8, c[0x0][0x3b0] ;  /* 0x00007600ff0877ac */ /* 0x000e620008000800 */
[----:B------:R-:W1:Y:S06]  /*03c0*/  LDCU.64 UR36, c[0x0][0x358] ;  /* 0x00006b00ff2477ac */ /* 0x000e6c0008000a00 */
[----:B------:R-:W4:Y:S01]  /*03d0*/  LDC.64 R86, c[0x0][0x3a8] ;  /* 0x0000ea00ff567b82 */ /* 0x000f220000000a00 */
[----:B------:R-:W-:Y:S01]  /*03e0*/  UMOV UR9, 0x1 ;  /* 0x0000000100097882 */ /* 0x000fe20000000000 */
[----:B-12---:R-:W-:Y:S01]  /*03f0*/  VIADD R0, R15, 0x3f ;  /* 0x0000003f0f007836 */ /* 0x006fe20000000000 */
[----:B------:R-:W-:-:S05]  /*0400*/  IABS R12, R14 ;  /* 0x0000000e000c7213 */ /* 0x000fca0000000000 */
[----:B------:R-:W1:Y:S01]  /*0410*/  LDC R243, c[0x0][0x3a0] ;  /* 0x0000e800fff37b82 */ /* 0x000e620000000800 */
[----:B------:R-:W-:Y:S01]  /*0420*/  SHF.R.S32.HI R3, RZ, 0x1f, R0 ;  /* 0x0000001fff037819 */ /* 0x000fe20000011400 */
[----:B------:R-:W-:-:S03]  /*0430*/  ULEA UR6, UR5, UR6, 0x18 ;  /* 0x0000000605067291 */ /* 0x000fc6000f8ec0ff */
[----:B------:R-:W-:Y:S02]  /*0440*/  LEA.HI R3, R3, R0, RZ, 0x6 ;  /* 0x0000000003037211 */ /* 0x000fe400078f30ff */
[----:B---3--:R-:W-:Y:S02]  /*0450*/  IABS R8, R5 ;  /* 0x0000000500087213 */ /* 0x008fe40000000000 */
[----:B------:R-:W-:Y:S02]  /*0460*/  SHF.R.S32.HI R3, RZ, 0x6, R3 ;  /* 0x00000006ff037819 */ /* 0x000fe40000011403 */
[C---:B-----5:R-:W-:Y:S02]  /*0470*/  LOP3.LUT R240, R252.reuse, 0x3f, RZ, 0xc0, !PT ;  /* 0x0000003ffcf07812 */ /* 0x060fe400078ec0ff */
[C---:B------:R-:W-:Y:S01]  /*0480*/  LOP3.LUT R237, R252.reuse, 0x40, RZ, 0xc0, !PT ;  /* 0x00000040fced7812 */ /* 0x040fe200078ec0ff */
[----:B------:R-:W-:Y:S01]  /*0490*/  IMAD.SHL.U32 R4, R3, 0x8, RZ ;  /* 0x0000000803047824 */ /* 0x000fe200078e00ff */
[----:B------:R-:W-:-:S04]  /*04a0*/  LOP3.LUT R245, R252, 0x7f, RZ, 0xc0, !PT ;  /* 0x0000007ffcf57812 */ /* 0x000fc800078ec0ff */
[-C--:B------:R-:W-:Y:S02]  /*04b0*/  IABS R7, R4.reuse ;  /* 0x0000000400077213 */ /* 0x080fe40000000000 */
[----:B------:R-:W-:Y:S01]  /*04c0*/  IABS R10, R4 ;  /* 0x00000004000a7213 */ /* 0x000fe20000000000 */
[----:B-1----:R-:W-:Y:S01]  /*04d0*/  VIADD R50, R243, 0x7f ;  /* 0x0000007ff3327836 */ /* 0x002fe20000000000 */
[----:B------:R-:W1:Y:S08]  /*04e0*/  I2F.RP R0, R7 ;  /* 0x0000000700007306 */ /* 0x000e700000209400 */
[----:B-1----:R-:W1:Y:S02]  /*04f0*/  MUFU.RCP R0, R0 ;  /* 0x0000000000007308 */ /* 0x002e640000001000 */
[----:B-1----:R-:W-:-:S02]  /*0500*/  VIADD R2, R0, 0xffffffe ;  /* 0x0ffffffe00027836 */ /* 0x002fc40000000000 */
[----:B------:R-:W-:-:S04]  /*0510*/  IMAD.MOV R0, RZ, RZ, -R10 ;  /* 0x000000ffff007224 */ /* 0x000fc800078e0a0a */
[----:B------:R1:W2:Y:S02]  /*0520*/  F2I.FTZ.U32.TRUNC.NTZ R3, R2 ;  /* 0x0000000200037305 */ /* 0x0002a4000021f000 */
[----:B-1----:R-:W-:Y:S02]  /*0530*/  IMAD.MOV.U32 R2, RZ, RZ, RZ ;  /* 0x000000ffff027224 */ /* 0x002fe400078e00ff */
[----:B--2---:R-:W-:-:S04]  /*0540*/  IMAD.MOV R6, RZ, RZ, -R3 ;  /* 0x000000ffff067224 */ /* 0x004fc800078e0a03 */
[----:B------:R-:W-:Y:S02]  /*0550*/  IMAD R9, R6, R7, RZ ;  /* 0x0000000706097224 */ /* 0x000fe400078e02ff */
[----:B------:R-:W-:Y:S01]  /*0560*/  IMAD.MOV.U32 R6, RZ, RZ, R8 ;  /* 0x000000ffff067224 */ /* 0x000fe200078e0008 */
[----:B------:R-:W-:Y:S01]  /*0570*/  IABS R8, R15 ;  /* 0x0000000f00087213 */ /* 0x000fe20000000000 */
[----:B------:R-:W-:-:S06]  /*0580*/  IMAD.HI.U32 R3, R3, R9, R2 ;  /* 0x0000000903037227 */ /* 0x000fcc00078e0002 */
[----:B------:R-:W-:-:S04]  /*0590*/  IMAD.HI.U32 R3, R3, R6, RZ ;  /* 0x0000000603037227 */ /* 0x000fc800078e00ff */
[----:B------:R-:W-:Y:S01]  /*05a0*/  IMAD R0, R3, R0, R6 ;  /* 0x0000000003007224 */ /* 0x000fe200078e0206 */
[----:B------:R-:W-:Y:S04]  /*05b0*/  BAR.SYNC.DEFER_BLOCKING 0x0 ;  /* 0x0000000000007b1d */ /* 0x000fe80000010000 */
[----:B------:R-:W-:-:S13]  /*05c0*/  ISETP.GT.U32.AND P1, PT, R7, R0, PT ;  /* 0x000000000700720c */ /* 0x000fda0003f24070 */
[----:B------:R-:W-:Y:S02]  /*05d0*/  @!P1 IMAD.IADD R0, R0, 0x1, -R7 ;  /* 0x0000000100009824 */ /* 0x000fe400078e0a07 */
[----:B------:R-:W-:Y:S01]  /*05e0*/  @!P1 VIADD R3, R3, 0x1 ;  /* 0x0000000103039836 */ /* 0x000fe20000000000 */
[----:B------:R-:W-:Y:S02]  /*05f0*/  ISETP.NE.AND P1, PT, R4, RZ, PT ;  /* 0x000000ff0400720c */ /* 0x000fe40003f25270 */
[----:B------:R-:W-:Y:S02]  /*0600*/  ISETP.GE.U32.AND P0, PT, R0, R7, PT ;  /* 0x000000070000720c */ /* 0x000fe40003f06070 */
[----:B------:R-:W-:-:S04]  /*0610*/  LOP3.LUT R0, R5, R4, RZ, 0x3c, !PT ;  /* 0x0000000405007212 */ /* 0x000fc800078e3cff */
[----:B------:R-:W-:Y:S01]  /*0620*/  ISETP.GE.AND P2, PT, R0, RZ, PT ;  /* 0x000000ff0000720c */ /* 0x000fe20003f46270 */
[----:B------:R-:W-:-:S06]  /*0630*/  VIADD R0, R14, 0x3f ;  /* 0x0000003f0e007836 */ /* 0x000fcc0000000000 */
[----:B------:R-:W-:-:S04]  /*0640*/  @P0 VIADD R3, R3, 0x1 ;  /* 0x0000000103030836 */ /* 0x000fc80000000000 */
[----:B------:R-:W-:Y:S01]  /*0650*/  IMAD.MOV.U32 R2, RZ, RZ, R3 ;  /* 0x000000ffff027224 */ /* 0x000fe200078e0003 */
[----:B------:R-:W-:-:S03]  /*0660*/  SHF.R.S32.HI R3, RZ, 0x1f, R0 ;  /* 0x0000001fff037819 */ /* 0x000fc60000011400 */
[----:B------:R-:W-:Y:S01]  /*0670*/  @!P2 IMAD.MOV R2, RZ, RZ, -R2 ;  /* 0x000000ffff02a224 */ /* 0x000fe200078e0a02 */
[----:B------:R-:W-:Y:S02]  /*0680*/  @!P1 LOP3.LUT R2, RZ, R4, RZ, 0x33, !PT ;  /* 0x00000004ff029212 */ /* 0x000fe400078e33ff */
[----:B------:R-:W-:-:S03]  /*0690*/  LEA.HI R3, R3, R0, RZ, 0x6 ;  /* 0x0000000003037211 */ /* 0x000fc600078f30ff */
[----:B------:R-:W-:Y:S02]  /*06a0*/  IMAD.SHL.U32 R10, R2, 0x8, RZ ;  /* 0x00000008020a7824 */ /* 0x000fe400078e00ff */
[----:B------:R-:W-:-:S03]  /*06b0*/  IMAD.MOV R2, RZ, RZ, -R2 ;  /* 0x000000ffff027224 */ /* 0x000fc600078e0a02 */
[----:B------:R-:W-:Y:S01]  /*06c0*/  LEA.HI.SX32 R3, R3, -R10, 0x1a ;  /* 0x8000000a03037211 */ /* 0x000fe200078fd2ff */
[----:B------:R-:W-:-:S03]  /*06d0*/  IMAD R16, R4, R2, R5 ;  /* 0x0000000204107224 */ /* 0x000fc600078e0205 */
[----:B------:R-:W-:Y:S02]  /*06e0*/  VIMNMX R11, PT, PT, R3, 0x8, PT ;  /* 0x00000008030b7848 */ /* 0x000fe40003fe0100 */
[----:B------:R-:W-:Y:S02]  /*06f0*/  IABS R9, R16 ;  /* 0x0000001000097213 */ /* 0x000fe40000000000 */
[-C--:B------:R-:W-:Y:S02]  /*0700*/  IABS R7, R11.reuse ;  /* 0x0000000b00077213 */ /* 0x080fe40000000000 */
[----:B------:R-:W-:Y:S02]  /*0710*/  IABS R4, R11 ;  /* 0x0000000b00047213 */ /* 0x000fe40000000000 */
[----:B------:R-:W1:Y:S08]  /*0720*/  I2F.RP R0, R7 ;  /* 0x0000000700007306 */ /* 0x000e700000209400 */
[----:B-1----:R-:W1:Y:S02]  /*0730*/  MUFU.RCP R0, R0 ;  /* 0x0000000000007308 */ /* 0x002e640000001000 */
[----:B-1----:R-:W-:-:S02]  /*0740*/  VIADD R3, R0, 0xffffffe ;  /* 0x0ffffffe00037836 */ /* 0x002fc40000000000 */
[----:B------:R-:W-:-:S04]  /*0750*/  IMAD.MOV R0, RZ, RZ, -R4 ;  /* 0x000000ffff007224 */ /* 0x000fc800078e0a04 */
[----:B------:R-:W1:Y:S02]  /*0760*/  F2I.FTZ.U32.TRUNC.NTZ R3, R3 ;  /* 0x0000000300037305 */ /* 0x000e64000021f000 */
[----:B-1----:R-:W-:-:S04]  /*0770*/  IMAD.MOV R6, RZ, RZ, -R3 ;  /* 0x000000ffff067224 */ /* 0x002fc800078e0a03 */
[----:B------:R-:W-:Y:S02]  /*0780*/  IMAD.MOV.U32 R2, RZ, RZ, R6 ;  /* 0x000000ffff027224 */ /* 0x000fe400078e0006 */
[----:B------:R-:W1:Y:S02]  /*0790*/  I2F.RP R6, R8 ;  /* 0x0000000800067306 */ /* 0x000e640000209400 */
[----:B------:R-:W-:Y:S02]  /*07a0*/  IMAD R5, R2, R7, RZ ;  /* 0x0000000702057224 */ /* 0x000fe400078e02ff */
[----:B------:R-:W-:-:S04]  /*07b0*/  IMAD.MOV.U32 R2, RZ, RZ, RZ ;  /* 0x000000ffff027224 */ /* 0x000fc800078e00ff */
[----:B------:R-:W-:Y:S02]  /*07c0*/  IMAD.HI.U32 R2, R3, R5, R2 ;  /* 0x0000000503027227 */ /* 0x000fe400078e0002 */
[----:B------:R-:W2:Y:S04]  /*07d0*/  I2F.RP R3, R12 ;  /* 0x0000000c00037306 */ /* 0x000ea80000209400 */
[----:B------:R-:W-:-:S04]  /*07e0*/  IMAD.HI.U32 R2, R2, R9, RZ ;  /* 0x0000000902027227 */ /* 0x000fc800078e00ff */
[----:B------:R-:W-:Y:S01]  /*07f0*/  IMAD R0, R2, R0, R9 ;  /* 0x0000000002007224 */ /* 0x000fe200078e0209 */
[----:B-1----:R-:W-:Y:S04]  /*0800*/  MUFU.RCP R6, R6 ;  /* 0x0000000600067308 */ /* 0x002fe80000001000 */
[----:B------:R-:W-:-:S04]  /*0810*/  ISETP.GT.U32.AND P1, PT, R7, R0, PT ;  /* 0x000000000700720c */ /* 0x000fc80003f24070 */
[----:B--2---:R-:W1:Y:S09]  /*0820*/  MUFU.RCP R3, R3 ;  /* 0x0000000300037308 */ /* 0x004e720000001000 */
[----:B------:R-:W-:Y:S02]  /*0830*/  @!P1 IMAD.IADD R0, R0, 0x1, -R7 ;  /* 0x0000000100009824 */ /* 0x000fe400078e0a07 */
[----:B------:R-:W-:Y:S01]  /*0840*/  @!P1 VIADD R2, R2, 0x1 ;  /* 0x0000000102029836 */ /* 0x000fe20000000000 */
[----:B------:R-:W-:-:S02]  /*0850*/  ISETP.NE.AND P1, PT, R11, RZ, PT ;  /* 0x000000ff0b00720c */ /* 0x000fc40003f25270 */
[----:B------:R-:W-:Y:S02]  /*0860*/  ISETP.GE.U32.AND P0, PT, R0, R7, PT ;  /* 0x000000070000720c */ /* 0x000fe40003f06070 */
[----:B------:R-:W-:Y:S01]  /*0870*/  LOP3.LUT R0, R16, R11, RZ, 0x3c, !PT ;  /* 0x0000000b10007212 */ /* 0x000fe200078e3cff */
[----:B-1----:R-:W-:-:S03]  /*0880*/  VIADD R4, R3, 0xffffffe ;  /* 0x0ffffffe03047836 */ /* 0x002fc60000000000 */
[----:B------:R-:W-:Y:S01]  /*0890*/  ISETP.GE.AND P2, PT, R0, RZ, PT ;  /* 0x000000ff0000720c */ /* 0x000fe20003f46270 */
[----:B------:R-:W1:Y:S06]  /*08a0*/  F2I.FTZ.U32.TRUNC.NTZ R3, R4 ;  /* 0x0000000400037305 */ /* 0x000e6c000021f000 */
[----:B------:R-:W-:-:S04]  /*08b0*/  @P0 VIADD R2, R2, 0x1 ;  /* 0x0000000102020836 */ /* 0x000fc80000000000 */
[----:B------:R-:W-:Y:S02]  /*08c0*/  IMAD.MOV.U32 R7, RZ, RZ, R2 ;  /* 0x000000ffff077224 */ /* 0x000fe400078e0002 */
[----:B------:R-:W-:Y:S02]  /*08d0*/  IMAD.MOV.U32 R2, RZ, RZ, RZ ;  /* 0x000000ffff027224 */ /* 0x000fe400078e00ff */
[----:B------:R-:W-:Y:S01]  /*08e0*/  @!P2 IMAD.MOV R7, RZ, RZ, -R7 ;  /* 0x000000ffff07a224 */ /* 0x000fe200078e0a07 */
[----:B------:R-:W-:Y:S01]  /*08f0*/  @!P1 LOP3.LUT R7, RZ, R11, RZ, 0x33, !PT ;  /* 0x0000000bff079212 */ /* 0x000fe200078e33ff */
[----:B-1----:R-:W-:-:S04]  /*0900*/  IMAD.MOV R9, RZ, RZ, -R3 ;  /* 0x000000ffff097224 */ /* 0x002fc800078e0a03 */
[----:B------:R-:W-:-:S04]  /*0910*/  IMAD.MOV R0, RZ, RZ, -R7 ;  /* 0x000000ffff007224 */ /* 0x000fc800078e0a07 */
[----:B------:R-:W-:-:S04]  /*0920*/  IMAD R0, R11, R0, R16 ;  /* 0x000000000b007224 */ /* 0x000fc800078e0210 */
[----:B------:R-:W-:Y:S02]  /*0930*/  IMAD.IADD R5, R10, 0x1, R0 ;  /* 0x000000010a057824 */ /* 0x000fe400078e0200 */
[----:B------:R-:W-:Y:S02]  /*0940*/  VIADD R10, R6, 0xffffffe ;  /* 0x0ffffffe060a7836 */ /* 0x000fe40000000000 */
[----:B------:R-:W-:Y:S01]  /*0950*/  IMAD R48, R5, 0x40, R240 ;  /* 0x0000004005307824 */ /* 0x000fe200078e02f0 */
[----:B------:R-:W1:Y:S01]  /*0960*/  LDS R6, [UR6] ;  /* 0x00000006ff067984 */ /* 0x000e620008000800 */
[----:B------:R-:W2:Y:S01]  /*0970*/  F2I.FTZ.U32.TRUNC.NTZ R11, R10 ;  /* 0x0000000a000b7305 */ /* 0x000ea2000021f000 */
[----:B------:R-:W-:Y:S02]  /*0980*/  IMAD R5, R9, R12, RZ ;  /* 0x0000000c09057224 */ /* 0x000fe400078e02ff */
[----:B------:R-:W-:Y:S01]  /*0990*/  IABS R9, R48 ;  /* 0x0000003000097213 */ /* 0x000fe20000000000 */
[----:B------:R-:W-:Y:S01]  /*09a0*/  IMAD.SHL.U32 R0, R7, 0x40, RZ ;  /* 0x0000004007007824 */ /* 0x000fe200078e00ff */
[----:B------:R-:W-:Y:S01]  /*09b0*/  STL [R1+0x1b0], R48 ;  /* 0x0001b03001007387 */ /* 0x000fe20000100800 */
[----:B------:R-:W-:-:S04]  /*09c0*/  IMAD.HI.U32 R2, R3, R5, R2 ;  /* 0x0000000503027227 */ /* 0x000fc800078e0002 */
[----:B------:R-:W-:Y:S02]  /*09d0*/  VIADD R13, R0, 0x3f ;  /* 0x0000003f000d7836 */ /* 0x000fe40000000000 */
[----:B------:R-:W-:-:S03]  /*09e0*/  IMAD.HI.U32 R2, R2, R9, RZ ;  /* 0x0000000902027227 */ /* 0x000fc600078e00ff */
[----:B------:R-:W-:Y:S01]  /*09f0*/  IABS R227, R13 ;  /* 0x0000000d00e37213 */ /* 0x000fe20000000000 */
[----:B--2---:R-:W-:Y:S01]  /*0a00*/  IMAD.MOV R3, RZ, RZ, -R11 ;  /* 0x000000ffff037224 */ /* 0x004fe200078e0a0b */
[----:B------:R-:W-:Y:S01]  /*0a10*/  ISETP.GE.AND P3, PT, R13, RZ, PT ;  /* 0x000000ff0d00720c */ /* 0x000fe20003f66270 */
[----:B------:R-:W-:Y:S02]  /*0a20*/  IMAD.MOV R2, RZ, RZ, -R2 ;  /* 0x000000ffff027224 */ /* 0x000fe400078e0a02 */
[----:B------:R-:W-:Y:S02]  /*0a30*/  IMAD R3, R3, R8, RZ ;  /* 0x0000000803037224 */ /* 0x000fe400078e02ff */
[----:B------:R-:W-:Y:S02]  /*0a40*/  IMAD.MOV.U32 R10, RZ, RZ, RZ ;  /* 0x000000ffff0a7224 */ /* 0x000fe400078e00ff */
[----:B------:R-:W-:Y:S02]  /*0a50*/  IMAD R9, R12, R2, R9 ;  /* 0x000000020c097224 */ /* 0x000fe400078e0209 */
[----:B------:R-:W-:Y:S01]  /*0a60*/  IMAD.HI.U32 R10, R11, R3, R10 ;  /* 0x000000030b0a7227 */ /* 0x000fe200078e000a */
[----:B------:R-:W-:-:S02]  /*0a70*/  SHF.R.U32.HI R3, RZ, 0x5, R252 ;  /* 0x00000005ff037819 */ /* 0x000fc400000116fc */
[----:B------:R-:W-:Y:S01]  /*0a80*/  ISETP.GT.U32.AND P0, PT, R12, R9, PT ;  /* 0x000000090c00720c */ /* 0x000fe20003f04070 */
[----:B------:R-:W-:Y:S01]  /*0a90*/  IMAD.SHL.U32 R2, R252, 0x10, RZ ;  /* 0x00000010fc027824 */ /* 0x000fe200078e00ff */
[----:B------:R-:W-:Y:S01]  /*0aa0*/  R2UR UR10, R3 ;  /* 0x00000000030a72ca */ /* 0x000fe200000e0000 */
[C---:B------:R-:W-:Y:S02]  /*0ab0*/  VIADD R7, R0.reuse, 0x1 ;  /* 0x0000000100077836 */ /* 0x040fe40000000000 */
[----:B------:R-:W-:Y:S01]  /*0ac0*/  VIADD R5, R0, 0x2 ;  /* 0x0000000200057836 */ /* 0x000fe20000000000 */
[----:B------:R-:W-:Y:S01]  /*0ad0*/  LOP3.LUT R4, R2, 0x70, RZ, 0xc0, !PT ;  /* 0x0000007002047812 */ /* 0x000fe200078ec0ff */
[C---:B------:R-:W-:Y:S01]  /*0ae0*/  IMAD.HI.U32 R2, R10.reuse, R227, RZ ;  /* 0x000000e30a027227 */ /* 0x040fe200078e00ff */
[----:B------:R-:W-:Y:S02]  /*0af0*/  IABS R3, R7 ;  /* 0x0000000700037213 */ /* 0x000fe40000000000 */
[----:B------:R-:W-:Y:S01]  /*0b00*/  LEA.HI R237, R237, R4, RZ, 0x1c ;  /* 0x00000004eded7211 */ /* 0x000fe200078fe0ff */
[----:B------:R-:W-:Y:S01]  /*0b10*/  IMAD.MOV R4, RZ, RZ, -R2 ;  /* 0x000000ffff047224 */ /* 0x000fe200078e0a02 */
[----:B------:R-:W-:Y:S01]  /*0b20*/  IABS R123, R5 ;  /* 0x00000005007b7213 */ /* 0x000fe20000000000 */
[----:B------:R-:W-:Y:S01]  /*0b30*/  IMAD.HI.U32 R2, R10, R3, RZ ;  /* 0x000000030a027227 */ /* 0x000fe200078e00ff */
[----:B------:R-:W-:-:S02]  /*0b40*/  ISETP.GE.AND P1, PT, R5, RZ, PT ;  /* 0x000000ff0500720c */ /* 0x000fc40003f26270 */
[----:B-1----:R-:W-:Y:S01]  /*0b50*/  R2UR UR7, R6 ;  /* 0x00000000060772ca */ /* 0x002fe200000e0000 */
[----:B------:R-:W-:Y:S01]  /*0b60*/  IMAD R227, R8, R4, R227 ;  /* 0x0000000408e37224 */ /* 0x000fe200078e02e3 */
[----:B------:R-:W-:Y:S01]  /*0b70*/  ISETP.GE.AND P2, PT, R7, RZ, PT ;  /* 0x000000ff0700720c */ /* 0x000fe20003f46270 */
[----:B------:R-:W-:Y:S02]  /*0b80*/  IMAD.MOV R2, RZ, RZ, -R2 ;  /* 0x000000ffff027224 */ /* 0x000fe400078e0a02 */
[----:B------:R-:W-:Y:S01]  /*0b90*/  VIADD R4, R0, 0x3 ;  /* 0x0000000300047836 */ /* 0x000fe20000000000 */
[C---:B------:R-:W-:Y:S01]  /*0ba0*/  ISETP.GT.U32.AND P6, PT, R8.reuse, R227, PT ;  /* 0x000000e30800720c */ /* 0x040fe20003fc4070 */
[----:B------:R-:W-:Y:S02]  /*0bb0*/  IMAD R122, R8, R2, R3 ;  /* 0x00000002087a7224 */ /* 0x000fe400078e0203 */
[----:B------:R-:W-:Y:S01]  /*0bc0*/  IMAD.HI.U32 R2, R10, R123, RZ ;  /* 0x0000007b0a027227 */ /* 0x000fe200078e00ff */
[----:B------:R-:W-:-:S02]  /*0bd0*/  IABS R5, R4 ;  /* 0x0000000400057213 */ /* 0x000fc40000000000 */
[----:B------:R-:W-:Y:S01]  /*0be0*/  ISETP.GT.U32.AND P5, PT, R8, R122, PT ;  /* 0x0000007a0800720c */ /* 0x000fe20003fa4070 */
[----:B------:R-:W-:Y:S01]  /*0bf0*/  IMAD.MOV R3, RZ, RZ, -R2 ;  /* 0x000000ffff037224 */ /* 0x000fe200078e0a02 */
[----:B------:R-:W-:Y:S01]  /*0c00*/  ISETP.GE.AND P4, PT, R4, RZ, PT ;  /* 0x000000ff0400720c */ /* 0x000fe20003f86270 */
[----:B------:R-:W-:Y:S02]  /*0c10*/  VIADD R4, R0, 0x4 ;  /* 0x0000000400047836 */ /* 0x000fe40000000000 */
[----:B------:R-:W-:-:S03]  /*0c20*/  IMAD.HI.U32 R2, R10, R5, RZ ;  /* 0x000000050a027227 */ /* 0x000fc600078e00ff */
[----:B------:R-:W-:Y:S01]  /*0c30*/  IABS R7, R4 ;  /* 0x0000000400077213 */ /* 0x000fe20000000000 */
[----:B------:R-:W-:Y:S02]  /*0c40*/  @!P6 IMAD.IADD R227, R227, 0x1, -R8 ;  /* 0x00000001e3e3e824 */ /* 0x000fe400078e0a08 */
[----:B------:R-:W-:Y:S02]  /*0c50*/  @!P0 IMAD.IADD R9, R9, 0x1, -R12 ;  /* 0x0000000109098824 */ /* 0x000fe400078e0a0c */
[----:B------:R-:W-:Y:S01]  /*0c60*/  VIADD R6, R0, 0x5 ;  /* 0x0000000500067836 */ /* 0x000fe20000000000 */
[----:B------:R-:W-:Y:S01]  /*0c70*/  ISETP.GT.U32.AND P6, PT, R8, R227, PT ;  /* 0x000000e30800720c */ /* 0x000fe20003fc4070 */
[----:B------:R-:W-:Y:S01]  /*0c80*/  @!P5 IMAD.IADD R122, R122, 0x1, -R8 ;  /* 0x000000017a7ad824 */ /* 0x000fe200078e0a08 */
[----:B------:R-:W-:Y:S01]  /*0c90*/  ISETP.GT.U32.AND P0, PT, R12, R9, PT ;  /* 0x000000090c00720c */ /* 0x000fe20003f04070 */
[----:B------:R-:W-:Y:S01]  /*0ca0*/  IMAD.MOV R2, RZ, RZ, -R2 ;  /* 0x000000ffff027224 */ /* 0x000fe200078e0a02 */
[----:B------:R-:W-:Y:S01]  /*0cb0*/  IABS R125, R6 ;  /* 0x00000006007d7213 */ /* 0x000fe20000000000 */
[C---:B------:R-:W-:Y:S01]  /*0cc0*/  IMAD R123, R8.reuse, R3, R123 ;  /* 0x00000003087b7224 */ /* 0x040fe200078e027b */
[C---:B------:R-:W-:Y:S01]  /*0cd0*/  ISETP.GT.U32.AND P5, PT, R8.reuse, R122, PT ;  /* 0x0000007a0800720c */ /* 0x040fe20003fa4070 */
[----:B------:R-:W-:-:S02]  /*0ce0*/  IMAD R124, R8, R2, R5 ;  /* 0x00000002087c7224 */ /* 0x000fc400078e0205 */
[----:B------:R-:W-:-:S04]  /*0cf0*/  IMAD.HI.U32 R2, R10, R7, RZ ;  /* 0x000000070a027227 */ /* 0x000fc800078e00ff */
[----:B------:R-:W-:Y:S01]  /*0d00*/  @!P6 IMAD.IADD R227, R227, 0x1, -R8 ;  /* 0x00000001e3e3e824 */ /* 0x000fe200078e0a08 */
[----:B------:R-:W-:Y:S01]  /*0d10*/  ISETP.GT.U32.AND P6, PT, R8, R123, PT ;  /* 0x0000007b0800720c */ /* 0x000fe20003fc4070 */
[----:B------:R-:W-:-:S04]  /*0d20*/  IMAD.HI.U32 R3, R10, R125, RZ ;  /* 0x0000007d0a037227 */ /* 0x000fc800078e00ff */
[----:B------:R-:W-:Y:S02]  /*0d30*/  IMAD.MOV R2, RZ, RZ, -R2 ;  /* 0x000000ffff027224 */ /* 0x000fe400078e0a02 */
[----:B------:R-:W-:Y:S02]  /*0d40*/  IMAD.MOV R3, RZ, RZ, -R3 ;  /* 0x000000ffff037224 */ /* 0x000fe400078e0a03 */
[----:B------:R-:W-:Y:S02]  /*0d50*/  IMAD R166, R8, R2, R7 ;  /* 0x0000000208a67224 */ /* 0x000fe400078e0207 */
[----:B------:R-:W-:Y:S01]  /*0d60*/  @!P0 IMAD.IADD R9, R9, 0x1, -R12 ;  /* 0x0000000109098824 */ /* 0x000fe200078e0a0c */
[----:B------:R-:W-:Y:S01]  /*0d70*/  ISETP.GE.AND P0, PT, R4, RZ, PT ;  /* 0x000000ff0400720c */ /* 0x000fe20003f06270 */
[----:B------:R-:W-:Y:S02]  /*0d80*/  IMAD R125, R8, R3, R125 ;  /* 0x00000003087d7224 */ /* 0x000fe400078e027d */
[----:B------:R-:W-:Y:S01]  /*0d90*/  @!P5 IMAD.IADD R122, R122, 0x1, -R8 ;  /* 0x000000017a7ad824 */ /* 0x000fe200078e0a08 */
[----:B------:R-:W-:Y:S01]  /*0da0*/  ISETP.GT.U32.AND P5, PT, R8, R166, PT ;  /* 0x000000a60800720c */ /* 0x000fe20003fa4070 */
[----:B------:R-:W-:-:S02]  /*0db0*/  VIADD R4, R0, 0x6 ;  /* 0x0000000600047836 */ /* 0x000fc40000000000 */
[--C-:B------:R-:W-:Y:S01]  /*0dc0*/  @!P6 IMAD.IADD R123, R123, 0x1, -R8.reuse ;  /* 0x000000017b7be824 */ /* 0x100fe200078e0a08 */
[----:B------:R-:W-:Y:S01]  /*0dd0*/  ISETP.GT.U32.AND P6, PT, R8, R125, PT ;  /* 0x0000007d0800720c */ /* 0x000fe20003fc4070 */
[----:B------:R-:W-:Y:S01]  /*0de0*/  @!P3 IMAD.MOV R227, RZ, RZ, -R227 ;  /* 0x000000ffffe3b224 */ /* 0x000fe200078e0ae3 */
[----:B------:R-:W-:Y:S01]  /*0df0*/  IABS R5, R4 ;  /* 0x0000000400057213 */ /* 0x000fe20000000000 */
[----:B------:R-:W-:Y:S01]  /*0e00*/  VIADD R11, R0, 0x7 ;  /* 0x00000007000b7836 */ /* 0x000fe20000000000 */
[----:B------:R-:W-:Y:S01]  /*0e10*/  ISETP.GT.U32.AND P3, PT, R8, R124, PT ;  /* 0x0000007c0800720c */ /* 0x000fe20003f64070 */
[----:B------:R-:W-:Y:S02]  /*0e20*/  VIADD R12, R0, 0x8 ;  /* 0x00000008000c7836 */ /* 0x000fe40000000000 */
[----:B------:R-:W-:Y:S01]  /*0e30*/  IMAD.HI.U32 R2, R10, R5, RZ ;  /* 0x000000050a027227 */ /* 0x000fe200078e00ff */
[----:B------:R-:W-:Y:S02]  /*0e40*/  IABS R165, R11 ;  /* 0x0000000b00a57213 */ /* 0x000fe40000000000 */
[----:B------:R-:W-:Y:S01]  /*0e50*/  IABS R127, R12 ;  /* 0x0000000c007f7213 */ /* 0x000fe20000000000 */
[----:B------:R-:W-:-:S02]  /*0e60*/  @!P5 IMAD.IADD R166, R166, 0x1, -R8 ;  /* 0x00000001a6a6d824 */ /* 0x000fc400078e0a08 */
[----:B------:R-:W-:Y:S02]  /*0e70*/  IMAD.MOV R2, RZ, RZ, -R2 ;  /* 0x000000ffff027224 */ /* 0x000fe400078e0a02 */
[----:B------:R-:W-:Y:S01]  /*0e80*/  @!P6 IMAD.IADD R125, R125, 0x1, -R8 ;  /* 0x000000017d7de824 */ /* 0x000fe200078e0a08 */
[C---:B------:R-:W-:Y:S01]  /*0e90*/  ISETP.GT.U32.AND P6, PT, R8.reuse, R166, PT ;  /* 0x000000a60800720c */ /* 0x040fe20003fc4070 */
[----:B------:R-:W-:Y:S02]  /*0ea0*/  IMAD R126, R8, R2, R5 ;  /* 0x00000002087e7224 */ /* 0x000fe400078e0205 */
[----:B------:R-:W-:-:S04]  /*0eb0*/  IMAD.HI.U32 R2, R10, R165, RZ ;  /* 0x000000a50a027227 */ /* 0x000fc800078e00ff */
[----:B------:R-:W-:Y:S01]  /*0ec0*/  @!P3 IMAD.IADD R124, R124, 0x1, -R8 ;  /* 0x000000017c7cb824 */ /* 0x000fe200078e0a08 */
[----:B------:R-:W-:Y:S01]  /*0ed0*/  ISETP.GT.U32.AND P3, PT, R8, R123, PT ;  /* 0x0000007b0800720c */ /* 0x000fe20003f64070 */
[----:B------:R-:W-:Y:S02]  /*0ee0*/  IMAD.MOV R2, RZ, RZ, -R2 ;  /* 0x000000ffff027224 */ /* 0x000fe400078e0a02 */
[----:B------:R-:W-:Y:S01]  /*0ef0*/  VIADD R13, R0, 0x9 ;  /* 0x00000009000d7836 */ /* 0x000fe20000000000 */
[C---:B------:R-:W-:Y:S01]  /*0f00*/  ISETP.GT.U32.AND P5, PT, R8.reuse, R124, PT ;  /* 0x0000007c0800720c */ /* 0x040fe20003fa4070 */
[----:B------:R-:W-:Y:S02]  /*0f10*/  IMAD R165, R8, R2, R165 ;  /* 0x0000000208a57224 */ /* 0x000fe400078e02a5 */
[----:B------:R-:W-:Y:S01]  /*0f20*/  @!P6 IMAD.IADD R166, R166, 0x1, -R8 ;  /* 0x00000001a6a6e824 */ /* 0x000fe200078e0a08 */
[----:B------:R-:W-:Y:S01]  /*0f30*/  IABS R5, R13 ;  /* 0x0000000d00057213 */ /* 0x000fe20000000000 */
[----:B------:R-:W-:Y:S01]  /*0f40*/  IMAD.HI.U32 R2, R10, R127, RZ ;  /* 0x0000007f0a027227 */ /* 0x000fe200078e00ff */
[----:B------:R-:W-:-:S03]  /*0f50*/  ISETP.GT.U32.AND P6, PT, R8, R165, PT ;  /* 0x000000a50800720c */ /* 0x000fc60003fc4070 */
[----:B------:R-:W-:Y:S02]  /*0f60*/  IMAD.MOV R2, RZ, RZ, -R2 ;  /* 0x000000ffff027224 */ /* 0x000fe400078e0a02 */
[----:B------:R-:W-:Y:S01]  /*0f70*/  @!P2 IMAD.MOV R122, RZ, RZ, -R122 ;  /* 0x000000ffff7aa224 */ /* 0x000fe200078e0a7a */
[----:B------:R-:W-:Y:S01]  /*0f80*/  ISETP.GT.U32.AND P2, PT, R8, R125, PT ;  /* 0x0000007d0800720c */ /* 0x000fe20003f44070 */
[----:B------:R-:W-:Y:S01]  /*0f90*/  @!P5 IMAD.IADD R124, R124, 0x1, -R8 ;  /* 0x000000017c7cd824 */ /* 0x000fe200078e0a08 */
[----:B------:R-:W-:Y:S01]  /*0fa0*/  ISETP.GE.AND P5, PT, R6, RZ, PT ;  /* 0x000000ff0600720c */ /* 0x000fe20003fa6270 */
[----:B------:R-:W-:Y:S02]  /*0fb0*/  VIADD R6, R0, 0xa ;  /* 0x0000000a00067836 */ /* 0x000fe40000000000 */
[----:B------:R-:W-:Y:S02]  /*0fc0*/  @!P4 IMAD.MOV R124, RZ, RZ, -R124 ;  /* 0x000000ffff7cc224 */ /* 0x000fe400078e0a7c */
[----:B------:R-:W-:Y:S01]  /*0fd0*/  @!P6 IMAD.IADD R165, R165, 0x1, -R8 ;  /* 0x00000001a5a5e824 */ /* 0x000fe200078e0a08 */
[----:B------:R-:W-:Y:S01]  /*0fe0*/  IABS R7, R6 ;  /* 0x0000000600077213 */ /* 0x000fe20000000000 */
[----:B------:R-:W-:-:S02]  /*0ff0*/  IMAD R127, R8, R2, R127 ;  /* 0x00000002087f7224 */ /* 0x000fc400078e027f */
[----:B------:R-:W-:Y:S01]  /*1000*/  @!P3 IMAD.IADD R123, R123, 0x1, -R8 ;  /* 0x000000017b7bb824 */ /* 0x000fe200078e0a08 */
[----:B------:R-:W-:Y:S01]  /*1010*/  ISETP.GT.U32.AND P4, PT, R8, R165, PT ;  /* 0x000000a50800720c */ /* 0x000fe20003f84070 */
[----:B------:R-:W-:Y:S01]  /*1020*/  IMAD.HI.U32 R2, R10, R7, RZ ;  /* 0x000000070a027227 */ /* 0x000fe200078e00ff */
[C---:B------:R-:W-:Y:S02]  /*1030*/  ISETP.GT.U32.AND P3, PT, R8.reuse, R126, PT ;  /* 0x0000007e0800720c */ /* 0x040fe40003f64070 */
[----:B------:R-:W-:Y:S01]  /*1040*/  ISETP.GT.U32.AND P6, PT, R8, R127, PT ;  /* 0x0000007f0800720c */ /* 0x000fe20003fc4070 */
[----:B------:R-:W-:Y:S02]  /*1050*/  IMAD.MOV R2, RZ, RZ, -R2 ;  /* 0x000000ffff027224 */ /* 0x000fe400078e0a02 */
[----:B------:R-:W-:-:S04]  /*1060*/  IMAD.HI.U32 R3, R10, R5, RZ ;  /* 0x000000050a037227 */ /* 0x000fc800078e00ff */
[C---:B------:R-:W-:Y:S02]  /*1070*/  IMAD R164, R8.reuse, R2, R7 ;  /* 0x0000000208a47224 */ /* 0x040fe400078e0207 */
[----:B------:R-:W-:Y:S02]  /*1080*/  IMAD.MOV R3, RZ, RZ, -R3 ;  /* 0x000000ffff037224 */ /* 0x000fe400078e0a03 */
[--C-:B------:R-:W-:Y:S01]  /*1090*/  @!P4 IMAD.IADD R165, R165, 0x1, -R8.reuse ;  /* 0x00000001a5a5c824 */ /* 0x100fe200078e0a08 */
[----:B------:R-:W-:Y:S01]  /*10a0*/  ISETP.GT.U32.AND P4, PT, R8, R164, PT ;  /* 0x000000a40800720c */ /* 0x000fe20003f84070 */
[--C-:B------:R-:W-:Y:S01]  /*10b0*/  @!P2 IMAD.IADD R125, R125, 0x1, -R8.reuse ;  /* 0x000000017d7da824 */ /* 0x100fe200078e0a08 */
[----:B------:R-:W-:Y:S01]  /*10c0*/  ISETP.GE.AND P2, PT, R4, RZ, PT ;  /* 0x000000ff0400720c */ /* 0x000fe20003f46270 */
[----:B------:R-:W-:Y:S01]  /*10d0*/  @!P3 IMAD.IADD R126, R126, 0x1, -R8 ;  /* 0x000000017e7eb824 */ /* 0x000fe200078e0a08 */
[----:B------:R-:W-:Y:S01]  /*10e0*/  ISETP.GE.AND P3, PT, R11, RZ, PT ;  /* 0x000000ff0b00720c */ /* 0x000fe20003f66270 */
[----:B------:R-:W-:-:S02]  /*10f0*/  IMAD R128, R8, R3, R5 ;  /* 0x0000000308807224 */ /* 0x000fc400078e0205 */
[----:B------:R-:W-:Y:S02]  /*1100*/  VIADD R4, R0, 0xb ;  /* 0x0000000b00047836 */ /* 0x000fe40000000000 */
[----:B------:R-:W-:Y:S01]  /*1110*/  @!P1 IMAD.MOV R123, RZ, RZ, -R123 ;  /* 0x000000ffff7b9224 */ /* 0x000fe200078e0a7b */
[C---:B------:R-:W-:Y:S01]  /*1120*/  ISETP.GT.U32.AND P1, PT, R8.reuse, R126, PT ;  /* 0x0000007e0800720c */ /* 0x040fe20003f24070 */
[----:B------:R-:W-:Y:S01]  /*1130*/  @!P5 IMAD.MOV R125, RZ, RZ, -R125 ;  /* 0x000000ffff7dd224 */ /* 0x000fe200078e0a7d */
[----:B------:R-:W-:Y:S01]  /*1140*/  ISETP.GT.U32.AND P5, PT, R8, R128, PT ;  /* 0x000000800800720c */ /* 0x000fe20003fa4070 */
[----:B------:R-:W-:Y:S01]  /*1150*/  VIADD R11, R0, 0xc ;  /* 0x0000000c000b7836 */ /* 0x000fe20000000000 */
[----:B------:R-:W-:Y:S01]  /*1160*/  IABS R129, R4 ;  /* 0x0000000400817213 */ /* 0x000fe20000000000 */
[--C-:B------:R-:W-:Y:S02]  /*1170*/  @!P4 IMAD.IADD R164, R164, 0x1, -R8.reuse ;  /* 0x00000001a4a4c824 */ /* 0x100fe400078e0a08 */
[----:B------:R-:W-:Y:S01]  /*1180*/  @!P6 IMAD.IADD R127, R127, 0x1, -R8 ;  /* 0x000000017f7fe824 */ /* 0x000fe200078e0a08 */
[----:B------:R-:W-:Y:S01]  /*1190*/  IABS R5, R11 ;  /* 0x0000000b00057213 */ /* 0x000fe20000000000 */
[----:B------:R-:W-:Y:S01]  /*11a0*/  IMAD.HI.U32 R2, R10, R129, RZ ;  /* 0x000000810a027227 */ /* 0x000fe200078e00ff */
[----:B------:R-:W-:-:S02]  /*11b0*/  ISETP.GT.U32.AND P4, PT, R8, R164, PT ;  /* 0x000000a40800720c */ /* 0x000fc40003f84070 */
[----:B------:R-:W-:Y:S01]  /*11c0*/  ISETP.GE.AND P6, PT, R6, RZ, PT ;  /* 0x000000ff0600720c */ /* 0x000fe20003fc6270 */
[----:B------:R-:W-:Y:S02]  /*11d0*/  IMAD.MOV R3, RZ, RZ, -R2 ;  /* 0x000000ffff037224 */ /* 0x000fe400078e0a02 */
[----:B------:R-:W-:-:S04]  /*11e0*/  IMAD.HI.U32 R2, R10, R5, RZ ;  /* 0x000000050a027227 */ /* 0x000fc800078e00ff */
[--C-:B------:R-:W-:Y:S01]  /*11f0*/  @!P1 IMAD.IADD R126, R126, 0x1, -R8.reuse ;  /* 0x000000017e7e9824 */ /* 0x100fe200078e0a08 */
[----:B------:R-:W-:Y:S01]  /*1200*/  ISETP.GE.AND P1, PT, R13, RZ, PT ;  /* 0x000000ff0d00720c */ /* 0x000fe20003f26270 */
[----:B------:R-:W-:Y:S01]  /*1210*/  @!P5 IMAD.IADD R128, R128, 0x1, -R8 ;  /* 0x000000018080d824 */ /* 0x000fe200078e0a08 */
[C---:B------:R-:W-:Y:S01]  /*1220*/  ISETP.GT.U32.AND P5, PT, R8.reuse, R127, PT ;  /* 0x0000007f0800720c */ /* 0x040fe20003fa4070 */
[----:B------:R-:W-:Y:S02]  /*1230*/  IMAD.MOV R2, RZ, RZ, -R2 ;  /* 0x000000ffff027224 */ /* 0x000fe400078e0a02 */
[----:B------:R-:W-:Y:S01]  /*1240*/  @!P2 IMAD.MOV R126, RZ, RZ, -R126 ;  /* 0x000000ffff7ea224 */ /* 0x000fe200078e0a7e */
[C---:B------:R-:W-:Y:S01]  /*1250*/  ISETP.GT.U32.AND P2, PT, R8.reuse, R128, PT ;  /* 0x000000800800720c */ /* 0x040fe20003f44070 */
[----:B------:R-:W-:Y:S02]  /*1260*/  IMAD R130, R8, R2, R5 ;  /* 0x0000000208827224 */ /* 0x000fe400078e0205 */
[----:B------:R-:W-:-:S02]  /*1270*/  @!P4 IMAD.IADD R164, R164, 0x1, -R8 ;  /* 0x00000001a4a4c824 */ /* 0x000fc400078e0a08 */
[----:B------:R-:W-:Y:S01]  /*1280*/  VIADD R6, R0, 0xd ;  /* 0x0000000d00067836 */ /* 0x000fe20000000000 */
[----:B------:R-:W-:Y:S01]  /*1290*/  ISETP.GT.U32.AND P4, PT, R8, R130, PT ;  /* 0x000000820800720c */ /* 0x000fe20003f84070 */
[----:B------:R-:W-:Y:S01]  /*12a0*/  @!P0 IMAD.MOV R166, RZ, RZ, -R166 ;  /* 0x000000ffffa68224 */ /* 0x000fe200078e0aa6 */
[----:B------:R-:W-:Y:S01]  /*12b0*/  ISETP.GE.AND P0, PT, R12, RZ, PT ;  /* 0x000000ff0c00720c */ /* 0x000fe20003f06270 */
[----:B------:R-:W-:Y:S01]  /*12c0*/  IMAD R129, R8, R3, R129 ;  /* 0x0000000308817224 */ /* 0x000fe200078e0281 */
[----:B------:R-:W-:Y:S01]  /*12d0*/  IABS R7, R6 ;  /* 0x0000000600077213 */ /* 0x000fe20000000000 */
[--C-:B------:R-:W-:Y:S02]  /*12e0*/  @!P5 IMAD.IADD R127, R127, 0x1, -R8.reuse ;  /* 0x000000017f7fd824 */ /* 0x100fe400078e0a08 */
[----:B------:R-:W-:Y:S01]  /*12f0*/  @!P2 IMAD.IADD R128, R128, 0x1, -R8 ;  /* 0x000000018080a824 */ /* 0x000fe200078e0a08 */
[----:B------:R-:W-:Y:S01]  /*1300*/  ISETP.GE.AND P2, PT, R4, RZ, PT ;  /* 0x000000ff0400720c */ /* 0x000fe20003f46270 */
[----:B------:R-:W-:Y:S01]  /*1310*/  VIADD R4, R0, 0xf ;  /* 0x0000000f00047836 */ /* 0x000fe20000000000 */
[----:B------:R-:W-:Y:S01]  /*1320*/  ISETP.GT.U32.AND P5, PT, R8, R129, PT ;  /* 0x000000810800720c */ /* 0x000fe20003fa4070 */
[----:B------:R-:W-:-:S03]  /*1330*/  IMAD.HI.U32 R2, R10, R7, RZ ;  /* 0x000000070a027227 */ /* 0x000fc600078e00ff */
[----:B------:R-:W-:Y:S01]  /*1340*/  IABS R5, R4 ;  /* 0x0000000400057213 */ /* 0x000fe20000000000 */
[----:B------:R-:W-:Y:S02]  /*1350*/  @!P4 IMAD.IADD R130, R130, 0x1, -R8 ;  /* 0x000000018282c824 */ /* 0x000fe400078e0a08 */
[----:B------:R-:W-:Y:S02]  /*1360*/  IMAD.MOV R2, RZ, RZ, -R2 ;  /* 0x000000ffff027224 */ /* 0x000fe400078e0a02 */
[----:B------:R-:W-:Y:S01]  /*1370*/  @!P0 IMAD.MOV R127, RZ, RZ, -R127 ;  /* 0x000000ffff7f8224 */ /* 0x000fe200078e0a7f */
[C---:B------:R-:W-:Y:S01]  /*1380*/  ISETP.GT.U32.AND P0, PT, R8.reuse, R130, PT ;  /* 0x000000820800720c */ /* 0x040fe20003f04070 */
[----:B------:R-:W-:Y:S02]  /*1390*/  IMAD R162, R8, R2, R7 ;  /* 0x0000000208a27224 */ /* 0x000fe400078e0207 */
[----:B------:R-:W-:-:S04]  /*13a0*/  IMAD.HI.U32 R2, R10, R5, RZ ;  /* 0x000000050a027227 */ /* 0x000fc800078e00ff */
[----:B------:R-:W-:Y:S02]  /*13b0*/  VIADD R12, R0, 0xe ;  /* 0x0000000e000c7836 */ /* 0x000fe40000000000 */
[----:B------:R-:W-:Y:S02]  /*13c0*/  IMAD.MOV R2, RZ, RZ, -R2 ;  /* 0x000000ffff027224 */ /* 0x000fe400078e0a02 */
[--C-:B------:R-:W-:Y:S01]  /*13d0*/  @!P5 IMAD.IADD R129, R129, 0x1, -R8.reuse ;  /* 0x000000018181d824 */ /* 0x100fe200078e0a08 */
[----:B------:R-:W-:Y:S01]  /*13e0*/  IABS R131, R12 ;  /* 0x0000000c00837213 */ /* 0x000fe20000000000 */
[----:B------:R-:W-:Y:S01]  /*13f0*/  IMAD R132, R8, R2, R5 ;  /* 0x0000000208847224 */ /* 0x000fe200078e0205 */
[----:B------:R-:W-:Y:S01]  /*1400*/  ISETP.GE.AND P5, PT, R11, RZ, PT ;  /* 0x000000ff0b00720c */ /* 0x000fe20003fa6270 */
[----:B------:R-:W-:Y:S01]  /*1410*/  @!P0 IMAD.IADD R130, R130, 0x1, -R8 ;  /* 0x0000000182828824 */ /* 0x000fe200078e0a08 */
[----:B------:R-:W-:Y:S01]  /*1420*/  ISETP.GT.U32.AND P4, PT, R8, R129, PT ;  /* 0x000000810800720c */ /* 0x000fe20003f84070 */
[----:B------:R-:W-:Y:S01]  /*1430*/  IMAD.HI.U32 R3, R10, R131, RZ ;  /* 0x000000830a037227 */ /* 0x000fe200078e00ff */
[----:B------:R-:W-:-:S03]  /*1440*/  ISETP.GT.U32.AND P0, PT, R8, R132, PT ;  /* 0x000000840800720c */ /* 0x000fc60003f04070 */
[C---:B------:R-:W-:Y:S02]  /*1450*/  VIADD R11, R0.reuse, 0x10 ;  /* 0x00000010000b7836 */ /* 0x040fe40000000000 */
[----:B------:R-:W-:Y:S02]  /*1460*/  IMAD.MOV R3, RZ, RZ, -R3 ;  /* 0x000000ffff037224 */ /* 0x000fe400078e0a03 */
[----:B------:R-:W-:Y:S01]  /*1470*/  VIADD R5, R0, 0x11 ;  /* 0x0000001100057836 */ /* 0x000fe20000000000 */
[----:B------:R-:W-:Y:S01]  /*1480*/  IABS R161, R11 ;  /* 0x0000000b00a17213 */ /* 0x000fe20000000000 */
[----:B------:R-:W-:Y:S02]  /*1490*/  IMAD R131, R8, R3, R131 ;  /* 0x0000000308837224 */ /* 0x000fe400078e0283 */
[----:B------:R-:W-:Y:S01]  /*14a0*/  @!P6 IMAD.MOV R164, RZ, RZ, -R164 ;  /* 0x000000ffffa4e224 */ /* 0x000fe200078e0aa4 */
[----:B------:R-:W-:Y:S01]  /*14b0*/  IABS R133, R5 ;  /* 0x0000000500857213 */ /* 0x000fe20000000000 */
[----:B------:R-:W-:Y:S01]  /*14c0*/  IMAD.HI.U32 R2, R10, R161, RZ ;  /* 0x000000a10a027227 */ /* 0x000fe200078e00ff */
[----:B------:R-:W-:-:S03]  /*14d0*/  ISETP.GT.U32.AND P6, PT, R8, R131, PT ;  /* 0x000000830800720c */ /* 0x000fc60003fc4070 */
[----:B------:R-:W-:Y:S01]  /*14e0*/  @!P3 IMAD.MOV R165, RZ, RZ, -R165 ;  /* 0x000000ffffa5b224 */ /* 0x000fe200078e0aa5 */
[----:B------:R-:W-:Y:S01]  /*14f0*/  ISETP.GT.U32.AND P3, PT, R8, R162, PT ;  /* 0x000000a20800720c */ /* 0x000fe20003f64070 */
[----:B------:R-:W-:Y:S02]  /*1500*/  @!P0 IMAD.IADD R132, R132, 0x1, -R8 ;  /* 0x0000000184848824 */ /* 0x000fe400078e0a08 */
[----:B------:R-:W-:Y:S02]  /*1510*/  IMAD.MOV R2, RZ, RZ, -R2 ;  /* 0x000000ffff027224 */ /* 0x000fe400078e0a02 */
[----:B------:R-:W-:Y:S01]  /*1520*/  @!P4 IMAD.IADD R129, R129, 0x1, -R8 ;  /* 0x000000018181c824 */ /* 0x000fe200078e0a08 */
[C---:B------:R-:W-:Y:S01]  /*1530*/  ISETP.GT.U32.AND P0, PT, R8.reuse, R132, PT ;  /* 0x000000840800720c */ /* 0x040fe20003f04070 */
[----:B------:R-:W-:Y:S01]  /*1540*/  IMAD R161, R8, R2, R161 ;  /* 0x0000000208a17224 */ /* 0x000fe200078e02a1 */
[----:B------:R-:W-:Y:S01]  /*1550*/  ISETP.GE.AND P4, PT, R12, RZ, PT ;  /* 0x000000ff0c00720c */ /* 0x000fe20003f86270 */
[----:B------:R-:W-:-:S04]  /*1560*/  IMAD.HI.U32 R2, R10, R133, RZ ;  /* 0x000000850a027227 */ /* 0x000fc800078e00ff */
[----:B------:R-:W-:Y:S02]  /*1570*/  IMAD.MOV R2, RZ, RZ, -R2 ;  /* 0x000000ffff027224 */ /* 0x000fe400078e0a02 */
[--C-:B------:R-:W-:Y:S02]  /*1580*/  @!P6 IMAD.IADD R131, R131, 0x1, -R8.reuse ;  /* 0x000000018383e824 */ /* 0x100fe400078e0a08 */
[--C-:B------:R-:W-:Y:S01]  /*1590*/  @!P3 IMAD.IADD R162, R162, 0x1, -R8.reuse ;  /* 0x00000001a2a2b824 */ /* 0x100fe200078e0a08 */
[----:B------:R-:W-:Y:S01]  /*15a0*/  ISETP.GE.AND P3, PT, R4, RZ, PT ;  /* 0x000000ff0400720c */ /* 0x000fe20003f66270 */
[C---:B------:R-:W-:Y:S02]  /*15b0*/  IMAD R133, R8.reuse, R2, R133 ;  /* 0x0000000208857224 */ /* 0x040fe400078e0285 */
[----:B------:R-:W-:Y:S01]  /*15c0*/  @!P2 IMAD.MOV R129, RZ, RZ, -R129 ;  /* 0x000000ffff81a224 */ /* 0x000fe200078e0a81 */
[----:B------:R-:W-:Y:S01]  /*15d0*/  ISETP.GT.U32.AND P2, PT, R8, R131, PT ;  /* 0x000000830800720c */ /* 0x000fe20003f44070 */
[----:B------:R-:W-:Y:S01]  /*15e0*/  @!P0 IMAD.IADD R132, R132, 0x1, -R8 ;  /* 0x0000000184848824 */ /* 0x000fe200078e0a08 */
[----:B------:R-:W-:Y:S01]  /*15f0*/  ISETP.GT.U32.AND P6, PT, R8, R162, PT ;  /* 0x000000a20800720c */ /* 0x000fe20003fc4070 */
[----:B------:R-:W-:Y:S01]  /*1600*/  VIADD R4, R0, 0x12 ;  /* 0x0000001200047836 */ /* 0x000fe20000000000 */
[----:B------:R-:W-:Y:S01]  /*1610*/  ISETP.GT.U32.AND P0, PT, R8, R133, PT ;  /* 0x000000850800720c */ /* 0x000fe20003f04070 */
[----:B------:R-:W-:Y:S01]  /*1620*/  @!P1 IMAD.MOV R128, RZ, RZ, -R128 ;  /* 0x000000ffff809224 */ /* 0x000fe200078e0a80 */
[----:B------:R-:W-:Y:S01]  /*1630*/  ISETP.GE.AND P1, PT, R6, RZ, PT ;  /* 0x000000ff0600720c */ /* 0x000fe20003f26270 */
[C---:B------:R-:W-:Y:S01]  /*1640*/  VIADD R6, R0.reuse, 0x13 ;  /* 0x0000001300067836 */ /* 0x040fe20000000000 */
[----:B------:R-:W-:Y:S01]  /*1650*/  IABS R3, R4 ;  /* 0x0000000400037213 */ /* 0x000fe20000000000 */
[----:B------:R-:W-:-:S02]  /*1660*/  VIADD R7, R0, 0x14 ;  /* 0x0000001400077836 */ /* 0x000fc40000000000 */
[----:B------:R-:W-:Y:S01]  /*1670*/  @!P5 IMAD.MOV R130, RZ, RZ, -R130 ;  /* 0x000000ffff82d224 */ /* 0x000fe200078e0a82 */
[----:B------:R-:W-:Y:S01]  /*1680*/  ISETP.GE.AND P5, PT, R11, RZ, PT ;  /* 0x000000ff0b00720c */ /* 0x000fe20003fa6270 */
[----:B------:R-:W-:Y:S01]  /*1690*/  IMAD.HI.U32 R2, R10, R3, RZ ;  /* 0x000000030a027227 */ /* 0x000fe200078e00ff */
[----:B------:R-:W-:-:S03]  /*16a0*/  IABS R135, R7 ;  /* 0x0000000700877213 */ /* 0x000fc60000000000 */
[--C-:B------:R-:W-:Y:S01]  /*16b0*/  @!P2 IMAD.IADD R131, R131, 0x1, -R8.reuse ;  /* 0x000000018383a824 */ /* 0x100fe200078e0a08 */
[----:B------:R-:W-:Y:S01]  /*16c0*/  ISETP.GE.AND P2, PT, R5, RZ, PT ;  /* 0x000000ff0500720c */ /* 0x000fe20003f46270 */
[--C-:B------:R-:W-:Y:S01]  /*16d0*/  @!P6 IMAD.IADD R162, R162, 0x1, -R8.reuse ;  /* 0x00000001a2a2e824 */ /* 0x100fe200078e0a08 */
[C---:B------:R-:W-:Y:S01]  /*16e0*/  ISETP.GT.U32.AND P6, PT, R8.reuse, R161, PT ;  /* 0x000000a10800720c */ /* 0x040fe20003fc4070 */
[----:B------:R-:W-:Y:S01]  /*16f0*/  @!P0 IMAD.IADD R133, R133, 0x1, -R8 ;  /* 0x0000000185858824 */ /* 0x000fe200078e0a08 */
[----:B------:R-:W-:Y:S01]  /*1700*/  IABS R5, R6 ;  /* 0x0000000600057213 */ /* 0x000fe20000000000 */
[----:B------:R-:W-:Y:S02]  /*1710*/  IMAD.MOV R2, RZ, RZ, -R2 ;  /* 0x000000ffff027224 */ /* 0x000fe400078e0a02 */
[----:B------:R-:W-:Y:S01]  /*1720*/  @!P1 IMAD.MOV R162, RZ, RZ, -R162 ;  /* 0x000000ffffa29224 */ /* 0x000fe200078e0aa2 */
[C---:B------:R-:W-:Y:S01]  /*1730*/  ISETP.GT.U32.AND P0, PT, R8.reuse, R133, PT ;  /* 0x000000850800720c */ /* 0x040fe20003f04070 */
[----:B------:R-:W-:-:S02]  /*1740*/  IMAD R134, R8, R2, R3 ;  /* 0x0000000208867224 */ /* 0x000fc400078e0203 */
[----:B------:R-:W-:-:S04]  /*1750*/  IMAD.HI.U32 R2, R10, R5, RZ ;  /* 0x000000050a027227 */ /* 0x000fc800078e00ff */
[----:B------:R-:W-:Y:S02]  /*1760*/  IMAD.MOV R2, RZ, RZ, -R2 ;  /* 0x000000ffff027224 */ /* 0x000fe400078e0a02 */
[--C-:B------:R-:W-:Y:S01]  /*1770*/  @!P6 IMAD.IADD R161, R161, 0x1, -R8.reuse ;  /* 0x00000001a1a1e824 */ /* 0x100fe200078e0a08 */
[----:B------:R-:W-:Y:S01]  /*1780*/  ISETP.GE.AND P6, PT, R4, RZ, PT ;  /* 0x000000ff0400720c */ /* 0x000fe20003fc6270 */
[C---:B------:R-:W-:Y:S02]  /*1790*/  IMAD R160, R8.reuse, R2, R5 ;  /* 0x0000000208a07224 */ /* 0x040fe400078e0205 */
[----:B------:R-:W-:Y:S01]  /*17a0*/  @!P0 IMAD.IADD R133, R133, 0x1, -R8 ;  /* 0x0000000185858824 */ /* 0x000fe200078e0a08 */
[----:B------:R-:W-:Y:S01]  /*17b0*/  ISETP.GT.U32.AND P1, PT, R8, R161, PT ;  /* 0x000000a10800720c */ /* 0x000fe20003f24070 */
[----:B------:R-:W-:Y:S01]  /*17c0*/  IMAD.HI.U32 R3, R10, R135, RZ ;  /* 0x000000870a037227 */ /* 0x000fe200078e00ff */
[----:B------:R-:W-:-:S03]  /*17d0*/  ISETP.GT.U32.AND P0, PT, R8, R160, PT ;  /* 0x000000a00800720c */ /* 0x000fc60003f04070 */
[----:B------:R-:W-:Y:S01]  /*17e0*/  @!P4 IMAD.MOV R131, RZ, RZ, -R131 ;  /* 0x000000ffff83c224 */ /* 0x000fe200078e0a83 */
[----:B------:R-:W-:Y:S01]  /*17f0*/  ISETP.GT.U32.AND P4, PT, R8, R134, PT ;  /* 0x000000860800720c */ /* 0x000fe20003f84070 */
[----:B------:R-:W-:Y:S02]  /*1800*/  IMAD.MOV R3, RZ, RZ, -R3 ;  /* 0x000000ffff037224 */ /* 0x000fe400078e0a03 */
[----:B------:R-:W-:Y:S02]  /*1810*/  VIADD R4, R0, 0x15 ;  /* 0x0000001500047836 */ /* 0x000fe40000000000 */
[----:B------:R-:W-:Y:S02]  /*1820*/  IMAD R135, R8, R3, R135 ;  /* 0x0000000308877224 */ /* 0x000fe400078e0287 */
[--C-:B------:R-:W-:Y:S01]  /*1830*/  @!P1 IMAD.IADD R161, R161, 0x1, -R8.reuse ;  /* 0x00000001a1a19824 */ /* 0x100fe200078e0a08 */
[----:B------:R-:W-:Y:S01]  /*1840*/  IABS R5, R4 ;  /* 0x0000000400057213 */ /* 0x000fe20000000000 */
[----:B------:R-:W-:Y:S01]  /*1850*/  @!P0 IMAD.IADD R160, R160, 0x1, -R8 ;  /* 0x00000001a0a08824 */ /* 0x000fe200078e0a08 */
[----:B------:R-:W-:Y:S01]  /*1860*/  ISETP.GE.AND P1, PT, R7, RZ, PT ;  /* 0x000000ff0700720c */ /* 0x000fe20003f26270 */
[----:B------:R-:W-:-:S02]  /*1870*/  VIADD R3, R0, 0x16 ;  /* 0x0000001600037836 */ /* 0x000fc40000000000 */
[----:B------:R-:W-:Y:S01]  /*1880*/  @!P5 IMAD.MOV R161, RZ, RZ, -R161 ;  /* 0x000000ffffa1d224 */ /* 0x000fe200078e0aa1 */
[----:B------:R-:W-:Y:S01]  /*1890*/  ISETP.GT.U32.AND P5, PT, R8, R135, PT ;  /* 0x000000870800720c */ /* 0x000fe20003fa4070 */
[----:B------:R-:W-:Y:S01]  /*18a0*/  IMAD.HI.U32 R2, R10, R5, RZ ;  /* 0x000000050a027227 */ /* 0x000fe200078e00ff */
[----:B------:R-:W-:Y:S02]  /*18b0*/  ISETP.GT.U32.AND P0, PT, R8, R160, PT ;  /* 0x000000a00800720c */ /* 0x000fe40003f04070 */
[----:B------:R-:W-:Y:S01]  /*18c0*/  IABS R159, R3 ;  /* 0x00000003009f7213 */ /* 0x000fe20000000000 */
[----:B------:R-:W-:Y:S02]  /*18d0*/  @!P4 IMAD.IADD R134, R134, 0x1, -R8 ;  /* 0x000000018686c824 */ /* 0x000fe400078e0a08 */
[----:B------:R-:W-:Y:S02]  /*18e0*/  IMAD.MOV R136, RZ, RZ, -R2 ;  /* 0x000000ffff887224 */ /* 0x000fe400078e0a02 */
[----:B------:R-:W-:Y:S01]  /*18f0*/  @!P3 IMAD.MOV R132, RZ, RZ, -R132 ;  /* 0x000000ffff84b224 */ /* 0x000fe200078e0a84 */
[----:B------:R-:W-:Y:S01]  /*1900*/  ISETP.GE.AND P3, PT, R6, RZ, PT ;  /* 0x000000ff0600720c */ /* 0x000fe20003f66270 */
[----:B------:R-:W-:Y:S01]  /*1910*/  IMAD.HI.U32 R2, R10, R159, RZ ;  /* 0x0000009f0a027227 */ /* 0x000fe200078e00ff */
[----:B------:R-:W-:-:S03]  /*1920*/  ISETP.GT.U32.AND P4, PT, R8, R134, PT ;  /* 0x000000860800720c */ /* 0x000fc60003f84070 */
[----:B------:R-:W-:Y:S02]  /*1930*/  IMAD R136, R8, R136, R5 ;  /* 0x0000008808887224 */ /* 0x000fe400078e0205 */
[----:B------:R-:W-:Y:S02]  /*1940*/  VIADD R6, R0, 0x17 ;  /* 0x0000001700067836 */ /* 0x000fe40000000000 */
[----:B------:R-:W-:Y:S02]  /*1950*/  @!P5 IMAD.IADD R135, R135, 0x1, -R8 ;  /* 0x000000018787d824 */ /* 0x000fe400078e0a08 */
[----:B------:R-:W-:Y:S01]  /*1960*/  IMAD.MOV R2, RZ, RZ, -R2 ;  /* 0x000000ffff027224 */ /* 0x000fe200078e0a02 */
[----:B------:R-:W-:Y:S01]  /*1970*/  IABS R7, R6 ;  /* 0x0000000600077213 */ /* 0x000fe20000000000 */
[--C-:B------:R-:W-:Y:S01]  /*1980*/  @!P0 IMAD.IADD R160, R160, 0x1, -R8.reuse ;  /* 0x00000001a0a08824 */ /* 0x100fe200078e0a08 */
[C---:B------:R-:W-:Y:S01]  /*1990*/  ISETP.GT.U32.AND P0, PT, R8.reuse, R136, PT ;  /* 0x000000880800720c */ /* 0x040fe20003f04070 */
[C---:B------:R-:W-:Y:S01]  /*19a0*/  IMAD R159, R8.reuse, R2, R159 ;  /* 0x00000002089f7224 */ /* 0x040fe200078e029f */
[----:B------:R-:W-:Y:S01]  /*19b0*/  ISETP.GT.U32.AND P5, PT, R8, R135, PT ;  /* 0x000000870800720c */ /* 0x000fe20003fa4070 */
[----:B------:R-:W-:Y:S01]  /*19c0*/  @!P4 IMAD.IADD R134, R134, 0x1, -R8 ;  /* 0x000000018686c824 */ /* 0x000fe200078e0a08 */
[----:B------:R-:W-:Y:S01]  /*19d0*/  ISETP.GE.AND P4, PT, R3, RZ, PT ;  /* 0x000000ff0300720c */ /* 0x000fe20003f86270 */
[----:B------:R-:W-:Y:S01]  /*19e0*/  @!P3 IMAD.MOV R160, RZ, RZ, -R160 ;  /* 0x000000ffffa0b224 */ /* 0x000fe200078e0aa0 */
[----:B------:R-:W-:Y:S01]  /*19f0*/  ISETP.GT.U32.AND P3, PT, R8, R159, PT ;  /* 0x0000009f0800720c */ /* 0x000fe20003f64070 */
[----:B------:R-:W-:-:S04]  /*1a00*/  IMAD.HI.U32 R3, R10, R7, RZ ;  /* 0x000000070a037227 */ /* 0x000fc800078e00ff */
[----:B------:R-:W-:Y:S01]  /*1a10*/  @!P2 IMAD.MOV R133, RZ, RZ, -R133 ;  /* 0x000000ffff85a224 */ /* 0x000fe200078e0a85 */
[----:B------:R-:W-:Y:S01]  /*1a20*/  ISETP.GE.AND P2, PT, R4, RZ, PT ;  /* 0x000000ff0400720c */ /* 0x000fe20003f46270 */
[----:B------:R-:W-:Y:S02]  /*1a30*/  IMAD.MOV R3, RZ, RZ, -R3 ;  /* 0x000000ffff037224 */ /* 0x000fe400078e0a03 */
[----:B------:R-:W-:Y:S02]  /*1a40*/  VIADD R4, R0, 0x19 ;  /* 0x0000001900047836 */ /* 0x000fe40000000000 */
[--C-:B------:R-:W-:Y:S02]  /*1a50*/  @!P0 IMAD.IADD R136, R136, 0x1, -R8.reuse ;  /* 0x0000000188888824 */ /* 0x100fe400078e0a08 */
[----:B------:R-:W-:Y:S01]  /*1a60*/  IMAD R158, R8, R3, R7 ;  /* 0x00000003089e7224 */ /* 0x000fe200078e0207 */
[----:B------:R-:W-:Y:S01]  /*1a70*/  IABS R137, R4 ;  /* 0x0000000400897213 */ /* 0x000fe20000000000 */
[----:B------:R-:W-:Y:S01]  /*1a80*/  VIADD R2, R0, 0x18 ;  /* 0x0000001800027836 */ /* 0x000fe20000000000 */
[----:B------:R-:W-:Y:S01]  /*1a90*/  ISETP.GT.U32.AND P0, PT, R8, R136, PT ;  /* 0x000000880800720c */ /* 0x000fe20003f04070 */
[----:B------:R-:W-:-:S02]  /*1aa0*/  @!P5 IMAD.IADD R135, R135, 0x1, -R8 ;  /* 0x000000018787d824 */ /* 0x000fc400078e0a08 */
[----:B------:R-:W-:Y:S01]  /*1ab0*/  @!P3 IMAD.IADD R159, R159, 0x1, -R8 ;  /* 0x000000019f9fb824 */ /* 0x000fe200078e0a08 */
[----:B------:R-:W-:Y:S01]  /*1ac0*/  IABS R5, R2 ;  /* 0x0000000200057213 */ /* 0x000fe20000000000 */
[----:B------:R-:W-:Y:S01]  /*1ad0*/  @!P1 IMAD.MOV R135, RZ, RZ, -R135 ;  /* 0x000000ffff879224 */ /* 0x000fe200078e0a87 */
[----:B------:R-:W-:Y:S01]  /*1ae0*/  ISETP.GT.U32.AND P1, PT, R8, R158, PT ;  /* 0x0000009e0800720c */ /* 0x000fe20003f24070 */
[----:B------:R-:W-:Y:S01]  /*1af0*/  IMAD.HI.U32 R3, R10, R137, RZ ;  /* 0x000000890a037227 */ /* 0x000fe200078e00ff */
[----:B------:R-:W-:Y:S02]  /*1b00*/  ISETP.GE.AND P5, PT, R2, RZ, PT ;  /* 0x000000ff0200720c */ /* 0x000fe40003fa6270 */
[----:B------:R-:W-:Y:S01]  /*1b10*/  ISETP.GT.U32.AND P3, PT, R8, R159, PT ;  /* 0x0000009f0800720c */ /* 0x000fe20003f64070 */
[----:B------:R-:W-:-:S04]  /*1b20*/  IMAD.HI.U32 R2, R10, R5, RZ ;  /* 0x000000050a027227 */ /* 0x000fc800078e00ff */
[----:B------:R-:W-:Y:S02]  /*1b30*/  IMAD.MOV R3, RZ, RZ, -R3 ;  /* 0x000000ffff037224 */ /* 0x000fe400078e0a03 */
[----:B------:R-:W-:Y:S02]  /*1b40*/  IMAD.MOV R138, RZ, RZ, -R2 ;  /* 0x000000ffff8a7224 */ /* 0x000fe400078e0a02 */
[----:B------:R-:W-:Y:S01]  /*1b50*/  @!P0 IMAD.IADD R136, R136, 0x1, -R8 ;  /* 0x0000000188888824 */ /* 0x000fe200078e0a08 */
[----:B------:R-:W-:Y:S01]  /*1b60*/  ISETP.GE.AND P0, PT, R4, RZ, PT ;  /* 0x000000ff0400720c */ /* 0x000fe20003f06270 */
[----:B------:R-:W-:Y:S02]  /*1b70*/  IMAD R137, R8, R3, R137 ;  /* 0x0000000308897224 */ /* 0x000fe400078e0289 */
[----:B------:R-:W-:Y:S01]  /*1b80*/  @!P6 IMAD.MOV R134, RZ, RZ, -R134 ;  /* 0x000000ffff86e224 */ /* 0x000fe200078e0a86 */
[----:B------:R-:W-:Y:S01]  /*1b90*/  ISETP.GE.AND P6, PT, R6, RZ, PT ;  /* 0x000000ff0600720c */ /* 0x000fe20003fc6270 */
[----:B------:R-:W-:-:S02]  /*1ba0*/  VIADD R11, R0, 0x1b ;  /* 0x0000001b000b7836 */ /* 0x000fc40000000000 */
[----:B------:R-:W-:Y:S02]  /*1bb0*/  IMAD R138, R8, R138, R5 ;  /* 0x0000008a088a7224 */ /* 0x000fe400078e0205 */
[----:B------:R-:W-:Y:S01]  /*1bc0*/  @!P1 IMAD.IADD R158, R158, 0x1, -R8 ;  /* 0x000000019e9e9824 */ /* 0x000fe200078e0a08 */
[----:B------:R-:W-:Y:S01]  /*1bd0*/  IABS R7, R11 ;  /* 0x0000000b00077213 */ /* 0x000fe20000000000 */
[----:B------:R-:W-:Y:S01]  /*1be0*/  @!P2 IMAD.MOV R136, RZ, RZ, -R136 ;  /* 0x000000ffff88a224 */ /* 0x000fe200078e0a88 */
[----:B------:R-:W-:Y:S01]  /*1bf0*/  ISETP.GT.U32.AND P2, PT, R8, R137, PT ;  /* 0x000000890800720c */ /* 0x000fe20003f44070 */
[----:B------:R-:W-:Y:S01]  /*1c00*/  VIADD R6, R0, 0x1a ;  /* 0x0000001a00067836 */ /* 0x000fe20000000000 */
[C---:B------:R-:W-:Y:S01]  /*1c10*/  ISETP.GT.U32.AND P1, PT, R8.reuse, R158, PT ;  /* 0x0000009e0800720c */ /* 0x040fe20003f24070 */
[----:B------:R-:W-:Y:S01]  /*1c20*/  @!P3 IMAD.IADD R159, R159, 0x1, -R8 ;  /* 0x000000019f9fb824 */ /* 0x000fe200078e0a08 */
[----:B------:R-:W-:Y:S01]  /*1c30*/  ISETP.GT.U32.AND P3, PT, R8, R138, PT ;  /* 0x0000008a0800720c */ /* 0x000fe20003f64070 */
[----:B------:R-:W-:Y:S01]  /*1c40*/  VIADD R4, R0, 0x1c ;  /* 0x0000001c00047836 */ /* 0x000fe20000000000 */
[----:B------:R-:W-:Y:S01]  /*1c50*/  IABS R157, R6 ;  /* 0x00000006009d7213 */ /* 0x000fe20000000000 */
[----:B------:R-:W-:-:S03]  /*1c60*/  IMAD.HI.U32 R3, R10, R7, RZ ;  /* 0x000000070a037227 */ /* 0x000fc600078e00ff */
[----:B------:R-:W-:Y:S01]  /*1c70*/  IABS R139, R4 ;  /* 0x00000004008b7213 */ /* 0x000fe20000000000 */
[----:B------:R-:W-:-:S04]  /*1c80*/  IMAD.HI.U32 R2, R10, R157, RZ ;  /* 0x0000009d0a027227 */ /* 0x000fc800078e00ff */
[----:B------:R-:W-:Y:S02]  /*1c90*/  IMAD.MOV R3, RZ, RZ, -R3 ;  /* 0x000000ffff037224 */ /* 0x000fe400078e0a03 */
[----:B------:R-:W-:Y:S02]  /*1ca0*/  @!P2 IMAD.IADD R137, R137, 0x1, -R8 ;  /* 0x000000018989a824 */ /* 0x000fe400078e0a08 */
[----:B------:R-:W-:Y:S02]  /*1cb0*/  IMAD.MOV R2, RZ, RZ, -R2 ;  /* 0x000000ffff027224 */ /* 0x000fe400078e0a02 */
[C---:B------:R-:W-:Y:S01]  /*1cc0*/  IMAD R140, R8.reuse, R3, R7 ;  /* 0x00000003088c7224 */ /* 0x040fe200078e0207 */
[----:B------:R-:W-:Y:S01]  /*1cd0*/  ISETP.GT.U32.AND P2, PT, R8, R137, PT ;  /* 0x000000890800720c */ /* 0x000fe20003f44070 */
[--C-:B------:R-:W-:Y:S02]  /*1ce0*/  @!P3 IMAD.IADD R138, R138, 0x1, -R8.reuse ;  /* 0x000000018a8ab824 */ /* 0x100fe400078e0a08 */
[----:B------:R-:W-:-:S02]  /*1cf0*/  @!P1 IMAD.IADD R158, R158, 0x1, -R8 ;  /* 0x000000019e9e9824 */ /* 0x000fc400078e0a08 */
[C---:B------:R-:W-:Y:S01]  /*1d00*/  IMAD R157, R8.reuse, R2, R157 ;  /* 0x00000002089d7224 */ /* 0x040fe200078e029d */
[----:B------:R-:W-:Y:S01]  /*1d10*/  ISETP.GT.U32.AND P3, PT, R8, R138, PT ;  /* 0x0000008a0800720c */ /* 0x000fe20003f64070 */
[----:B------:R-:W-:-:S03]  /*1d20*/  IMAD.HI.U32 R2, R10, R139, RZ ;  /* 0x0000008b0a027227 */ /* 0x000fc600078e00ff */
[C---:B------:R-:W-:Y:S01]  /*1d30*/  ISETP.GT.U32.AND P1, PT, R8.reuse, R157, PT ;  /* 0x0000009d0800720c */ /* 0x040fe20003f24070 */
[----:B------:R-:W-:Y:S01]  /*1d40*/  @!P6 IMAD.MOV R158, RZ, RZ, -R158 ;  /* 0x000000ffff9ee224 */ /* 0x000fe200078e0a9e */
[----:B------:R-:W-:Y:S01]  /*1d50*/  ISETP.GT.U32.AND P6, PT, R8, R140, PT ;  /* 0x0000008c0800720c */ /* 0x000fe20003fc4070 */
[----:B------:R-:W-:Y:S02]  /*1d60*/  IMAD.MOV R2, RZ, RZ, -R2 ;  /* 0x000000ffff027224 */ /* 0x000fe400078e0a02 */
[----:B------:R-:W-:Y:S01]  /*1d70*/  @!P4 IMAD.MOV R159, RZ, RZ, -R159 ;  /* 0x000000ffff9fc224 */ /* 0x000fe200078e0a9f */
[----:B------:R-:W-:Y:S01]  /*1d80*/  ISETP.GE.AND P4, PT, R6, RZ, PT ;  /* 0x000000ff0600720c */ /* 0x000fe20003f86270 */
[----:B------:R-:W-:Y:S02]  /*1d90*/  IMAD R139, R8, R2, R139 ;  /* 0x00000002088b7224 */ /* 0x000fe400078e028b */
[----:B------:R-:W-:Y:S02]  /*1da0*/  VIADD R6, R0, 0x1d ;  /* 0x0000001d00067836 */ /* 0x000fe40000000000 */
[--C-:B------:R-:W-:Y:S01]  /*1db0*/  @!P2 IMAD.IADD R137, R137, 0x1, -R8.reuse ;  /* 0x000000018989a824 */ /* 0x100fe200078e0a08 */
[----:B------:R-:W-:Y:S01]  /*1dc0*/  ISETP.GT.U32.AND P2, PT, R8, R139, PT ;  /* 0x0000008b0800720c */ /* 0x000fe20003f44070 */
[--C-:B------:R-:W-:Y:S01]  /*1dd0*/  @!P3 IMAD.IADD R138, R138, 0x1, -R8.reuse ;  /* 0x000000018a8ab824 */ /* 0x100fe200078e0a08 */
[----:B------:R-:W-:Y:S01]  /*1de0*/  IABS R5, R6 ;  /* 0x0000000600057213 */ /* 0x000fe20000000000 */
[----:B------:R-:W-:Y:S01]  /*1df0*/  @!P6 IMAD.IADD R140, R140, 0x1, -R8 ;  /* 0x000000018c8ce824 */ /* 0x000fe200078e0a08 */
[----:B------:R-:W-:Y:S01]  /*1e00*/  ISETP.GE.AND P6, PT, R4, RZ, PT ;  /* 0x000000ff0400720c */ /* 0x000fe20003fc6270 */
[----:B------:R-:W-:Y:S01]  /*1e10*/  @!P5 IMAD.MOV R138, RZ, RZ, -R138 ;  /* 0x000000ffff8ad224 */ /* 0x000fe200078e0a8a */
[----:B------:R-:W-:Y:S01]  /*1e20*/  ISETP.GE.AND P3, PT, R11, RZ, PT ;  /* 0x000000ff0b00720c */ /* 0x000fe20003f66270 */
[----:B------:R-:W-:Y:S01]  /*1e30*/  IMAD.HI.U32 R2, R10, R5, RZ ;  /* 0x000000050a027227 */ /* 0x000fe200078e00ff */
[----:B------:R-:W-:-:S03]  /*1e40*/  ISETP.GT.U32.AND P5, PT, R8, R140, PT ;  /* 0x0000008c0800720c */ /* 0x000fc60003fa4070 */
[----:B------:R-:W-:Y:S02]  /*1e50*/  VIADD R7, R0, 0x1e ;  /* 0x0000001e00077836 */ /* 0x000fe40000000000 */
[----:B------:R-:W-:Y:S02]  /*1e60*/  IMAD.MOV R2, RZ, RZ, -R2 ;  /* 0x000000ffff027224 */ /* 0x000fe400078e0a02 */
[--C-:B------:R-:W-:Y:S01]  /*1e70*/  @!P2 IMAD.IADD R139, R139, 0x1, -R8.reuse ;  /* 0x000000018b8ba824 */ /* 0x100fe200078e0a08 */
[----:B------:R-:W-:Y:S01]  /*1e80*/  IABS R155, R7 ;  /* 0x00000007009b7213 */ /* 0x000fe20000000000 */
[--C-:B------:R-:W-:Y:S02]  /*1e90*/  @!P1 IMAD.IADD R157, R157, 0x1, -R8.reuse ;  /* 0x000000019d9d9824 */ /* 0x100fe400078e0a08 */
[C---:B------:R-:W-:Y:S01]  /*1ea0*/  IMAD R156, R8.reuse, R2, R5 ;  /* 0x00000002089c7224 */ /* 0x040fe200078e0205 */
[----:B------:R-:W-:Y:S01]  /*1eb0*/  ISETP.GT.U32.AND P2, PT, R8, R139, PT ;  /* 0x0000008b0800720c */ /* 0x000fe20003f44070 */
[----:B------:R-:W-:Y:S01]  /*1ec0*/  @!P5 IMAD.IADD R140, R140, 0x1, -R8 ;  /* 0x000000018c8cd824 */ /* 0x000fe200078e0a08 */
[----:B------:R-:W-:Y:S01]  /*1ed0*/  ISETP.GT.U32.AND P1, PT, R8, R157, PT ;  /* 0x0000009d0800720c */ /* 0x000fe20003f24070 */
[----:B------:R-:W-:Y:S01]  /*1ee0*/  IMAD.HI.U32 R3, R10, R155, RZ ;  /* 0x0000009b0a037227 */ /* 0x000fe200078e00ff */
[----:B------:R-:W-:-:S03]  /*1ef0*/  ISETP.GT.U32.AND P5, PT, R8, R156, PT ;  /* 0x0000009c0800720c */ /* 0x000fc60003fa4070 */
[----:B------:R-:W-:Y:S02]  /*1f00*/  IMAD.MOV R3, RZ, RZ, -R3 ;  /* 0x000000ffff037224 */ /* 0x000fe400078e0a03 */
[----:B------:R-:W-:Y:S02]  /*1f10*/  VIADD R2, R0, 0x1f ;  /* 0x0000001f00027836 */ /* 0x000fe40000000000 */
[----:B------:R-:W-:Y:S02]  /*1f20*/  IMAD R155, R8, R3, R155 ;  /* 0x00000003089b7224 */ /* 0x000fe400078e029b */
[--C-:B------:R-:W-:Y:S01]  /*1f30*/  @!P2 IMAD.IADD R139, R139, 0x1, -R8.reuse ;  /* 0x000000018b8ba824 */ /* 0x100fe200078e0a08 */
[----:B------:R-:W-:Y:S01]  /*1f40*/  IABS R141, R2 ;  /* 0x00000002008d7213 */ /* 0x000fe20000000000 */
[--C-:B------:R-:W-:Y:S01]  /*1f50*/  @!P1 IMAD.IADD R157, R157, 0x1, -R8.reuse ;  /* 0x000000019d9d9824 */ /* 0x100fe200078e0a08 */
[----:B------:R-:W-:Y:S01]  /*1f60*/  ISETP.GE.AND P1, PT, R7, RZ, PT ;  /* 0x000000ff0700720c */ /* 0x000fe20003f26270 */
[----:B------:R-:W-:-:S02]  /*1f70*/  @!P5 IMAD.IADD R156, R156, 0x1, -R8 ;  /* 0x000000019c9cd824 */ /* 0x000fc400078e0a08 */
[----:B------:R-:W-:Y:S01]  /*1f80*/  @!P6 IMAD.MOV R139, RZ, RZ, -R139 ;  /* 0x000000ffff8be224 */ /* 0x000fe200078e0a8b */
[----:B------:R-:W-:Y:S01]  /*1f90*/  ISETP.GT.U32.AND P6, PT, R8, R155, PT ;  /* 0x0000009b0800720c */ /* 0x000fe20003fc4070 */
[----:B------:R-:W-:Y:S01]  /*1fa0*/  @!P4 IMAD.MOV R157, RZ, RZ, -R157 ;  /* 0x000000ffff9dc224 */ /* 0x000fe200078e0a9d */
[----:B------:R-:W-:Y:S01]  /*1fb0*/  ISETP.GE.AND P4, PT, R2, RZ, PT ;  /* 0x000000ff0200720c */ /* 0x000fe20003f86270 */
[----:B------:R-:W-:Y:S01]  /*1fc0*/  IMAD.HI.U32 R2, R10, R141, RZ ;  /* 0x0000008d0a027227 */ /* 0x000fe200078e00ff */
[----:B------:R-:W-:-:S03]  /*1fd0*/  ISETP.GT.U32.AND P5, PT, R8, R156, PT ;  /* 0x0000009c0800720c */ /* 0x000fc60003fa4070 */
[----:B------:R-:W-:Y:S02]  /*1fe0*/  VIADD R3, R0, 0x20 ;  /* 0x0000002000037836 */ /* 0x000fe40000000000 */
[----:B------:R-:W-:Y:S02]  /*1ff0*/  IMAD.MOV R2, RZ, RZ, -R2 ;  /* 0x000000ffff027224 */ /* 0x000fe400078e0a02 */
[----:B------:R-:W-:Y:S01]  /*2000*/  @!P0 IMAD.MOV R137, RZ, RZ, -R137 ;  /* 0x000000ffff898224 */ /* 0x000fe200078e0a89 */
[----:B------:R-:W-:Y:S01]  /*2010*/  ISETP.GE.AND P0, PT, R6, RZ, PT ;  /* 0x000000ff0600720c */ /* 0x000fe20003f06270 */
[----:B------:R-:W-:Y:S01]  /*2020*/  VIADD R6, R0, 0x22 ;  /* 0x0000002200067836 */ /* 0x000fe20000000000 */
[----:B------:R-:W-:Y:S01]  /*2030*/  IABS R5, R3 ;  /* 0x0000000300057213 */ /* 0x000fe20000000000 */
[----:B------:R-:W-:Y:S02]  /*2040*/  IMAD R141, R8, R2, R141 ;  /* 0x00000002088d7224 */ /* 0x000fe400078e028d */
[--C-:B------:R-:W-:Y:S01]  /*2050*/  @!P6 IMAD.IADD R155, R155, 0x1, -R8.reuse ;  /* 0x000000019b9be824 */ /* 0x100fe200078e0a08 */
[----:B------:R-:W-:Y:S01]  /*2060*/  IABS R7, R6 ;  /* 0x0000000600077213 */ /* 0x000fe20000000000 */
[----:B------:R-:W-:Y:S01]  /*2070*/  @!P5 IMAD.IADD R156, R156, 0x1, -R8 ;  /* 0x000000019c9cd824 */ /* 0x000fe200078e0a08 */
[----:B------:R-:W-:Y:S01]  /*2080*/  ISETP.GT.U32.AND P5, PT, R8, R141, PT ;  /* 0x0000008d0800720c */ /* 0x000fe20003fa4070 */
[----:B------:R-:W-:Y:S01]  /*2090*/  IMAD.HI.U32 R2, R10, R5, RZ ;  /* 0x000000050a027227 */ /* 0x000fe200078e00ff */
[----:B------:R-:W-:-:S03]  /*20a0*/  ISETP.GT.U32.AND P6, PT, R8, R155, PT ;  /* 0x0000009b0800720c */ /* 0x000fc60003fc4070 */
[----:B------:R-:W-:Y:S02]  /*20b0*/  VIADD R4, R0, 0x21 ;  /* 0x0000002100047836 */ /* 0x000fe40000000000 */
[----:B------:R-:W-:Y:S02]  /*20c0*/  IMAD.MOV R154, RZ, RZ, -R2 ;  /* 0x000000ffff9a7224 */ /* 0x000fe400078e0a02 */
[----:B------:R-:W-:Y:S01]  /*20d0*/  IMAD.HI.U32 R2, R10, R7, RZ ;  /* 0x000000070a027227 */ /* 0x000fe200078e00ff */
[----:B------:R-:W-:Y:S02]  /*20e0*/  ISETP.GE.AND P2, PT, R4, RZ, PT ;  /* 0x000000ff0400720c */ /* 0x000fe40003f46270 */
[----:B------:R-:W-:Y:S01]  /*20f0*/  IABS R153, R4 ;  /* 0x0000000400997213 */ /* 0x000fe20000000000 */
[----:B------:R-:W-:Y:S02]  /*2100*/  VIADD R4, R0, 0x23 ;  /* 0x0000002300047836 */ /* 0x000fe40000000000 */
[----:B------:R-:W-:-:S02]  /*2110*/  IMAD.MOV R152, RZ, RZ, -R2 ;  /* 0x000000ffff987224 */ /* 0x000fc400078e0a02 */
[----:B------:R-:W-:Y:S01]  /*2120*/  @!P3 IMAD.MOV R140, RZ, RZ, -R140 ;  /* 0x000000ffff8cb224 */ /* 0x000fe200078e0a8c */
[----:B------:R-:W-:Y:S01]  /*2130*/  ISETP.GE.AND P3, PT, R3, RZ, PT ;  /* 0x000000ff0300720c */ /* 0x000fe20003f66270 */
[----:B------:R-:W-:Y:S01]  /*2140*/  IMAD R154, R8, R154, R5 ;  /* 0x0000009a089a7224 */ /* 0x000fe200078e0205 */
[----:B------:R-:W-:Y:S01]  /*2150*/  IABS R11, R4 ;  /* 0x00000004000b7213 */ /* 0x000fe20000000000 */
[----:B------:R-:W-:-:S04]  /*2160*/  IMAD.HI.U32 R3, R10, R153, RZ ;  /* 0x000000990a037227 */ /* 0x000fc800078e00ff */
[--C-:B------:R-:W-:Y:S02]  /*2170*/  @!P5 IMAD.IADD R141, R141, 0x1, -R8.reuse ;  /* 0x000000018d8dd824 */ /* 0x100fe400078e0a08 */
[C---:B------:R-:W-:Y:S02]  /*2180*/  IMAD R152, R8.reuse, R152, R7 ;  /* 0x0000009808987224 */ /* 0x040fe400078e0207 */
[----:B------:R-:W-:Y:S01]  /*2190*/  @!P6 IMAD.IADD R155, R155, 0x1, -R8 ;  /* 0x000000019b9be824 */ /* 0x000fe200078e0a08 */
[C---:B------:R-:W-:Y:S01]  /*21a0*/  ISETP.GT.U32.AND P6, PT, R8.reuse, R154, PT ;  /* 0x0000009a0800720c */ /* 0x040fe20003fc4070 */
[----:B------:R-:W-:Y:S01]  /*21b0*/  IMAD.MOV R3, RZ, RZ, -R3 ;  /* 0x000000ffff037224 */ /* 0x000fe200078e0a03 */
[----:B------:R-:W-:Y:S01]  /*21c0*/  ISETP.GT.U32.AND P5, PT, R8, R141, PT ;  /* 0x0000008d0800720c */ /* 0x000fe20003fa4070 */
[----:B------:R-:W-:-:S04]  /*21d0*/  IMAD.HI.U32 R2, R10, R11, RZ ;  /* 0x0000000b0a027227 */ /* 0x000fc800078e00ff */
[----:B------:R-:W-:Y:S01]  /*21e0*/  @!P1 IMAD.MOV R155, RZ, RZ, -R155 ;  /* 0x000000ffff9b9224 */ /* 0x000fe200078e0a9b */
[----:B------:R-:W-:Y:S01]  /*21f0*/  ISETP.GT.U32.AND P1, PT, R8, R152, PT ;  /* 0x000000980800720c */ /* 0x000fe20003f24070 */
[----:B------:R-:W-:Y:S02]  /*2200*/  VIADD R12, R0, 0x24 ;  /* 0x00000024000c7836 */ /* 0x000fe40000000000 */
[C---:B------:R-:W-:Y:S02]  /*2210*/  IMAD R153, R8.reuse, R3, R153 ;  /* 0x0000000308997224 */ /* 0x040fe400078e0299 */
[----:B------:R-:W-:Y:S01]  /*2220*/  IMAD.MOV R2, RZ, RZ, -R2 ;  /* 0x000000ffff027224 */ /* 0x000fe200078e0a02 */
[----:B------:R-:W-:Y:S01]  /*2230*/  IABS R149, R12 ;  /* 0x0000000c00957213 */ /* 0x000fe20000000000 */
[----:B------:R-:W-:Y:S01]  /*2240*/  @!P0 IMAD.MOV R156, RZ, RZ, -R156 ;  /* 0x000000ffff9c8224 */ /* 0x000fe200078e0a9c */
[C---:B------:R-:W-:Y:S01]  /*2250*/  ISETP.GT.U32.AND P0, PT, R8.reuse, R153, PT ;  /* 0x000000990800720c */ /* 0x040fe20003f04070 */
[----:B------:R-:W-:-:S02]  /*2260*/  IMAD R150, R8, R2, R11 ;  /* 0x0000000208967224 */ /* 0x000fc400078e020b */
[----:B------:R-:W-:Y:S02]  /*2270*/  VIADD R7, R0, 0x25 ;  /* 0x0000002500077836 */ /* 0x000fe40000000000 */
[----:B------:R-:W-:-:S03]  /*2280*/  IMAD.HI.U32 R2, R10, R149, RZ ;  /* 0x000000950a027227 */ /* 0x000fc600078e00ff */
[----:B------:R-:W-:Y:S01]  /*2290*/  IABS R3, R7 ;  /* 0x0000000700037213 */ /* 0x000fe20000000000 */
[--C-:B------:R-:W-:Y:S01]  /*22a0*/  @!P6 IMAD.IADD R154, R154, 0x1, -R8.reuse ;  /* 0x000000019a9ae824 */ /* 0x100fe200078e0a08 */
[----:B------:R-:W-:Y:S01]  /*22b0*/  ISETP.GT.U32.AND P6, PT, R8, R150, PT ;  /* 0x000000960800720c */ /* 0x000fe20003fc4070 */
[--C-:B------:R-:W-:Y:S01]  /*22c0*/  @!P5 IMAD.IADD R141, R141, 0x1, -R8.reuse ;  /* 0x000000018d8dd824 */ /* 0x100fe200078e0a08 */
[----:B------:R-:W-:Y:S01]  /*22d0*/  ISETP.GE.AND P5, PT, R6, RZ, PT ;  /* 0x000000ff0600720c */ /* 0x000fe20003fa6270 */
[----:B------:R-:W-:Y:S02]  /*22e0*/  @!P1 IMAD.IADD R152, R152, 0x1, -R8 ;  /* 0x0000000198989824 */ /* 0x000fe400078e0a08 */
[----:B------:R-:W-:Y:S02]  /*22f0*/  IMAD.MOV R2, RZ, RZ, -R2 ;  /* 0x000000ffff027224 */ /* 0x000fe400078e0a02 */
[----:B------:R-:W-:Y:S01]  /*2300*/  @!P4 IMAD.MOV R141, RZ, RZ, -R141 ;  /* 0x000000ffff8dc224 */ /* 0x000fe200078e0a8d */
[C---:B------:R-:W-:Y:S01]  /*2310*/  ISETP.GT.U32.AND P4, PT, R8.reuse, R152, PT ;  /* 0x000000980800720c */ /* 0x040fe20003f84070 */
[----:B------:R-:W-:-:S02]  /*2320*/  IMAD R149, R8, R2, R149 ;  /* 0x0000000208957224 */ /* 0x000fc400078e0295 */
[----:B------:R-:W-:-:S04]  /*2330*/  IMAD.HI.U32 R2, R10, R3, RZ ;  /* 0x000000030a027227 */ /* 0x000fc800078e00ff */
[----:B------:R-:W-:Y:S01]  /*2340*/  @!P0 IMAD.IADD R153, R153, 0x1, -R8 ;  /* 0x0000000199998824 */ /* 0x000fe200078e0a08 */
[----:B------:R-:W-:Y:S01]  /*2350*/  ISETP.GT.U32.AND P0, PT, R8, R154, PT ;  /* 0x0000009a0800720c */ /* 0x000fe20003f04070 */
[----:B------:R-:W-:Y:S02]  /*2360*/  IMAD.MOV R2, RZ, RZ, -R2 ;  /* 0x000000ffff027224 */ /* 0x000fe400078e0a02 */
[--C-:B------:R-:W-:Y:S01]  /*2370*/  @!P6 IMAD.IADD R150, R150, 0x1, -R8.reuse ;  /* 0x000000019696e824 */ /* 0x100fe200078e0a08 */
[C---:B------:R-:W-:Y:S01]  /*2380*/  ISETP.GT.U32.AND P1, PT, R8.reuse, R153, PT ;  /* 0x000000990800720c */ /* 0x040fe20003f24070 */
[----:B------:R-:W-:Y:S02]  /*2390*/  IMAD R148, R8, R2, R3 ;  /* 0x0000000208947224 */ /* 0x000fe400078e0203 */
[----:B------:R-:W-:Y:S01]  /*23a0*/  @!P4 IMAD.IADD R152, R152, 0x1, -R8 ;  /* 0x000000019898c824 */ /* 0x000fe200078e0a08 */
[----:B------:R-:W-:Y:S01]  /*23b0*/  ISETP.GT.U32.AND P6, PT, R8, R150, PT ;  /* 0x000000960800720c */ /* 0x000fe20003fc4070 */
[----:B------:R-:W-:Y:S01]  /*23c0*/  VIADD R6, R0, 0x26 ;  /* 0x0000002600067836 */ /* 0x000fe20000000000 */
[----:B------:R-:W-:Y:S01]  /*23d0*/  ISETP.GT.U32.AND P4, PT, R8, R148, PT ;  /* 0x000000940800720c */ /* 0x000fe20003f84070 */
[----:B------:R-:W-:-:S02]  /*23e0*/  VIADD R11, R0, 0x27 ;  /* 0x00000027000b7836 */ /* 0x000fc40000000000 */
[----:B------:R-:W-:Y:S01]  /*23f0*/  @!P0 IMAD.IADD R154, R154, 0x1, -R8 ;  /* 0x000000019a9a8824 */ /* 0x000fe200078e0a08 */
[----:B------:R-:W-:Y:S01]  /*2400*/  ISETP.GT.U32.AND P0, PT, R8, R149, PT ;  /* 0x000000950800720c */ /* 0x000fe20003f04070 */
[----:B------:R-:W-:Y:S01]  /*2410*/  @!P5 IMAD.MOV R152, RZ, RZ, -R152 ;  /* 0x000000ffff98d224 */ /* 0x000fe200078e0a98 */
[----:B------:R-:W-:Y:S01]  /*2420*/  IABS R5, R6 ;  /* 0x0000000600057213 */ /* 0x000fe20000000000 */
[----:B------:R-:W-:Y:S01]  /*2430*/  @!P1 IMAD.IADD R153, R153, 0x1, -R8 ;  /* 0x0000000199999824 */ /* 0x000fe200078e0a08 */
[----:B------:R-:W-:Y:S01]  /*2440*/  IABS R145, R11 ;  /* 0x0000000b00917213 */ /* 0x000fe20000000000 */
[----:B------:R-:W-:Y:S01]  /*2450*/  @!P3 IMAD.MOV R154, RZ, RZ, -R154 ;  /* 0x000000ffff9ab224 */ /* 0x000fe200078e0a9a */
[----:B------:R-:W-:Y:S01]  /*2460*/  ISETP.GE.AND P1, PT, R4, RZ, PT ;  /* 0x000000ff0400720c */ /* 0x000fe20003f26270 */
[----:B------:R-:W-:Y:S01]  /*2470*/  @!P6 IMAD.IADD R150, R150, 0x1, -R8 ;  /* 0x000000019696e824 */ /* 0x000fe200078e0a08 */
[----:B------:R-:W-:Y:S01]  /*2480*/  ISETP.GE.AND P6, PT, R12, RZ, PT ;  /* 0x000000ff0c00720c */ /* 0x000fe20003fc6270 */
[----:B------:R-:W-:Y:S01]  /*2490*/  IMAD.HI.U32 R2, R10, R5, RZ ;  /* 0x000000050a027227 */ /* 0x000fe200078e00ff */
[----:B------:R-:W-:-:S03]  /*24a0*/  ISETP.GE.AND P5, PT, R6, RZ, PT ;  /* 0x000000ff0600720c */ /* 0x000fc60003fa6270 */
[----:B------:R-:W-:-:S04]  /*24b0*/  IMAD.HI.U32 R3, R10, R145, RZ ;  /* 0x000000910a037227 */ /* 0x000fc800078e00ff */
[----:B------:R-:W-:Y:S02]  /*24c0*/  VIADD R12, R0, 0x29 ;  /* 0x00000029000c7836 */ /* 0x000fe40000000000 */
[----:B------:R-:W-:Y:S02]  /*24d0*/  @!P4 IMAD.IADD R148, R148, 0x1, -R8 ;  /* 0x000000019494c824 */ /* 0x000fe400078e0a08 */
[----:B------:R-:W-:Y:S02]  /*24e0*/  IMAD.MOV R2, RZ, RZ, -R2 ;  /* 0x000000ffff027224 */ /* 0x000fe400078e0a02 */
[----:B------:R-:W-:Y:S01]  /*24f0*/  IMAD.MOV R3, RZ, RZ, -R3 ;  /* 0x000000ffff037224 */ /* 0x000fe200078e0a03 */
[----:B------:R-:W-:Y:S01]  /*2500*/  ISETP.GT.U32.AND P4, PT, R8, R148, PT ;  /* 0x000000940800720c */ /* 0x000fe20003f84070 */
[----:B------:R-:W-:Y:S01]  /*2510*/  @!P0 IMAD.IADD R149, R149, 0x1, -R8 ;  /* 0x0000000195958824 */ /* 0x000fe200078e0a08 */
[----:B------:R-:W-:Y:S01]  /*2520*/  ISETP.GE.AND P0, PT, R7, RZ, PT ;  /* 0x000000ff0700720c */ /* 0x000fe20003f06270 */
[----:B------:R-:W-:Y:S01]  /*2530*/  VIADD R4, R0, 0x28 ;  /* 0x0000002800047836 */ /* 0x000fe20000000000 */
[----:B------:R-:W-:Y:S01]  /*2540*/  IABS R7, R12 ;  /* 0x0000000c00077213 */ /* 0x000fe20000000000 */
[C---:B------:R-:W-:Y:S01]  /*2550*/  IMAD R146, R8.reuse, R2, R5 ;  /* 0x0000000208927224 */ /* 0x040fe200078e0205 */
[C---:B------:R-:W-:Y:S01]  /*2560*/  ISETP.GT.U32.AND P3, PT, R8.reuse, R149, PT ;  /* 0x000000950800720c */ /* 0x040fe20003f64070 */
[----:B------:R-:W-:Y:S01]  /*2570*/  IMAD R145, R8, R3, R145 ;  /* 0x0000000308917224 */ /* 0x000fe200078e0291 */
[----:B------:R-:W-:Y:S01]  /*2580*/  IABS R5, R4 ;  /* 0x0000000400057213 */ /* 0x000fe20000000000 */
[----:B------:R-:W-:-:S04]  /*2590*/  IMAD.HI.U32 R3, R10, R7, RZ ;  /* 0x000000070a037227 */ /* 0x000fc800078e00ff */
[----:B------:R-:W-:Y:S01]  /*25a0*/  @!P1 IMAD.MOV R150, RZ, RZ, -R150 ;  /* 0x000000ffff969224 */ /* 0x000fe200078e0a96 */
[----:B------:R-:W-:Y:S01]  /*25b0*/  ISETP.GT.U32.AND P1, PT, R8, R145, PT ;  /* 0x000000910800720c */ /* 0x000fe20003f24070 */
[----:B------:R-:W-:-:S04]  /*25c0*/  IMAD.HI.U32 R2, R10, R5, RZ ;  /* 0x000000050a027227 */ /* 0x000fc800078e00ff */
[----:B------:R-:W-:Y:S02]  /*25d0*/  IMAD.MOV R3, RZ, RZ, -R3 ;  /* 0x000000ffff037224 */ /* 0x000fe400078e0a03 */
[----:B------:R-:W-:Y:S02]  /*25e0*/  IMAD.MOV R2, RZ, RZ, -R2 ;  /* 0x000000ffff027224 */ /* 0x000fe400078e0a02 */
[--C-:B------:R-:W-:Y:S01]  /*25f0*/  @!P4 IMAD.IADD R148, R148, 0x1, -R8.reuse ;  /* 0x000000019494c824 */ /* 0x100fe200078e0a08 */
[----:B------:R-:W-:Y:S01]  /*2600*/  ISETP.GE.AND P4, PT, R4, RZ, PT ;  /* 0x000000ff0400720c */ /* 0x000fe20003f86270 */
[C---:B------:R-:W-:Y:S02]  /*2610*/  IMAD R142, R8.reuse, R3, R7 ;  /* 0x00000003088e7224 */ /* 0x040fe400078e0207 */
[----:B------:R-:W-:Y:S01]  /*2620*/  @!P3 IMAD.IADD R149, R149, 0x1, -R8 ;  /* 0x000000019595b824 */ /* 0x000fe200078e0a08 */
[----:B------:R-:W-:Y:S01]  /*2630*/  ISETP.GE.AND P3, PT, R11, RZ, PT ;  /* 0x000000ff0b00720c */ /* 0x000fe20003f66270 */
[----:B------:R-:W-:-:S02]  /*2640*/  IMAD R144, R8, R2, R5 ;  /* 0x0000000208907224 */ /* 0x000fc400078e0205 */
[----:B------:R-:W-:Y:S01]  /*2650*/  @!P0 IMAD.MOV R148, RZ, RZ, -R148 ;  /* 0x000000ffff948224 */ /* 0x000fe200078e0a94 */
[----:B------:R-:W-:Y:S01]  /*2660*/  ISETP.GT.U32.AND P0, PT, R8, R142, PT ;  /* 0x0000008e0800720c */ /* 0x000fe20003f04070 */
[----:B------:R-:W-:Y:S02]  /*2670*/  VIADD R4, R0, 0x2a ;  /* 0x0000002a00047836 */ /* 0x000fe40000000000 */
[--C-:B------:R-:W-:Y:S02]  /*2680*/  @!P1 IMAD.IADD R145, R145, 0x1, -R8.reuse ;  /* 0x0000000191919824 */ /* 0x100fe400078e0a08 */
[----:B------:R-:W-:Y:S01]  /*2690*/  @!P6 IMAD.MOV R149, RZ, RZ, -R149 ;  /* 0x000000ffff95e224 */ /* 0x000fe200078e0a95 */
[C---:B------:R-:W-:Y:S01]  /*26a0*/  ISETP.GT.U32.AND P6, PT, R8.reuse, R144, PT ;  /* 0x000000900800720c */ /* 0x040fe20003fc4070 */
[----:B------:R-:W-:Y:S01]  /*26b0*/  @!P2 IMAD.MOV R153, RZ, RZ, -R153 ;  /* 0x000000ffff99a224 */ /* 0x000fe200078e0a99 */
[----:B------:R-:W-:Y:S01]  /*26c0*/  ISETP.GT.U32.AND P2, PT, R8, R146, PT ;  /* 0x000000920800720c */ /* 0x000fe20003f44070 */
[C---:B------:R-:W-:Y:S01]  /*26d0*/  VIADD R6, R0.reuse, 0x2b ;  /* 0x0000002b00067836 */ /* 0x040fe20000000000 */
[----:B------:R-:W-:Y:S01]  /*26e0*/  IABS R143, R4 ;  /* 0x00000004008f7213 */ /* 0x000fe20000000000 */
[----:B------:R-:W-:Y:S01]  /*26f0*/  VIADD R7, R0, 0x2c ;  /* 0x0000002c00077836 */ /* 0x000fe20000000000 */
[----:B------:R-:W-:Y:S01]  /*2700*/  ISETP.GT.U32.AND P1, PT, R8, R145, PT ;  /* 0x000000910800720c */ /* 0x000fe20003f24070 */
[----:B------:R-:W-:Y:S01]  /*2710*/  @!P0 IMAD.IADD R142, R142, 0x1, -R8 ;  /* 0x000000018e8e8824 */ /* 0x000fe200078e0a08 */
[----:B------:R-:W-:Y:S01]  /*2720*/  IABS R147, R6 ;  /* 0x0000000600937213 */ /* 0x000fe20000000000 */
[----:B------:R-:W-:Y:S01]  /*2730*/  IMAD.HI.U32 R2, R10, R143, RZ ;  /* 0x0000008f0a027227 */ /* 0x000fe200078e00ff */
[----:B------:R-:W-:-:S02]  /*2740*/  IABS R5, R7 ;  /* 0x0000000700057213 */ /* 0x000fc40000000000 */
[----:B------:R-:W-:Y:S01]  /*2750*/  ISETP.GT.U32.AND P0, PT, R8, R142, PT ;  /* 0x0000008e0800720c */ /* 0x000fe20003f04070 */
[----:B------:R-:W-:Y:S02]  /*2760*/  IMAD.MOV R2, RZ, RZ, -R2 ;  /* 0x000000ffff027224 */ /* 0x000fe400078e0a02 */
[--C-:B------:R-:W-:Y:S02]  /*2770*/  @!P6 IMAD.IADD R144, R144, 0x1, -R8.reuse ;  /* 0x000000019090e824 */ /* 0x100fe400078e0a08 */
[----:B------:R-:W-:Y:S02]  /*2780*/  @!P2 IMAD.IADD R146, R146, 0x1, -R8 ;  /* 0x000000019292a824 */ /* 0x000fe400078e0a08 */
[C---:B------:R-:W-:Y:S01]  /*2790*/  IMAD R143, R8.reuse, R2, R143 ;  /* 0x00000002088f7224 */ /* 0x040fe200078e028f */
[----:B------:R-:W-:Y:S01]  /*27a0*/  ISETP.GT.U32.AND P6, PT, R8, R144, PT ;  /* 0x000000900800720c */ /* 0x000fe20003fc4070 */
[----:B------:R-:W-:Y:S01]  /*27b0*/  IMAD.HI.U32 R2, R10, R147, RZ ;  /* 0x000000930a027227 */ /* 0x000fe200078e00ff */
[----:B------:R-:W-:-:S03]  /*27c0*/  ISETP.GT.U32.AND P2, PT, R8, R146, PT ;  /* 0x000000920800720c */ /* 0x000fc60003f44070 */
[----:B------:R-:W-:Y:S01]  /*27d0*/  @!P1 IMAD.IADD R145, R145, 0x1, -R8 ;  /* 0x0000000191919824 */ /* 0x000fe200078e0a08 */
[----:B------:R-:W-:Y:S01]  /*27e0*/  ISETP.GE.AND P1, PT, R4, RZ, PT ;  /* 0x000000ff0400720c */ /* 0x000fe20003f26270 */
[----:B------:R-:W-:Y:S02]  /*27f0*/  IMAD.MOV R2, RZ, RZ, -R2 ;  /* 0x000000ffff027224 */ /* 0x000fe400078e0a02 */
[----:B------:R-:W-:Y:S01]  /*2800*/  @!P3 IMAD.MOV R145, RZ, RZ, -R145 ;  /* 0x000000ffff91b224 */ /* 0x000fe200078e0a91 */
[----:B------:R-:W-:Y:S01]  /*2810*/  ISETP.GT.U32.AND P3, PT, R8, R143, PT ;  /* 0x0000008f0800720c */ /* 0x000fe20003f64070 */
[----:B------:R-:W-:-:S04]  /*2820*/  IMAD.HI.U32 R3, R10, R5, RZ ;  /* 0x000000050a037227 */ /* 0x000fc800078e00ff */
[----:B------:R-:W-:Y:S02]  /*2830*/  IMAD R147, R8, R2, R147 ;  /* 0x0000000208937224 */ /* 0x000fe400078e0293 */
[----:B------:R-:W-:Y:S02]  /*2840*/  IMAD.MOV R3, RZ, RZ, -R3 ;  /* 0x000000ffff037224 */ /* 0x000fe400078e0a03 */
[--C-:B------:R-:W-:Y:S01]  /*2850*/  @!P0 IMAD.IADD R142, R142, 0x1, -R8.reuse ;  /* 0x000000018e8e8824 */ /* 0x100fe200078e0a08 */
[----:B------:R-:W-:Y:S01]  /*2860*/  ISETP.GT.U32.AND P0, PT, R8, R147, PT ;  /* 0x000000930800720c */ /* 0x000fe20003f04070 */
[--C-:B------:R-:W-:Y:S01]  /*2870*/  @!P6 IMAD.IADD R144, R144, 0x1, -R8.reuse ;  /* 0x000000019090e824 */ /* 0x100fe200078e0a08 */
[----:B------:R-:W-:Y:S01]  /*2880*/  ISETP.GE.AND P6, PT, R7, RZ, PT ;  /* 0x000000ff0700720c */ /* 0x000fe20003fc6270 */
[----:B------:R-:W-:Y:S02]  /*2890*/  IMAD R3, R8, R3, R5 ;  /* 0x0000000308037224 */ /* 0x000fe400078e0205 */
[----:B------:R-:W-:Y:S01]  /*28a0*/  @!P2 IMAD.IADD R146, R146, 0x1, -R8 ;  /* 0x000000019292a824 */ /* 0x000fe200078e0a08 */
[----:B------:R-:W-:Y:S01]  /*28b0*/  ISETP.GE.AND P2, PT, R12, RZ, PT ;  /* 0x000000ff0c00720c */ /* 0x000fe20003f46270 */
[----:B------:R-:W-:-:S02]  /*28c0*/  VIADD R12, R0, 0x2e ;  /* 0x0000002e000c7836 */ /* 0x000fc40000000000 */
[----:B------:R-:W-:Y:S02]  /*28d0*/  @!P3 IMAD.IADD R143, R143, 0x1, -R8 ;  /* 0x000000018f8fb824 */ /* 0x000fe400078e0a08 */
[----:B------:R-:W-:Y:S01]  /*28e0*/  @!P4 IMAD.MOV R144, RZ, RZ, -R144 ;  /* 0x000000ffff90c224 */ /* 0x000fe200078e0a90 */
[----:B------:R-:W-:Y:S01]  /*28f0*/  ISETP.GT.U32.AND P4, PT, R8, R3, PT ;  /* 0x000000030800720c */ /* 0x000fe20003f84070 */
[----:B------:R-:W-:Y:S01]  /*2900*/  @!P5 IMAD.MOV R146, RZ, RZ, -R146 ;  /* 0x000000ffff92d224 */ /* 0x000fe200078e0a92 */
[----:B------:R-:W-:Y:S01]  /*2910*/  ISETP.GE.AND P5, PT, R6, RZ, PT ;  /* 0x000000ff0600720c */ /* 0x000fe20003fa6270 */
[----:B------:R-:W-:Y:S01]  /*2920*/  VIADD R6, R0, 0x2d ;  /* 0x0000002d00067836 */ /* 0x000fe20000000000 */
[----:B------:R-:W-:Y:S01]  /*2930*/  IABS R7, R12 ;  /* 0x0000000c00077213 */ /* 0x000fe20000000000 */
[----:B------:R-:W-:Y:S01]  /*2940*/  @!P0 IMAD.IADD R147, R147, 0x1, -R8 ;  /* 0x0000000193938824 */ /* 0x000fe200078e0a08 */
[----:B------:R-:W-:Y:S01]  /*2950*/  ISETP.GT.U32.AND P3, PT, R8, R143, PT ;  /* 0x0000008f0800720c */ /* 0x000fe20003f64070 */
[----:B------:R-:W-:Y:S01]  /*2960*/  @!P2 IMAD.MOV R142, RZ, RZ, -R142 ;  /* 0x000000ffff8ea224 */ /* 0x000fe200078e0a8e */
[----:B------:R-:W-:Y:S01]  /*2970*/  IABS R5, R6 ;  /* 0x0000000600057213 */ /* 0x000fe20000000000 */
[----:B------:R-:W-:Y:S01]  /*2980*/  IMAD.HI.U32 R4, R10, R7, RZ ;  /* 0x000000070a047227 */ /* 0x000fe200078e00ff */
[----:B------:R-:W-:-:S02]  /*2990*/  ISETP.GT.U32.AND P0, PT, R8, R147, PT ;  /* 0x000000930800720c */ /* 0x000fc40003f04070 */
[----:B------:R-:W-:Y:S01]  /*29a0*/  ISETP.GE.AND P2, PT, R6, RZ, PT ;  /* 0x000000ff0600720c */ /* 0x000fe20003f46270 */
[----:B------:R-:W-:-:S04]  /*29b0*/  IMAD.HI.U32 R2, R10, R5, RZ ;  /* 0x000000050a027227 */ /* 0x000fc800078e00ff */
[----:B------:R-:W-:Y:S02]  /*29c0*/  IMAD.MOV R4, RZ, RZ, -R4 ;  /* 0x000000ffff047224 */ /* 0x000fe400078e0a04 */
[----:B------:R-:W-:Y:S02]  /*29d0*/  @!P4 IMAD.IADD R3, R3, 0x1, -R8 ;  /* 0x000000010303c824 */ /* 0x000fe400078e0a08 */
[----:B------:R-:W-:Y:S02]  /*29e0*/  IMAD.MOV R6, RZ, RZ, -R2 ;  /* 0x000000ffff067224 */ /* 0x000fe400078e0a02 */
[----:B------:R-:W-:Y:S01]  /*29f0*/  VIADD R16, R0, 0x2f ;  /* 0x0000002f00107836 */ /* 0x000fe20000000000 */
[----:B------:R-:W-:Y:S01]  /*2a00*/  ISETP.GT.U32.AND P4, PT, R8, R3, PT ;  /* 0x000000030800720c */ /* 0x000fe20003f84070 */
[----:B------:R-:W-:Y:S01]  /*2a10*/  @!P3 IMAD.IADD R143, R143, 0x1, -R8 ;  /* 0x000000018f8fb824 */ /* 0x000fe200078e0a08 */
[----:B------:R-:W-:Y:S01]  /*2a20*/  ISETP.GE.AND P3, PT, R12, RZ, PT ;  /* 0x000000ff0c00720c */ /* 0x000fe20003f66270 */
[C---:B------:R-:W-:Y:S01]  /*2a30*/  IMAD R7, R8.reuse, R4, R7 ;  /* 0x0000000408077224 */ /* 0x040fe200078e0207 */
[----:B------:R-:W-:Y:S01]  /*2a40*/  IABS R11, R16 ;  /* 0x00000010000b7213 */ /* 0x000fe20000000000 */
[----:B------:R-:W-:-:S02]  /*2a50*/  IMAD R5, R8, R6, R5 ;  /* 0x0000000608057224 */ /* 0x000fc400078e0205 */
[----:B------:R-:W-:Y:S01]  /*2a60*/  @!P1 IMAD.MOV R143, RZ, RZ, -R143 ;  /* 0x000000ffff8f9224 */ /* 0x000fe200078e0a8f */
[C---:B------:R-:W-:Y:S01]  /*2a70*/  ISETP.GT.U32.AND P1, PT, R8.reuse, R7, PT ;  /* 0x000000070800720c */ /* 0x040fe20003f24070 */
[----:B------:R-:W-:Y:S01]  /*2a80*/  @!P0 IMAD.IADD R147, R147, 0x1, -R8 ;  /* 0x0000000193938824 */ /* 0x000fe200078e0a08 */
[----:B------:R-:W-:Y:S01]  /*2a90*/  ISETP.GT.U32.AND P0, PT, R8, R5, PT ;  /* 0x000000050800720c */ /* 0x000fe20003f04070 */
[----:B------:R-:W-:Y:S02]  /*2aa0*/  VIADD R4, R0, 0x30 ;  /* 0x0000003000047836 */ /* 0x000fe40000000000 */
[----:B------:R-:W-:-:S03]  /*2ab0*/  IMAD.HI.U32 R2, R10, R11, RZ ;  /* 0x0000000b0a027227 */ /* 0x000fc600078e00ff */
[----:B------:R-:W-:Y:S01]  /*2ac0*/  IABS R13, R4 ;  /* 0x00000004000d7213 */ /* 0x000fe20000000000 */
[----:B------:R-:W-:Y:S02]  /*2ad0*/  IMAD.MOV R2, RZ, RZ, -R2 ;  /* 0x000000ffff027224 */ /* 0x000fe400078e0a02 */
[----:B------:R-:W-:Y:S02]  /*2ae0*/  VIADD R6, R0, 0x31 ;  /* 0x0000003100067836 */ /* 0x000fe40000000000 */
[--C-:B------:R-:W-:Y:S02]  /*2af0*/  @!P4 IMAD.IADD R3, R3, 0x1, -R8.reuse ;  /* 0x000000010303c824 */ /* 0x100fe400078e0a08 */
[C---:B------:R-:W-:Y:S01]  /*2b00*/  IMAD R11, R8.reuse, R2, R11 ;  /* 0x00000002080b7224 */ /* 0x040fe200078e020b */
[----:B------:R-:W-:Y:S01]  /*2b10*/  IABS R17, R6 ;  /* 0x0000000600117213 */ /* 0x000fe20000000000 */
[----:B------:R-:W-:Y:S02]  /*2b20*/  @!P1 IMAD.IADD R7, R7, 0x1, -R8 ;  /* 0x0000000107079824 */ /* 0x000fe400078e0a08 */
[----:B------:R-:W-:Y:S01]  /*2b30*/  IMAD.MOV.U32 R12, RZ, RZ, R3 ;  /* 0x000000ffff0c7224 */ /* 0x000fe200078e0003 */
[----:B------:R-:W-:Y:S01]  /*2b40*/  ISETP.GT.U32.AND P4, PT, R8, R11, PT ;  /* 0x0000000b0800720c */ /* 0x000fe20003f84070 */
[----:B------:R-:W-:-:S04]  /*2b50*/  IMAD.HI.U32 R2, R10, R13, RZ ;  /* 0x0000000d0a027227 */ /* 0x000fc800078e00ff */
[----:B------:R-:W-:Y:S01]  /*2b60*/  @!P0 IMAD.IADD R5, R5, 0x1, -R8 ;  /* 0x0000000105058824 */ /* 0x000fe200078e0a08 */
[----:B------:R-:W-:Y:S01]  /*2b70*/  ISETP.GE.AND P0, PT, R4, RZ, PT ;  /* 0x000000ff0400720c */ /* 0x000fe20003f06270 */
[----:B------:R-:W-:Y:S01]  /*2b80*/  @!P6 IMAD.MOV R12, RZ, RZ, -R12 ;  /* 0x000000ffff0ce224 */ /* 0x000fe200078e0a0c */
[C---:B------:R-:W-:Y:S01]  /*2b90*/  ISETP.GT.U32.AND P6, PT, R8.reuse, R7, PT ;  /* 0x000000070800720c */ /* 0x040fe20003fc4070 */
[----:B------:R-:W-:Y:S01]  /*2ba0*/  IMAD.MOV R3, RZ, RZ, -R2 ;  /* 0x000000ffff037224 */ /* 0x000fe200078e0a02 */
[----:B------:R-:W-:Y:S01]  /*2bb0*/  ISETP.GT.U32.AND P1, PT, R8, R5, PT ;  /* 0x000000050800720c */ /* 0x000fe20003f24070 */
[----:B------:R-:W-:-:S04]  /*2bc0*/  IMAD.HI.U32 R2, R10, R17, RZ ;  /* 0x000000110a027227 */ /* 0x000fc800078e00ff */
[----:B------:R-:W-:Y:S02]  /*2bd0*/  IMAD.MOV R2, RZ, RZ, -R2 ;  /* 0x000000ffff027224 */ /* 0x000fe400078e0a02 */
[C---:B------:R-:W-:Y:S01]  /*2be0*/  IMAD R13, R8.reuse, R3, R13 ;  /* 0x00000003080d7224 */ /* 0x040fe200078e020d */
[----:B------:R-:W-:Y:S01]  /*2bf0*/  SHF.R.U32.HI R3, RZ, 0x6, R252 ;  /* 0x00000006ff037819 */ /* 0x000fe200000116fc */
[C---:B------:R-:W-:Y:S02]  /*2c00*/  IMAD R17, R8.reuse, R2, R17 ;  /* 0x0000000208117224 */ /* 0x040fe400078e0211 */
[--C-:B------:R-:W-:Y:S01]  /*2c10*/  @!P6 IMAD.IADD R7, R7, 0x1, -R8.reuse ;  /* 0x000000010707e824 */ /* 0x100fe200078e0a08 */
[----:B------:R-:W-:Y:S01]  /*2c20*/  SGXT.U32 R2, R3, 0x1 ;  /* 0x000000010302781a */ /* 0x000fe20000000000 */
[--C-:B------:R-:W-:Y:S01]  /*2c30*/  @!P1 IMAD.IADD R5, R5, 0x1, -R8.reuse ;  /* 0x0000000105059824 */ /* 0x100fe200078e0a08 */
[C---:B------:R-:W-:Y:S01]  /*2c40*/  ISETP.GT.U32.AND P6, PT, R8.reuse, R17, PT ;  /* 0x000000110800720c */ /* 0x040fe20003fc4070 */
[----:B------:R-:W-:Y:S01]  /*2c50*/  @!P4 IMAD.IADD R11, R11, 0x1, -R8 ;  /* 0x000000010b0bc824 */ /* 0x000fe200078e0a08 */
[----:B------:R-:W-:Y:S01]  /*2c60*/  ISETP.GT.U32.AND P1, PT, R8, R13, PT ;  /* 0x0000000d0800720c */ /* 0x000fe20003f24070 */
[----:B------:R-:W-:Y:S01]  /*2c70*/  VIADD R22, R0, 0x33 ;  /* 0x0000003300167836 */ /* 0x000fe20000000000 */
[----:B------:R-:W-:Y:S01]  /*2c80*/  LOP3.LUT R239, R2, 0x40, RZ, 0xfc, !PT ;  /* 0x0000004002ef7812 */ /* 0x000fe200078efcff */
[----:B------:R-:W-:Y:S01]  /*2c90*/  @!P5 IMAD.MOV R147, RZ, RZ, -R147 ;  /* 0x000000ffff93d224 */ /* 0x000fe200078e0a93 */
[----:B------:R-:W-:Y:S01]  /*2ca0*/  ISETP.GT.U32.AND P4, PT, R8, R11, PT ;  /* 0x0000000b0800720c */ /* 0x000fe20003f84070 */
[----:B------:R-:W-:Y:S01]  /*2cb0*/  IMAD.MOV.U32 R18, RZ, RZ, R7 ;  /* 0x000000ffff127224 */ /* 0x000fe200078e0007 */
[----:B------:R-:W-:Y:S01]  /*2cc0*/  ISETP.GE.AND P5, PT, R16, RZ, PT ;  /* 0x000000ff1000720c */ /* 0x000fe20003fa6270 */
[----:B------:R-:W-:Y:S01]  /*2cd0*/  VIADD R16, R0, 0x32 ;  /* 0x0000003200107836 */ /* 0x000fe20000000000 */
[----:B------:R-:W-:Y:S01]  /*2ce0*/  IABS R21, R22 ;  /* 0x0000001600157213 */ /* 0x000fe20000000000 */
[----:B------:R-:W-:Y:S01]  /*2cf0*/  @!P3 IMAD.MOV R18, RZ, RZ, -R18 ;  /* 0x000000ffff12b224 */ /* 0x000fe200078e0a12 */
[----:B------:R-:W-:Y:S01]  /*2d00*/  ISETP.GE.AND P3, PT, R22, RZ, PT ;  /* 0x000000ff1600720c */ /* 0x000fe20003f66270 */
[--C-:B------:R-:W-:Y:S01]  /*2d10*/  @!P6 IMAD.IADD R17, R17, 0x1, -R8.reuse ;  /* 0x000000011111e824 */ /* 0x100fe200078e0a08 */
[----:B------:R-:W-:Y:S01]  /*2d20*/  IABS R19, R16 ;  /* 0x0000001000137213 */ /* 0x000fe20000000000 */
[----:B------:R-:W-:Y:S01]  /*2d30*/  @!P1 IMAD.IADD R13, R13, 0x1, -R8 ;  /* 0x000000010d0d9824 */ /* 0x000fe200078e0a08 */
[----:B------:R-:W-:Y:S01]  /*2d40*/  ISETP.GE.AND P1, PT, R16, RZ, PT ;  /* 0x000000ff1000720c */ /* 0x000fe20003f26270 */
[----:B------:R-:W-:Y:S01]  /*2d50*/  IMAD.MOV.U32 R16, RZ, RZ, R5 ;  /* 0x000000ffff107224 */ /* 0x000fe200078e0005 */
[----:B------:R-:W-:Y:S01]  /*2d60*/  ISETP.GT.U32.AND P6, PT, R8, R17, PT ;  /* 0x000000110800720c */ /* 0x000fe20003fc4070 */
[----:B------:R-:W-:Y:S01]  /*2d70*/  IMAD.HI.U32 R5, R10, R21, RZ ;  /* 0x000000150a057227 */ /* 0x000fe200078e00ff */
[----:B------:R-:W-:-:S03]  /*2d80*/  LOP3.LUT R242, R2, 0x42, RZ, 0xfc, !PT ;  /* 0x0000004202f27812 */ /* 0x000fc600078efcff */
[----:B------:R-:W-:Y:S01]  /*2d90*/  @!P4 IMAD.IADD R11, R11, 0x1, -R8 ;  /* 0x000000010b0bc824 */ /* 0x000fe200078e0a08 */
[----:B------:R-:W-:Y:S01]  /*2da0*/  ISETP.GE.AND P4, PT, R6, RZ, PT ;  /* 0x000000ff0600720c */ /* 0x000fe20003f86270 */
[----:B------:R-:W-:-:S04]  /*2db0*/  IMAD.HI.U32 R3, R10, R19, RZ ;  /* 0x000000130a037227 */ /* 0x000fc800078e00ff */
[----:B------:R-:W-:Y:S02]  /*2dc0*/  IMAD.MOV R5, RZ, RZ, -R5 ;  /* 0x000000ffff057224 */ /* 0x000fe400078e0a05 */
[----:B------:R-:W-:Y:S02]  /*2dd0*/  IMAD.MOV.U32 R20, RZ, RZ, R11 ;  /* 0x000000ffff147224 */ /* 0x000fe400078e000b */
[----:B------:R-:W-:Y:S02]  /*2de0*/  IMAD.MOV R4, RZ, RZ, -R3 ;  /* 0x000000ffff047224 */ /* 0x000fe400078e0a03 */
[----:B------:R-:W-:Y:S01]  /*2df0*/  @!P2 IMAD.MOV R16, RZ, RZ, -R16 ;  /* 0x000000ffff10a224 */ /* 0x000fe200078e0a10 */
[C---:B------:R-:W-:Y:S01]  /*2e00*/  ISETP.GT.U32.AND P2, PT, R8.reuse, R13, PT ;  /* 0x0000000d0800720c */ /* 0x040fe20003f44070 */
[C---:B------:R-:W-:Y:S02]  /*2e10*/  IMAD R11, R8.reuse, R5, R21 ;  /* 0x00000005080b7224 */ /* 0x040fe400078e0215 */
[----:B------:R-:W-:-:S02]  /*2e20*/  IMAD R19, R8, R4, R19 ;  /* 0x0000000408137224 */ /* 0x000fc400078e0213 */
[----:B------:R-:W-:Y:S01]  /*2e30*/  @!P6 IMAD.IADD R17, R17, 0x1, -R8 ;  /* 0x000000011111e824 */ /* 0x000fe200078e0a08 */
[C---:B------:R-:W-:Y:S01]  /*2e40*/  ISETP.GT.U32.AND P6, PT, R8.reuse, R11, PT ;  /* 0x0000000b0800720c */ /* 0x040fe20003fc4070 */
[----:B------:R-:W-:Y:S01]  /*2e50*/  @!P5 IMAD.MOV R20, RZ, RZ, -R20 ;  /* 0x000000ffff14d224 */ /* 0x000fe200078e0a14 */
[----:B------:R-:W-:Y:S01]  /*2e60*/  ISETP.GT.U32.AND P5, PT, R8, R19, PT ;  /* 0x000000130800720c */ /* 0x000fe20003fa4070 */
[C---:B------:R-:W-:Y:S02]  /*2e70*/  VIADD R6, R0.reuse, 0x34 ;  /* 0x0000003400067836 */ /* 0x040fe40000000000 */
[C---:B------:R-:W-:Y:S02]  /*2e80*/  VIADD R28, R0.reuse, 0x36 ;  /* 0x00000036001c7836 */ /* 0x040fe40000000000 */
[--C-:B------:R-:W-:Y:S01]  /*2e90*/  @!P2 IMAD.IADD R13, R13, 0x1, -R8.reuse ;  /* 0x000000010d0da824 */ /* 0x100fe200078e0a08 */
[----:B------:R-:W-:Y:S01]  /*2ea0*/  IABS R23, R6 ;  /* 0x0000000600177213 */ /* 0x000fe20000000000 */
[----:B------:R-:W-:Y:S01]  /*2eb0*/  VIADD R7, R0, 0x35 ;  /* 0x0000003500077836 */ /* 0x000fe20000000000 */
[----:B------:R-:W-:Y:S01]  /*2ec0*/  IABS R27, R28 ;  /* 0x0000001c001b7213 */ /* 0x000fe20000000000 */
[----:B------:R-:W-:Y:S01]  /*2ed0*/  IMAD.MOV.U32 R22, RZ, RZ, R13 ;  /* 0x000000ffff167224 */ /* 0x000fe200078e000d */
[----:B------:R-:W-:Y:S01]  /*2ee0*/  ISETP.GE.AND P2, PT, R6, RZ, PT ;  /* 0x000000ff0600720c */ /* 0x000fe20003f46270 */
[--C-:B------:R-:W-:Y:S01]  /*2ef0*/  @!P6 IMAD.IADD R11, R11, 0x1, -R8.reuse ;  /* 0x000000010b0be824 */ /* 0x100fe200078e0a08 */
[----:B------:R-:W-:Y:S01]  /*2f00*/  IABS R25, R7 ;  /* 0x0000000700197213 */ /* 0x000fe20000000000 */
[----:B------:R-:W-:Y:S01]  /*2f10*/  @!P5 IMAD.IADD R19, R19, 0x1, -R8 ;  /* 0x000000011313d824 */ /* 0x000fe200078e0a08 */
[----:B------:R-:W-:Y:S01]  /*2f20*/  ISETP.GE.AND P5, PT, R7, RZ, PT ;  /* 0x000000ff0700720c */ /* 0x000fe20003fa6270 */
[----:B------:R-:W-:Y:S01]  /*2f30*/  @!P0 IMAD.MOV R22, RZ, RZ, -R22 ;  /* 0x000000ffff168224 */ /* 0x000fe200078e0a16 */
[----:B------:R-:W-:Y:S01]  /*2f40*/  ISETP.GT.U32.AND P0, PT, R8, R11, PT ;  /* 0x0000000b0800720c */ /* 0x000fe20003f04070 */
[----:B------:R-:W-:Y:S01]  /*2f50*/  IMAD.HI.U32 R7, R10, R23, RZ ;  /* 0x000000170a077227 */ /* 0x000fe200078e00ff */
[----:B------:R-:W-:-:S03]  /*2f60*/  ISETP.GT.U32.AND P6, PT, R8, R19, PT ;  /* 0x000000130800720c */ /* 0x000fc60003fc4070 */
[----:B------:R-:W-:-:S04]  /*2f70*/  IMAD.HI.U32 R13, R10, R27, RZ ;  /* 0x0000001b0a0d7227 */ /* 0x000fc800078e00ff */
[----:B------:R-:W-:Y:S02]  /*2f80*/  IMAD.MOV R7, RZ, RZ, -R7 ;  /* 0x000000ffff077224 */ /* 0x000fe400078e0a07 */
[----:B------:R-:W-:Y:S02]  /*2f90*/  IMAD.MOV R26, RZ, RZ, -R13 ;  /* 0x000000ffff1a7224 */ /* 0x000fe400078e0a0d */
[----:B------:R-:W-:Y:S02]  /*2fa0*/  IMAD R13, R8, R7, R23 ;  /* 0x00000007080d7224 */ /* 0x000fe400078e0217 */
[----:B------:R-:W-:Y:S02]  /*2fb0*/  @!P0 IMAD.IADD R11, R11, 0x1, -R8 ;  /* 0x000000010b0b8824 */ /* 0x000fe400078e0a08 */
[----:B------:R-:W-:Y:S01]  /*2fc0*/  IMAD.HI.U32 R21, R10, R25, RZ ;  /* 0x000000190a157227 */ /* 0x000fe200078e00ff */
[----:B------:R-:W-:-:S03]  /*2fd0*/  ISETP.GT.U32.AND P0, PT, R8, R13, PT ;  /* 0x0000000d0800720c */ /* 0x000fc60003f04070 */
[----:B------:R-:W-:Y:S02]  /*2fe0*/  IMAD.MOV R21, RZ, RZ, -R21 ;  /* 0x000000ffff157224 */ /* 0x000fe400078e0a15 */
[----:B------:R-:W-:Y:S02]  /*2ff0*/  IMAD.MOV.U32 R24, RZ, RZ, R17 ;  /* 0x000000ffff187224 */ /* 0x000fe400078e0011 */
[----:B------:R-:W-:Y:S02]  /*3000*/  IMAD R17, R8, R21, R25 ;  /* 0x0000001508117224 */ /* 0x000fe400078e0219 */
[----:B------:R-:W-:Y:S02]  /*3010*/  VIADD R23, R0, 0x37 ;  /* 0x0000003700177836 */ /* 0x000fe40000000000 */
[C---:B------:R-:W-:Y:S02]  /*3020*/  IMAD R21, R8.reuse, R26, R27 ;  /* 0x0000001a08157224 */ /* 0x040fe400078e021b */
[--C-:B------:R-:W-:Y:S01]  /*3030*/  @!P0 IMAD.IADD R13, R13, 0x1, -R8.reuse ;  /* 0x000000010d0d8824 */ /* 0x100fe200078e0a08 */
[----:B------:R-:W-:Y:S01]  /*3040*/  ISETP.GT.U32.AND P0, PT, R8, R17, PT ;  /* 0x000000110800720c */ /* 0x000fe20003f04070 */
[C---:B------:R-:W-:Y:S01]  /*3050*/  VIADD R34, R0.reuse, 0x38 ;  /* 0x0000003800227836 */ /* 0x040fe20000000000 */
[----:B------:R-:W-:Y:S01]  /*3060*/  IABS R27, R23 ;  /* 0x00000017001b7213 */ /* 0x000fe20000000000 */
[----:B------:R-:W-:Y:S01]  /*3070*/  @!P6 IMAD.IADD R19, R19, 0x1, -R8 ;  /* 0x000000011313e824 */ /* 0x000fe200078e0a08 */
[----:B------:R-:W-:Y:S01]  /*3080*/  ISETP.GE.AND P6, PT, R23, RZ, PT ;  /* 0x000000ff1700720c */ /* 0x000fe20003fc6270 */
[----:B------:R-:W-:Y:S01]  /*3090*/  VIADD R38, R0, 0x3a ;  /* 0x0000003a00267836 */ /* 0x000fe20000000000 */
[----:B------:R-:W-:Y:S01]  /*30a0*/  IABS R29, R34 ;  /* 0x00000022001d7213 */ /* 0x000fe20000000000 */
[----:B------:R-:W-:-:S02]  /*30b0*/  @!P1 IMAD.MOV R19, RZ, RZ, -R19 ;  /* 0x000000ffff139224 */ /* 0x000fc400078e0a13 */
[----:B------:R-:W-:Y:S01]  /*30c0*/  IMAD.HI.U32 R23, R10, R27, RZ ;  /* 0x0000001b0a177227 */ /* 0x000fe200078e00ff */
[----:B------:R-:W-:-:S03]  /*30d0*/  IABS R33, R38 ;  /* 0x0000002600217213 */ /* 0x000fc60000000000 */
[----:B------:R-:W-:Y:S01]  /*30e0*/  @!P0 IMAD.IADD R17, R17, 0x1, -R8 ;  /* 0x0000000111118824 */ /* 0x000fe200078e0a08 */
[----:B------:R-:W-:Y:S01]  /*30f0*/  ISETP.GT.U32.AND P0, PT, R8, R13, PT ;  /* 0x0000000d0800720c */ /* 0x000fe20003f04070 */
[----:B------:R-:W-:Y:S02]  /*3100*/  VIADD R36, R0, 0x39 ;  /* 0x0000003900247836 */ /* 0x000fe40000000000 */
[----:B------:R-:W-:Y:S01]  /*3110*/  IMAD.HI.U32 R25, R10, R29, RZ ;  /* 0x0000001d0a197227 */ /* 0x000fe200078e00ff */
[----:B------:R-:W-:Y:S02]  /*3120*/  ISETP.GT.U32.AND P1, PT, R8, R17, PT ;  /* 0x000000110800720c */ /* 0x000fe40003f24070 */
[----:B------:R-:W-:Y:S01]  /*3130*/  IABS R31, R36 ;  /* 0x00000024001f7213 */ /* 0x000fe20000000000 */
[----:B------:R-:W-:Y:S02]  /*3140*/  IMAD.MOV R23, RZ, RZ, -R23 ;  /* 0x000000ffff177224 */ /* 0x000fe400078e0a17 */
[----:B------:R-:W-:-:S02]  /*3150*/  IMAD.MOV R25, RZ, RZ, -R25 ;  /* 0x000000ffff197224 */ /* 0x000fc400078e0a19 */
[C---:B------:R-:W-:Y:S02]  /*3160*/  IMAD R23, R8.reuse, R23, R27 ;  /* 0x0000001708177224 */ /* 0x040fe400078e021b */
[----:B------:R-:W-:Y:S01]  /*3170*/  @!P0 IMAD.IADD R13, R13, 0x1, -R8 ;  /* 0x000000010d0d8824 */ /* 0x000fe200078e0a08 */
[----:B------:R-:W-:Y:S01]  /*3180*/  ISETP.GT.U32.AND P0, PT, R8, R21, PT ;  /* 0x000000150800720c */ /* 0x000fe20003f04070 */
[----:B------:R-:W-:-:S04]  /*3190*/  IMAD.HI.U32 R27, R10, R33, RZ ;  /* 0x000000210a1b7227 */ /* 0x000fc800078e00ff */
[C---:B------:R-:W-:Y:S02]  /*31a0*/  IMAD R25, R8.reuse, R25, R29 ;  /* 0x0000001908197224 */ /* 0x040fe400078e021d */
[----:B------:R-:W-:Y:S01]  /*31b0*/  @!P1 IMAD.IADD R17, R17, 0x1, -R8 ;  /* 0x0000000111119824 */ /* 0x000fe200078e0a08 */
[----:B------:R-:W-:Y:S01]  /*31c0*/  ISETP.GT.U32.AND P1, PT, R8, R23, PT ;  /* 0x000000170800720c */ /* 0x000fe20003f24070 */
[----:B----4-:R-:W-:Y:S02]  /*31d0*/  IMAD R3, R2, R86, RZ ;  /* 0x0000005602037224 */ /* 0x010fe400078e02ff */
[----:B------:R-:W-:Y:S02]  /*31e0*/  IMAD.MOV R29, RZ, RZ, -R27 ;  /* 0x000000ffff1d7224 */ /* 0x000fe400078e0a1b */
[----:B------:R-:W-:Y:S02]  /*31f0*/  VIADD R40, R0, 0x3b ;  /* 0x0000003b00287836 */ /* 0x000fe40000000000 */
[----:B------:R-:W-:-:S04]  /*3200*/  IMAD.HI.U32 R26, R10, R31, RZ ;  /* 0x0000001f0a1a7227 */ /* 0x000fc800078e00ff */
[----:B------:R-:W-:Y:S02]  /*3210*/  VIADD R46, R0, 0x3e ;  /* 0x0000003e002e7836 */ /* 0x000fe40000000000 */
[----:B------:R-:W-:Y:S02]  /*3220*/  IMAD R4, R86, 0x2, R3 ;  /* 0x0000000256047824 */ /* 0x000fe400078e0203 */
[C---:B------:R-:W-:Y:S01]  /*3230*/  IMAD R29, R8.reuse, R29, R33 ;  /* 0x0000001d081d7224 */ /* 0x040fe200078e0221 */
[----:B------:R-:W-:Y:S01]  /*3240*/  IABS R33, R40 ;  /* 0x0000002800217213 */ /* 0x000fe20000000000 */
[----:B------:R-:W-:Y:S01]  /*3250*/  IMAD.MOV R26, RZ, RZ, -R26 ;  /* 0x000000ffff1a7224 */ /* 0x000fe200078e0a1a */
[----:B------:R-:W-:Y:S01]  /*3260*/  IABS R41, R46 ;  /* 0x0000002e00297213 */ /* 0x000fe20000000000 */
[----:B------:R-:W-:Y:S01]  /*3270*/  @!P0 IMAD.IADD R21, R21, 0x1, -R8 ;  /* 0x0000000115158824 */ /* 0x000fe200078e0a08 */
[----:B------:R-:W-:Y:S01]  /*3280*/  BAR.SYNC.DEFER_BLOCKING 0x0 ;  /* 0x0000000000007b1d */ /* 0x000fe20000010000 */
[----:B------:R-:W-:Y:S01]  /*3290*/  ISETP.GT.U32.AND P0, PT, R8, R25, PT ;  /* 0x000000190800720c */ /* 0x000fe20003f04070 */
[----:B------:R-:W-:-:S02]  /*32a0*/  IMAD R5, R86, 0x2, R4 ;  /* 0x0000000256057824 */ /* 0x000fc400078e0204 */
[----:B------:R-:W-:Y:S02]  /*32b0*/  VIADD R42, R0, 0x3c ;  /* 0x0000003c002a7836 */ /* 0x000fe40000000000 */
[----:B------:R-:W-:Y:S02]  /*32c0*/  IMAD R27, R8, R26, R31 ;  /* 0x0000001a081b7224 */ /* 0x000fe400078e021f */
[----:B------:R-:W-:Y:S01]  /*32d0*/  VIADD R44, R0, 0x3d ;  /* 0x0000003d002c7836 */ /* 0x000fe20000000000 */
[----:B------:R-:W-:Y:S01]  /*32e0*/  IABS R35, R42 ;  /* 0x0000002a00237213 */ /* 0x000fe20000000000 */
[----:B------:R-:W-:-:S03]  /*32f0*/  IMAD.HI.U32 R26, R10, R33, RZ ;  /* 0x000000210a1a7227 */ /* 0x000fc600078e00ff */
[----:B------:R-:W-:Y:S01]  /*3300*/  IABS R37, R44 ;  /* 0x0000002c00257213 */ /* 0x000fe20000000000 */
[----:B------:R-:W-:Y:S02]  /*3310*/  IMAD R6, R86, 0x2, R5 ;  /* 0x0000000256067824 */ /* 0x000fe400078e0205 */
[----:B------:R-:W-:-:S04]  /*3320*/  IMAD.HI.U32 R31, R10, R41, RZ ;  /* 0x000000290a1f7227 */ /* 0x000fc800078e00ff */
[----:B------:R-:W-:Y:S01]  /*3330*/  @!P1 IMAD.IADD R23, R23, 0x1, -R8 ;  /* 0x0000000117179824 */ /* 0x000fe200078e0a08 */
[----:B------:R-:W-:Y:S01]  /*3340*/  ISETP.GT.U32.AND P1, PT, R8, R27, PT ;  /* 0x0000001b0800720c */ /* 0x000fe20003f24070 */
[----:B------:R-:W-:Y:S02]  /*3350*/  IMAD.MOV R26, RZ, RZ, -R26 ;  /* 0x000000ffff1a7224 */ /* 0x000fe400078e0a1a */
[----:B------:R-:W-:Y:S01]  /*3360*/  @!P4 IMAD.MOV R24, RZ, RZ, -R24 ;  /* 0x000000ffff18c224 */ /* 0x000fe200078e0a18 */
[----:B------:R-:W-:Y:S01]  /*3370*/  ISETP.GE.AND P4, PT, R28, RZ, PT ;  /* 0x000000ff1c00720c */ /* 0x000fe20003f86270 */
[----:B------:R-:W-:Y:S02]  /*3380*/  IMAD R7, R86, 0x2, R6 ;  /* 0x0000000256077824 */ /* 0x000fe400078e0206 */
[----:B------:R-:W-:Y:S02]  /*3390*/  IMAD.MOV R32, RZ, RZ, -R31 ;  /* 0x000000ffff207224 */ /* 0x000fe400078e0a1f */
[----:B------:R-:W-:-:S04]  /*33a0*/  IMAD.HI.U32 R28, R10, R35, RZ ;  /* 0x000000230a1c7227 */ /* 0x000fc800078e00ff */
[C---:B------:R-:W-:Y:S02]  /*33b0*/  IMAD R31, R8.reuse, R26, R33 ;  /* 0x0000001a081f7224 */ /* 0x040fe400078e0221 */
[----:B------:R-:W-:Y:S01]  /*33c0*/  @!P0 IMAD.IADD R25, R25, 0x1, -R8 ;  /* 0x0000000119198824 */ /* 0x000fe200078e0a08 */
[----:B------:R-:W-:Y:S01]  /*33d0*/  ISETP.GT.U32.AND P0, PT, R8, R21, PT ;  /* 0x000000150800720c */ /* 0x000fe20003f04070 */
[----:B------:R-:W-:Y:S02]  /*33e0*/  IMAD.MOV.U32 R26, RZ, RZ, R11 ;  /* 0x000000ffff1a7224 */ /* 0x000fe400078e000b */
[----:B------:R-:W-:Y:S02]  /*33f0*/  IMAD R177, R86, 0x2, R7 ;  /* 0x0000000256b17824 */ /* 0x000fe400078e0207 */
[----:B------:R-:W-:-:S04]  /*3400*/  IMAD.HI.U32 R30, R10, R37, RZ ;  /* 0x000000250a1e7227 */ /* 0x000fc800078e00ff */
[----:B------:R-:W-:Y:S02]  /*3410*/  IMAD.MOV R28, RZ, RZ, -R28 ;  /* 0x000000ffff1c7224 */ /* 0x000fe400078e0a1c */
[----:B------:R-:W-:Y:S01]  /*3420*/  @!P3 IMAD.MOV R26, RZ, RZ, -R26 ;  /* 0x000000ffff1ab224 */ /* 0x000fe200078e0a1a */
[----:B------:R-:W-:Y:S01]  /*3430*/  ISETP.GT.U32.AND P3, PT, R8, R25, PT ;  /* 0x000000190800720c */ /* 0x000fe20003f64070 */
[----:B------:R-:W-:Y:S02]  /*3440*/  IMAD R178, R86, 0x2, R177 ;  /* 0x0000000256b27824 */ /* 0x000fe400078e02b1 */
[----:B------:R-:W-:Y:S02]  /*3450*/  IMAD.MOV R30, RZ, RZ, -R30 ;  /* 0x000000ffff1e7224 */ /* 0x000fe400078e0a1e */
[----:B------:R-:W-:Y:S02]  /*3460*/  IMAD R33, R8, R28, R35 ;  /* 0x0000001c08217224 */ /* 0x000fe400078e0223 */
[----:B------:R-:W-:-:S02]  /*3470*/  IMAD.MOV.U32 R28, RZ, RZ, R13 ;  /* 0x000000ffff1c7224 */ /* 0x000fc400078e000d */
[----:B------:R-:W-:Y:S01]  /*3480*/  @!P1 IMAD.IADD R27, R27, 0x1, -R8 ;  /* 0x000000011b1b9824 */ /* 0x000fe200078e0a08 */
[----:B------:R-:W-:Y:S01]  /*3490*/  ISETP.GT.U32.AND P1, PT, R8, R23, PT ;  /* 0x000000170800720c */ /* 0x000fe20003f24070 */
[----:B------:R-:W-:Y:S02]  /*34a0*/  IMAD R172, R86, 0x2, R178 ;  /* 0x0000000256ac7824 */ /* 0x000fe400078e02b2 */
[C---:B------:R-:W-:Y:S02]  /*34b0*/  IMAD R35, R8.reuse, R30, R37 ;  /* 0x0000001e08237224 */ /* 0x040fe400078e0225 */
[C---:B------:R-:W-:Y:S01]  /*34c0*/  IMAD R37, R8.reuse, R32, R41 ;  /* 0x0000002008257224 */ /* 0x040fe200078e0229 */
[----:B------:R-:W-:Y:S01]  /*34d0*/  IABS R32, R0 ;  /* 0x0000000000207213 */ /* 0x000fe20000000000 */
[----:B------:R-:W-:Y:S01]  /*34e0*/  @!P2 IMAD.MOV R28, RZ, RZ, -R28 ;  /* 0x000000ffff1ca224 */ /* 0x000fe200078e0a1c */
[----:B------:R-:W-:Y:S01]  /*34f0*/  ISETP.GT.U32.AND P2, PT, R8, R27, PT ;  /* 0x0000001b0800720c */ /* 0x000fe20003f44070 */
[----:B------:R-:W-:-:S02]  /*3500*/  IMAD R168, R86, 0x2, R172 ;  /* 0x0000000256a87824 */ /* 0x000fc400078e02ac */
[----:B------:R-:W-:Y:S01]  /*3510*/  IMAD.MOV.U32 R11, RZ, RZ, R32 ;  /* 0x000000ffff0b7224 */ /* 0x000fe200078e0020 */
[----:B------:R-:W-:Y:S01]  /*3520*/  LOP3.LUT R32, R2, 0x20, RZ, 0xfc, !PT ;  /* 0x0000002002207812 */ /* 0x000fe200078efcff */
[----:B------:R-:W-:Y:S02]  /*3530*/  IMAD R170, R86, 0x2, R168 ;  /* 0x0000000256aa7824 */ /* 0x000fe400078e02a8 */
[----:B------:R-:W-:Y:S01]  /*3540*/  @!P3 IMAD.IADD R25, R25, 0x1, -R8 ;  /* 0x000000011919b824 */ /* 0x000fe200078e0a08 */
[----:B------:R-:W-:Y:S01]  /*3550*/  ISETP.GT.U32.AND P3, PT, R8, R35, PT ;  /* 0x000000230800720c */ /* 0x000fe20003f64070 */
[----:B------:R-:W-:Y:S01]  /*3560*/  IMAD.HI.U32 R10, R10, R11, RZ ;  /* 0x0000000b0a0a7227 */ /* 0x000fe200078e00ff */
[----:B------:R-:W-:Y:S03]  /*3570*/  STL [R1+0x19c], R170 ;  /* 0x00019caa01007387 */ /* 0x000fe60000100800 */
[----:B------:R-:W-:-:S02]  /*3580*/  IMAD R176, R86, 0x2, R170 ;  /* 0x0000000256b07824 */ /* 0x000fc400078e02aa */
[----:B------:R-:W-:Y:S02]  /*3590*/  IMAD.MOV R10, RZ, RZ, -R10 ;  /* 0x000000ffff0a7224 */ /* 0x000fe400078e0a0a */
[----:B------:R-:W-:Y:S01]  /*35a0*/  IMAD R241, R86, 0x2, R176 ;  /* 0x0000000256f17824 */ /* 0x000fe200078e02b0 */
[----:B------:R-:W-:Y:S01]  /*35b0*/  STL [R1+0x1a0], R176 ;  /* 0x0001a0b001007387 */ /* 0x000fe20000100800 */
[----:B------:R-:W-:Y:S01]  /*35c0*/  IMAD.MOV.U32 R30, RZ, RZ, R17 ;  /* 0x000000ffff1e7224 */ /* 0x000fe200078e0011 */
[----:B------:R-:W-:Y:S01]  /*35d0*/  LOP3.LUT R17, RZ, R15, RZ, 0x33, !PT ;  /* 0x0000000fff117212 */ /* 0x000fe200078e33ff */
[----:B------:R-:W-:Y:S01]  /*35e0*/  @!P2 IMAD.IADD R27, R27, 0x1, -R8 ;  /* 0x000000011b1ba824 */ /* 0x000fe200078e0a08 */
[----:B------:R-:W-:Y:S01]  /*35f0*/  ISETP.GE.AND P2, PT, R34, RZ, PT ;  /* 0x000000ff2200720c */ /* 0x000fe20003f46270 */
[----:B------:R-:W-:Y:S01]  /*3600*/  IMAD R11, R8, R10, R11 ;  /* 0x0000000a080b7224 */ /* 0x000fe200078e020b */
[----:B------:R-:W-:Y:S01]  /*3610*/  LOP3.LUT R34, R2, 0x2, RZ, 0xfc, !PT ;  /* 0x0000000202227812 */ /* 0x000fe200078efcff */
[----:B------:R-:W-:Y:S01]  /*3620*/  IMAD R39, R86, 0x2, R241 ;  /* 0x0000000256277824 */ /* 0x000fe200078e02f1 */
[----:B------:R-:W-:Y:S01]  /*3630*/  STL [R1+0x1a4], R241 ;  /* 0x0001a4f101007387 */ /* 0x000fe20000100800 */
[----:B------:R-:W-:Y:S01]  /*3640*/  @!P5 IMAD.MOV R30, RZ, RZ, -R30 ;  /* 0x000000ffff1ed224 */ /* 0x000fe200078e0a1e */
[C---:B------:R-:W-:Y:S01]  /*3650*/  ISETP.GT.U32.AND P5, PT, R8.reuse, R29, PT ;  /* 0x0000001d0800720c */ /* 0x040fe20003fa4070 */
[----:B------:R-:W-:Y:S01]  /*3660*/  @!P3 IMAD.IADD R35, R35, 0x1, -R8 ;  /* 0x000000012323b824 */ /* 0x000fe200078e0a08 */
[----:B------:R-:W-:Y:S01]  /*3670*/  ISETP.GT.U32.AND P3, PT, R8, R11, PT ;  /* 0x0000000b0800720c */ /* 0x000fe20003f64070 */
[----:B------:R-:W-:-:S02]  /*3680*/  IMAD R41, R86, 0x2, R39 ;  /* 0x0000000256297824 */ /* 0x000fc400078e0227 */
[--C-:B------:R-:W-:Y:S01]  /*3690*/  @!P0 IMAD.IADD R21, R21, 0x1, -R8.reuse ;  /* 0x0000000115158824 */ /* 0x100fe200078e0a08 */
[----:B------:R-:W-:Y:S01]  /*36a0*/  ISETP.GT.U32.AND P0, PT, R8, R31, PT ;  /* 0x0000001f0800720c */ /* 0x000fe20003f04070 */
[----:B------:R-:W-:Y:S02]  /*36b0*/  IMAD R43, R86, 0x2, R41 ;  /* 0x00000002562b7824 */ /* 0x000fe400078e0229 */
[----:B------:R-:W-:Y:S01]  /*36c0*/  @!P2 IMAD.MOV R25, RZ, RZ, -R25 ;  /* 0x000000ffff19a224 */ /* 0x000fe200078e0a19 */
[----:B------:R-:W-:Y:S01]  /*36d0*/  ISETP.GT.U32.AND P2, PT, R8, R35, PT ;  /* 0x000000230800720c */ /* 0x000fe20003f44070 */
[----:B------:R-:W-:Y:S02]  /*36e0*/  IMAD R45, R86, 0x2, R43 ;  /* 0x00000002562d7824 */ /* 0x000fe400078e022b */
[--C-:B------:R-:W-:Y:S01]  /*36f0*/  @!P5 IMAD.IADD R29, R29, 0x1, -R8.reuse ;  /* 0x000000011d1dd824 */ /* 0x100fe200078e0a08 */
[C---:B------:R-:W-:Y:S01]  /*3700*/  ISETP.GT.U32.AND P5, PT, R8.reuse, R37, PT ;  /* 0x000000250800720c */ /* 0x040fe20003fa4070 */
[----:B------:R-:W-:Y:S01]  /*3710*/  @!P1 IMAD.IADD R23, R23, 0x1, -R8 ;  /* 0x0000000117179824 */ /* 0x000fe200078e0a08 */
[----:B------:R-:W-:Y:S01]  /*3720*/  ISETP.GT.U32.AND P1, PT, R8, R33, PT ;  /* 0x000000210800720c */ /* 0x000fe20003f24070 */
[----:B------:R-:W-:-:S02]  /*3730*/  IMAD R47, R86, 0x2, R45 ;  /* 0x00000002562f7824 */ /* 0x000fc400078e022d */
[--C-:B------:R-:W-:Y:S02]  /*3740*/  @!P3 IMAD.IADD R11, R11, 0x1, -R8.reuse ;  /* 0x000000010b0bb824 */ /* 0x100fe400078e0a08 */
[--C-:B------:R-:W-:Y:S01]  /*3750*/  @!P0 IMAD.IADD R31, R31, 0x1, -R8.reuse ;  /* 0x000000011f1f8824 */ /* 0x100fe200078e0a08 */
[----:B------:R-:W-:Y:S01]  /*3760*/  ISETP.GE.AND P0, PT, R36, RZ, PT ;  /* 0x000000ff2400720c */ /* 0x000fe20003f06270 */
[----:B------:R-:W-:Y:S01]  /*3770*/  IMAD R49, R86, 0x2, R47 ;  /* 0x0000000256317824 */ /* 0x000fe200078e022f */
[----:B------:R-:W-:Y:S01]  /*3780*/  ISETP.GT.U32.AND P3, PT, R8, R11, PT ;  /* 0x0000000b0800720c */ /* 0x000fe20003f64070 */
[----:B------:R-:W-:Y:S01]  /*3790*/  @!P2 IMAD.IADD R35, R35, 0x1, -R8 ;  /* 0x000000012323a824 */ /* 0x000fe200078e0a08 */
[----:B------:R-:W-:Y:S01]  /*37a0*/  ISETP.GE.AND P2, PT, R0, RZ, PT ;  /* 0x000000ff0000720c */ /* 0x000fe20003f46270 */
[----:B------:R-:W-:Y:S02]  /*37b0*/  IMAD R51, R86, 0x2, R49 ;  /* 0x0000000256337824 */ /* 0x000fe400078e0231 */
[----:B------:R-:W-:Y:S01]  /*37c0*/  @!P4 IMAD.MOV R21, RZ, RZ, -R21 ;  /* 0x000000ffff15c224 */ /* 0x000fe200078e0a15 */
[----:B------:R-:W-:Y:S01]  /*37d0*/  ISETP.GT.U32.AND P4, PT, R8, R29, PT ;  /* 0x0000001d0800720c */ /* 0x000fe20003f84070 */
[----:B------:R-:W-:-:S02]  /*37e0*/  IMAD R53, R86, 0x2, R51 ;  /* 0x0000000256357824 */ /* 0x000fc400078e0233 */
[--C-:B------:R-:W-:Y:S01]  /*37f0*/  @!P5 IMAD.IADD R37, R37, 0x1, -R8.reuse ;  /* 0x000000012525d824 */ /* 0x100fe200078e0a08 */
[----:B------:R-:W-:Y:S01]  /*3800*/  ISETP.GT.U32.AND P5, PT, R8, R31, PT ;  /* 0x0000001f0800720c */ /* 0x000fe20003fa4070 */
[--C-:B------:R-:W-:Y:S01]  /*3810*/  @!P1 IMAD.IADD R33, R33, 0x1, -R8.reuse ;  /* 0x0000000121219824 */ /* 0x100fe200078e0a08 */
[----:B------:R-:W-:Y:S01]  /*3820*/  ISETP.GE.AND P1, PT, R38, RZ, PT ;  /* 0x000000ff2600720c */ /* 0x000fe20003f26270 */
[----:B------:R-:W-:Y:S02]  /*3830*/  IMAD R55, R86, 0x2, R53 ;  /* 0x0000000256377824 */ /* 0x000fe400078e0235 */
[----:B------:R-:W-:Y:S01]  /*3840*/  @!P0 IMAD.MOV R27, RZ, RZ, -R27 ;  /* 0x000000ffff1b8224 */ /* 0x000fe200078e0a1b */
[C---:B------:R-:W-:Y:S01]  /*3850*/  ISETP.GT.U32.AND P0, PT, R8.reuse, R37, PT ;  /* 0x000000250800720c */ /* 0x040fe20003f04070 */
[----:B------:R-:W-:Y:S01]  /*3860*/  @!P6 IMAD.MOV R23, RZ, RZ, -R23 ;  /* 0x000000ffff17e224 */ /* 0x000fe200078e0a17 */
[----:B------:R-:W-:Y:S01]  /*3870*/  ISETP.GT.U32.AND P6, PT, R8, R33, PT ;  /* 0x000000210800720c */ /* 0x000fe20003fc4070 */
[----:B------:R-:W-:Y:S01]  /*3880*/  @!P3 IMAD.IADD R11, R11, 0x1, -R8 ;  /* 0x000000010b0bb824 */ /* 0x000fe200078e0a08 */
[----:B------:R-:W-:Y:S01]  /*3890*/  ISETP.GT.AND P3, PT, R50, 0x7f, PT ;  /* 0x0000007f3200780c */ /* 0x000fe20003f64270 */
[----:B------:R-:W-:-:S02]  /*38a0*/  IMAD R57, R86, 0x2, R55 ;  /* 0x0000000256397824 */ /* 0x000fc400078e0237 */
[----:B------:R-:W-:Y:S01]  /*38b0*/  @!P2 IMAD.MOV R11, RZ, RZ, -R11 ;  /* 0x000000ffff0ba224 */ /* 0x000fe200078e0a0b */
[----:B------:R-:W-:Y:S01]  /*38c0*/  ISETP.GE.AND P2, PT, R2, R243, PT ;  /* 0x000000f30200720c */ /* 0x000fe20003f46270 */
[----:B------:R-:W-:Y:S01]  /*38d0*/  IMAD R59, R86, 0x2, R57 ;  /* 0x00000002563b7824 */ /* 0x000fe200078e0239 */
[----:B------:R-:W-:Y:S01]  /*38e0*/  SEL R13, RZ, 0x4, !P3 ;  /* 0x00000004ff0d7807 */ /* 0x000fe20005800000 */
[--C-:B------:R-:W-:Y:S01]  /*38f0*/  @!P4 IMAD.IADD R29, R29, 0x1, -R8.reuse ;  /* 0x000000011d1dc824 */ /* 0x100fe200078e0a08 */
[----:B------:R-:W-:Y:S01]  /*3900*/  ISETP.GE.AND P4, PT, R40, RZ, PT ;  /* 0x000000ff2800720c */ /* 0x000fe20003f86270 */
[----:B------:R-:W-:Y:S01]  /*3910*/  IMAD R61, R86, 0x2, R59 ;  /* 0x00000002563d7824 */ /* 0x000fe200078e023b */
[----:B------:R-:W-:Y:S01]  /*3920*/  SEL R10, R13, RZ, !P2 ;  /* 0x000000ff0d0a7207 */ /* 0x000fe20005000000 */
[----:B------:R-:W-:Y:S01]  /*3930*/  @!P1 IMAD.MOV R29, RZ, RZ, -R29 ;  /* 0x000000ffff1d9224 */ /* 0x000fe200078e0a1d */
[----:B------:R-:W-:Y:S01]  /*3940*/  ISETP.GE.AND P2, PT, R48, RZ, PT ;  /* 0x000000ff3000720c */ /* 0x000fe20003f46270 */
[--C-:B------:R-:W-:Y:S01]  /*3950*/  @!P0 IMAD.IADD R37, R37, 0x1, -R8.reuse ;  /* 0x0000000125258824 */ /* 0x100fe200078e0a08 */
[----:B------:R-:W-:Y:S01]  /*3960*/  ISETP.NE.AND P1, PT, R14, RZ, PT ;  /* 0x000000ff0e00720c */ /* 0x000fe20003f25270 */
[--C-:B------:R-:W-:Y:S01]  /*3970*/  @!P5 IMAD.IADD R31, R31, 0x1, -R8.reuse ;  /* 0x000000011f1fd824 */ /* 0x100fe200078e0a08 */
[----:B------:R-:W-:Y:S01]  /*3980*/  ISETP.GE.AND P0, PT, R46, RZ, PT ;  /* 0x000000ff2e00720c */ /* 0x000fe20003f06270 */
[----:B------:R-:W-:Y:S01]  /*3990*/  @!P6 IMAD.IADD R33, R33, 0x1, -R8 ;  /* 0x000000012121e824 */ /* 0x000fe200078e0a08 */
[----:B------:R-:W-:Y:S01]  /*39a0*/  ISETP.GE.AND P5, PT, R42, RZ, PT ;  /* 0x000000ff2a00720c */ /* 0x000fe20003fa6270 */
[----:B------:R-:W-:Y:S01]  /*39b0*/  IMAD R63, R86, 0x2, R61 ;  /* 0x00000002563f7824 */ /* 0x000fe200078e023d */
[----:B------:R-:W-:Y:S01]  /*39c0*/  ISETP.GE.AND P6, PT, R44, RZ, PT ;  /* 0x000000ff2c00720c */ /* 0x000fe20003fc6270 */
[----:B------:R-:W-:Y:S01]  /*39d0*/  IMAD.MOV.U32 R8, RZ, RZ, R9 ;  /* 0x000000ffff087224 */ /* 0x000fe200078e0009 */
[----:B------:R-:W-:Y:S01]  /*39e0*/  ISETP.NE.AND P3, PT, R15, RZ, PT ;  /* 0x000000ff0f00720c */ /* 0x000fe20003f65270 */
[----:B------:R-:W-:-:S02]  /*39f0*/  IMAD R65, R86, 0x2, R63 ;  /* 0x0000000256417824 */ /* 0x000fc400078e023f */
[----:B------:R-:W-:Y:S01]  /*3a00*/  @!P2 IMAD.MOV R8, RZ, RZ, -R8 ;  /* 0x000000ffff08a224 */ /* 0x000fe200078e0a08 */
[----:B------:R-:W-:Y:S01]  /*3a10*/  SEL R121, R17, R11, !P3 ;  /* 0x0000000b11797207 */ /* 0x000fe20005800000 */
[----:B------:R-:W-:Y:S01]  /*3a20*/  IMAD R67, R86, 0x2, R65 ;  /* 0x0000000256437824 */ /* 0x000fe200078e0241 */
[----:B------:R-:W-:Y:S01]  /*3a30*/  @!P1 LOP3.LUT R8, RZ, R14, RZ, 0x33, !PT ;  /* 0x0000000eff089212 */ /* 0x000fe200078e33ff */
[----:B------:R-:W-:Y:S01]  /*3a40*/  @!P0 IMAD.MOV R37, RZ, RZ, -R37 ;  /* 0x000000ffff258224 */ /* 0x000fe200078e0a25 */
[----:B------:R-:W-:Y:S01]  /*3a50*/  ISETP.GE.AND P0, PT, R34, R243, PT ;  /* 0x000000f32200720c */ /* 0x000fe20003f06270 */
[----:B------:R-:W-:Y:S01]  /*3a60*/  IMAD R69, R86, 0x2, R67 ;  /* 0x0000000256457824 */ /* 0x000fe200078e0243 */
[----:B------:R-:W-:Y:S01]  /*3a70*/  LOP3.LUT R14, R2, 0x22, RZ, 0xfc, !PT ;  /* 0x00000022020e7812 */ /* 0x000fe200078efcff */
[----:B------:R-:W-:Y:S01]  /*3a80*/  @!P4 IMAD.MOV R31, RZ, RZ, -R31 ;  /* 0x000000ffff1fc224 */ /* 0x000fe200078e0a1f */
[----:B------:R-:W-:Y:S01]  /*3a90*/  ISETP.NE.U32.AND P4, PT, R10, RZ, PT ;  /* 0x000000ff0a00720c */ /* 0x000fe20003f85070 */
[----:B------:R-:W-:Y:S01]  /*3aa0*/  @!P5 IMAD.MOV R33, RZ, RZ, -R33 ;  /* 0x000000ffff21d224 */ /* 0x000fe200078e0a21 */
[----:B------:R-:W-:Y:S01]  /*3ab0*/  SEL R10, R13, RZ, !P0 ;  /* 0x000000ff0d0a7207 */ /* 0x000fe20004000000 */
[----:B------:R-:W-:Y:S01]  /*3ac0*/  @!P6 IMAD.MOV R35, RZ, RZ, -R35 ;  /* 0x000000ffff23e224 */ /* 0x000fe200078e0a23 */
[C---:B------:R-:W-:Y:S01]  /*3ad0*/  SEL R122, R17.reuse, R122, !P3 ;  /* 0x0000007a117a7207 */ /* 0x040fe20005800000 */
[----:B------:R-:W-:Y:S01]  /*3ae0*/  IMAD R9, R86, 0x2, R69 ;  /* 0x0000000256097824 */ /* 0x000fe200078e0245 */
[C---:B------:R-:W-:Y:S01]  /*3af0*/  SEL R123, R17.reuse, R123, !P3 ;  /* 0x0000007b117b7207 */ /* 0x040fe20005800000 */
[----:B------:R-:W-:Y:S01]  /*3b00*/  IMAD R8, R8, UR4, RZ ;  /* 0x0000000408087c24 */ /* 0x000fe2000f8e02ff */
[----:B------:R-:W-:Y:S01]  /*3b10*/  SEL R124, R17, R124, !P3 ;  /* 0x0000007c117c7207 */ /* 0x000fe20005800000 */
[----:B------:R-:W-:Y:S01]  /*3b20*/  IMAD R180, R121, UR8, RZ ;  /* 0x0000000879b47c24 */ /* 0x000fe2000f8e02ff */
[C---:B------:R-:W-:Y:S01]  /*3b30*/  SEL R166, R17.reuse, R166, !P3 ;  /* 0x000000a611a67207 */ /* 0x040fe20005800000 */
[----:B------:R-:W-:Y:S01]  /*3b40*/  IMAD R201, R122, UR8, RZ ;  /* 0x000000087ac97c24 */ /* 0x000fe2000f8e02ff */
[C---:B------:R-:W-:Y:S01]  /*3b50*/  SEL R125, R17.reuse, R125, !P3 ;  /* 0x0000007d117d7207 */ /* 0x040fe20005800000 */
[----:B------:R-:W-:Y:S01]  /*3b60*/  STL [R1+0x1ac], R8 ;  /* 0x0001ac0801007387 */ /* 0x000fe20000100800 */
[----:B------:R-:W-:Y:S01]  /*3b70*/  SEL R126, R17, R126, !P3 ;  /* 0x0000007e117e7207 */ /* 0x000fe20005800000 */
[----:B------:R-:W-:Y:S01]  /*3b80*/  IMAD R182, R123, UR8, RZ ;  /* 0x000000087bb67c24 */ /* 0x000fe2000f8e02ff */
[C---:B------:R-:W-:Y:S01]  /*3b90*/  SEL R165, R17.reuse, R165, !P3 ;  /* 0x000000a511a57207 */ /* 0x040fe20005800000 */
[----:B------:R-:W-:Y:S01]  /*3ba0*/  IMAD R200, R124, UR8, RZ ;  /* 0x000000087cc87c24 */ /* 0x000fe2000f8e02ff */
[----:B------:R-:W-:Y:S01]  /*3bb0*/  SEL R127, R17, R127, !P3 ;  /* 0x0000007f117f7207 */ /* 0x000fe20005800000 */
[----:B------:R-:W-:Y:S01]  /*3bc0*/  IMAD R198, R125, UR8, RZ ;  /* 0x000000087dc67c24 */ /* 0x000fe2000f8e02ff */
[C---:B------:R-:W-:Y:S01]  /*3bd0*/  SEL R128, R17.reuse, R128, !P3 ;  /* 0x0000008011807207 */ /* 0x040fe20005800000 */
[----:B------:R-:W-:Y:S01]  /*3be0*/  IMAD R186, R126, UR8, RZ ;  /* 0x000000087eba7c24 */ /* 0x000fe2000f8e02ff */
[----:B------:R-:W-:Y:S01]  /*3bf0*/  SEL R164, R17, R164, !P3 ;  /* 0x000000a411a47207 */ /* 0x000fe20005800000 */
[----:B------:R-:W-:Y:S01]  /*3c00*/  IMAD.SHL.U32 R181, R177, 0x4, RZ ;  /* 0x00000004b1b57824 */ /* 0x000fe200078e00ff */
[----:B------:R-:W-:Y:S01]  /*3c10*/  SEL R129, R17, R129, !P3 ;  /* 0x0000008111817207 */ /* 0x000fe20005800000 */
[----:B------:R-:W-:Y:S01]  /*3c20*/  IMAD R188, R127, UR8, RZ ;  /* 0x000000087fbc7c24 */ /* 0x000fe2000f8e02ff */
[C---:B------:R-:W-:Y:S01]  /*3c30*/  SEL R130, R17.reuse, R130, !P3 ;  /* 0x0000008211827207 */ /* 0x040fe20005800000 */
[----:B------:R-:W-:Y:S01]  /*3c40*/  IMAD.SHL.U32 R173, R178, 0x4, RZ ;  /* 0x00000004b2ad7824 */ /* 0x000fe200078e00ff */
[C---:B------:R-:W-:Y:S01]  /*3c50*/  SEL R162, R17.reuse, R162, !P3 ;  /* 0x000000a211a27207 */ /* 0x040fe20005800000 */
[----:B------:R-:W-:Y:S01]  /*3c60*/  IMAD R196, R128, UR8, RZ ;  /* 0x0000000880c47c24 */ /* 0x000fe2000f8e02ff */
[C---:B------:R-:W-:Y:S01]  /*3c70*/  SEL R131, R17.reuse, R131, !P3 ;  /* 0x0000008311837207 */ /* 0x040fe20005800000 */
[----:B------:R-:W-:Y:S01]  /*3c80*/  IMAD.SHL.U32 R174, R172, 0x4, RZ ;  /* 0x00000004acae7824 */ /* 0x000fe200078e00ff */
[----:B------:R-:W-:Y:S01]  /*3c90*/  SEL R132, R17, R132, !P3 ;  /* 0x0000008411847207 */ /* 0x000fe20005800000 */
[----:B------:R-:W-:Y:S01]  /*3ca0*/  IMAD R194, R129, UR8, RZ ;  /* 0x0000000881c27c24 */ /* 0x000fe2000f8e02ff */
[C---:B------:R-:W-:Y:S01]  /*3cb0*/  SEL R161, R17.reuse, R161, !P3 ;  /* 0x000000a111a17207 */ /* 0x040fe20005800000 */
[----:B------:R-:W-:Y:S01]  /*3cc0*/  IMAD R192, R130, UR8, RZ ;  /* 0x0000000882c07c24 */ /* 0x000fe2000f8e02ff */
[----:B------:R-:W-:Y:S01]  /*3cd0*/  SEL R133, R17, R133, !P3 ;  /* 0x0000008511857207 */ /* 0x000fe20005800000 */
[----:B------:R-:W-:Y:S01]  /*3ce0*/  IMAD R189, R131, UR8, RZ ;  /* 0x0000000883bd7c24 */ /* 0x000fe2000f8e02ff */
[----:B------:R-:W-:Y:S01]  /*3cf0*/  SEL R134, R17, R134, !P3 ;  /* 0x0000008611867207 */ /* 0x000fe20005800000 */
[----:B------:R-:W-:Y:S01]  /*3d00*/  IMAD R197, R165, UR8, RZ ;  /* 0x00000008a5c57c24 */ /* 0x000fe2000f8e02ff */
[C---:B------:R-:W-:Y:S01]  /*3d10*/  SEL R160, R17.reuse, R160, !P3 ;  /* 0x000000a011a07207 */ /* 0x040fe20005800000 */
[----:B------:R-:W-:Y:S01]  /*3d20*/  IMAD R190, R164, UR8, RZ ;  /* 0x00000008a4be7c24 */ /* 0x000fe2000f8e02ff */
[C---:B------:R-:W-:Y:S01]  /*3d30*/  SEL R135, R17.reuse, R135, !P3 ;  /* 0x0000008711877207 */ /* 0x040fe20005800000 */
[----:B------:R-:W-:Y:S01]  /*3d40*/  IMAD.SHL.U32 R238, R168, 0x4, RZ ;  /* 0x00000004a8ee7824 */ /* 0x000fe200078e00ff */
[C---:B------:R-:W-:Y:S01]  /*3d50*/  SEL R136, R17.reuse, R136, !P3 ;  /* 0x0000008811887207 */ /* 0x040fe20005800000 */
[----:B------:R-:W-:Y:S01]  /*3d60*/  IMAD R193, R162, UR8, RZ ;  /* 0x00000008a2c17c24 */ /* 0x000fe2000f8e02ff */
[----:B------:R-:W-:Y:S01]  /*3d70*/  SEL R159, R17, R159, !P3 ;  /* 0x0000009f119f7207 */ /* 0x000fe20005800000 */
[----:B------:R-:W-:Y:S01]  /*3d80*/  IMAD R165, R135, UR8, RZ ;  /* 0x0000000887a57c24 */ /* 0x000fe2000f8e02ff */
[C---:B------:R-:W-:Y:S01]  /*3d90*/  SEL R158, R17.reuse, R158, !P3 ;  /* 0x0000009e119e7207 */ /* 0x040fe20005800000 */
[----:B------:R-:W-:Y:S01]  /*3da0*/  USHF.L.U32 UR4, UR10, 0x15, URZ ;  /* 0x000000150a047899 */ /* 0x000fe200080006ff */
[----:B------:R-:W-:Y:S01]  /*3db0*/  SEL R138, R17, R138, !P3 ;  /* 0x0000008a118a7207 */ /* 0x000fe20005800000 */
[----:B------:R-:W-:Y:S01]  /*3dc0*/  IMAD R159, R159, UR8, RZ ;  /* 0x000000089f9f7c24 */ /* 0x000fe2000f8e02ff */
[C---:B------:R-:W-:Y:S01]  /*3dd0*/  SEL R137, R17.reuse, R137, !P3 ;  /* 0x0000008911897207 */ /* 0x040fe20005800000 */
[----:B------:R-:W-:Y:S01]  /*3de0*/  IMAD R158, R158, UR8, RZ ;  /* 0x000000089e9e7c24 */ /* 0x000fe2000f8e02ff */
[C---:B------:R-:W-:Y:S01]  /*3df0*/  SEL R157, R17.reuse, R157, !P3 ;  /* 0x0000009d119d7207 */ /* 0x040fe20005800000 */
[----:B------:R-:W-:Y:S01]  /*3e00*/  ULOP3.LUT UR4, UR4, 0x600000, URZ, 0xc0, !UPT ;  /* 0x0060000004047892 */ /* 0x000fe2000f8ec0ff */
[----:B------:R-:W-:Y:S01]  /*3e10*/  SEL R140, R17, R140, !P3 ;  /* 0x0000008c118c7207 */ /* 0x000fe20005800000 */
[----:B------:R-:W-:Y:S01]  /*3e20*/  IMAD R162, R137, UR8, RZ ;  /* 0x0000000889a27c24 */ /* 0x000fe2000f8e02ff */
[----:B------:R-:W-:Y:S01]  /*3e30*/  SEL R139, R17, R139, !P3 ;  /* 0x0000008b118b7207 */ /* 0x000fe20005800000 */
[----:B------:R-:W-:Y:S01]  /*3e40*/  IMAD R164, R157, UR8, RZ ;  /* 0x000000089da47c24 */ /* 0x000fe2000f8e02ff */
[----:B------:R-:W-:-:S02]  /*3e50*/  SEL R156, R17, R156, !P3 ;  /* 0x0000009c119c7207 */ /* 0x000fc40005800000 */
[C---:B------:R-:W-:Y:S02]  /*3e60*/  SEL R155, R17.reuse, R155, !P3 ;  /* 0x0000009b119b7207 */ /* 0x040fe40005800000 */
[C---:B------:R-:W-:Y:S02]  /*3e70*/  SEL R141, R17.reuse, R141, !P3 ;  /* 0x0000008d118d7207 */ /* 0x040fe40005800000 */
[C---:B------:R-:W-:Y:S02]  /*3e80*/  SEL R154, R17.reuse, R154, !P3 ;  /* 0x0000009a119a7207 */ /* 0x040fe40005800000 */
[C---:B------:R-:W-:Y:S02]  /*3e90*/  SEL R153, R17.reuse, R153, !P3 ;  /* 0x0000009911997207 */ /* 0x040fe40005800000 */
[C---:B------:R-:W-:Y:S02]  /*3ea0*/  SEL R152, R17.reuse, R152, !P3 ;  /* 0x0000009811987207 */ /* 0x040fe40005800000 */
        /* <DEDUP_REMOVED lines=10> */
[----:B------:R-:W-:Y:S01]  /*3f50*/  SEL R11, R17, R16, !P3 ;  /* 0x00000010110b7207 */ /* 0x000fe20005800000 */
[----:B------:R-:W-:Y:S01]  /*3f60*/  IMAD R16, R245, R87, RZ ;  /* 0x00000057f5107224 */ /* 0x000fe200078e02ff */
[C---:B------:R-:W-:Y:S02]  /*3f70*/  SEL R15, R17.reuse, R18, !P3 ;  /* 0x00000012110f7207 */ /* 0x040fe40005800000 */
[----:B------:R-:W-:Y:S01]  /*3f80*/  SEL R163, R17, R20, !P3 ;  /* 0x0000001411a37207 */ /* 0x000fe20005800000 */
[----:B------:R-:W-:Y:S01]  /*3f90*/  IMAD R202, R11, UR8, RZ ;  /* 0x000000080bca7c24 */ /* 0x000fe2000f8e02ff */
[----:B------:R-:W-:-:S02]  /*3fa0*/  SEL R167, R17, R22, !P3 ;  /* 0x0000001611a77207 */ /* 0x000fc40005800000 */
[----:B------:R-:W-:Y:S01]  /*3fb0*/  SEL R171, R17, R24, !P3 ;  /* 0x0000001811ab7207 */ /* 0x000fe20005800000 */
[----:B------:R-:W-:Y:S01]  /*3fc0*/  IMAD R206, R163, UR8, RZ ;  /* 0x00000008a3ce7c24 */ /* 0x000fe2000f8e02ff */
[C---:B------:R-:W-:Y:S02]  /*3fd0*/  SEL R175, R17.reuse, R19, !P3 ;  /* 0x0000001311af7207 */ /* 0x040fe40005800000 */
[----:B------:R-:W-:Y:S01]  /*3fe0*/  SEL R179, R17, R26, !P3 ;  /* 0x0000001a11b37207 */ /* 0x000fe20005800000 */
[----:B------:R-:W-:Y:S01]  /*3ff0*/  IMAD R210, R171, UR8, RZ ;  /* 0x00000008abd27c24 */ /* 0x000fe2000f8e02ff */
        /* <DEDUP_REMOVED lines=16> */
[----:B------:R-:W-:-:S02]  /*4100*/  SEL R215, R17, R33, !P3 ;  /* 0x0000002111d77207 */ /* 0x000fc40005800000 */
[----:B------:R-:W-:Y:S01]  /*4110*/  SEL R219, R17, R35, !P3 ;  /* 0x0000002311db7207 */ /* 0x000fe20005800000 */
[----:B------:R-:W-:Y:S01]  /*4120*/  IMAD R230, R211, UR8, RZ ;  /* 0x00000008d3e67c24 */ /* 0x000fe2000f8e02ff */
[C---:B------:R-:W-:Y:S02]  /*4130*/  SEL R223, R17.reuse, R37, !P3 ;  /* 0x0000002511df7207 */ /* 0x040fe40005800000 */
[----:B------:R-:W-:Y:S01]  /*4140*/  SEL R227, R17, R227, !P3 ;  /* 0x000000e311e37207 */ /* 0x000fe20005800000 */
[----:B------:R-:W-:Y:S01]  /*4150*/  IMAD R17, R86, 0x2, R9 ;  /* 0x0000000256117824 */ /* 0x000fe200078e0209 */
[-C--:B------:R-:W-:Y:S01]  /*4160*/  ISETP.GE.AND P0, PT, R14, R243.reuse, PT ;  /* 0x000000f30e00720c */ /* 0x080fe20003f06270 */
[----:B------:R-:W-:Y:S01]  /*4170*/  IMAD.SHL.U32 R14, R8, 0x4, RZ ;  /* 0x00000004080e7824 */ /* 0x000fe200078e00ff */
[----:B------:R-:W-:Y:S01]  /*4180*/  ISETP.GE.AND P1, PT, R32, R243, PT ;  /* 0x000000f32000720c */ /* 0x000fe20003f26270 */
[----:B------:R-:W-:Y:S01]  /*4190*/  IMAD R19, R86, 0x2, R17 ;  /* 0x0000000256137824 */ /* 0x000fe200078e0211 */
[----:B------:R-:W-:Y:S01]  /*41a0*/  ISETP.NE.U32.AND P6, PT, R10, RZ, PT ;  /* 0x000000ff0a00720c */ /* 0x000fe20003fc5070 */
[----:B------:R-:W-:Y:S01]  /*41b0*/  IMAD R235, R219, UR8, RZ ;  /* 0x00000008dbeb7c24 */ /* 0x000fe2000f8e02ff */
[----:B------:R-:W-:Y:S01]  /*41c0*/  SEL R12, R13, RZ, !P1 ;  /* 0x000000ff0d0c7207 */ /* 0x000fe20004800000 */
[----:B------:R-:W-:Y:S01]  /*41d0*/  IMAD R21, R86, 0x2, R19 ;  /* 0x0000000256157824 */ /* 0x000fe200078e0213 */
[----:B------:R-:W-:Y:S01]  /*41e0*/  IADD3 R236, P1, PT, R14, UR24, RZ ;  /* 0x000000180eec7c10 */ /* 0x000fe2000ff3e0ff */
[----:B------:R1:W-:Y:S01]  /*41f0*/  STL [R1+0x1b4], R14 ;  /* 0x0001b40e01007387 */ /* 0x0003e20000100800 */
[----:B------:R-:W-:Y:S01]  /*4200*/  ISETP.NE.U32.AND P2, PT, R12, RZ, PT ;  /* 0x000000ff0c00720c */ /* 0x000fe20003f45070 */
[C---:B------:R-:W-:Y:S01]  /*4210*/  IMAD R23, R86.reuse, 0x2, R21 ;  /* 0x0000000256177824 */ /* 0x040fe200078e0215 */
[-C--:B------:R-:W-:Y:S01]  /*4220*/  LEA R118, P5, R39, R236.reuse, 0x2 ;  /* 0x000000ec27767211 */ /* 0x080fe200078a10ff */
[----:B------:R2:W-:Y:S01]  /*4230*/  STL [R1+0x1a8], R16 ;  /* 0x0001a81001007387 */ /* 0x0005e20000100800 */
[----:B------:R-:W-:Y:S01]  /*4240*/  SEL R10, R13, RZ, !P0 ;  /* 0x000000ff0d0a7207 */ /* 0x000fe20004000000 */
[----:B------:R-:W-:Y:S01]  /*4250*/  IMAD R25, R86, 0x2, R23 ;  /* 0x0000000256197824 */ /* 0x000fe200078e0217 */
[----:B------:R-:W-:Y:S01]  /*4260*/  ISETP.NE.U32.AND P0, PT, R245, RZ, PT ;  /* 0x000000fff500720c */ /* 0x000fe20003f05070 */
[----:B------:R-:W-:Y:S01]  /*4270*/  STL [R1+0x8], R181 ;  /* 0x000008b501007387 */ /* 0x000fe20000100800 */
[----:B------:R-:W-:Y:S01]  /*4280*/  ISETP.NE.U32.AND P3, PT, R10, RZ, PT ;  /* 0x000000ff0a00720c */ /* 0x000fe20003f65070 */
[----:B------:R-:W-:Y:S01]  /*4290*/  IMAD R27, R86, 0x2, R25 ;  /* 0x00000002561b7824 */ /* 0x000fe200078e0219 */
[----:B-1----:R-:W-:Y:S01]  /*42a0*/  LEA.HI.X.SX32 R14, R8, UR25, 0x2, P1 ;  /* 0x00000019080e7c11 */ /* 0x002fe200088f16ff */
[----:B------:R-:W-:Y:S01]  /*42b0*/  IMAD.SHL.U32 R8, R16, 0x4, RZ ;  /* 0x0000000410087824 */ /* 0x000fe200078e00ff */
[----:B------:R-:W-:Y:S01]  /*42c0*/  LEA R116, P1, R41, R236, 0x2 ;  /* 0x000000ec29747211 */ /* 0x000fe200078210ff */
[C---:B------:R-:W-:Y:S01]  /*42d0*/  IMAD R29, R86.reuse, 0x2, R27 ;  /* 0x00000002561d7824 */ /* 0x040fe200078e021b */
[----:B------:R-:W-:Y:S01]  /*42e0*/  LEA.HI.X.SX32 R119, R39, R14, 0x2, P5 ;  /* 0x0000000e27777211 */ /* 0x000fe200028f16ff */
[----:B------:R-:W-:Y:S01]  /*42f0*/  STL [R1+0x4], R173 ;  /* 0x000004ad01007387 */ /* 0x000fe20000100800 */
[----:B------:R-:W-:Y:S01]  /*4300*/  LEA R114, P5, R43, R236, 0x2 ;  /* 0x000000ec2b727211 */ /* 0x000fe200078a10ff */
[C---:B------:R-:W-:Y:S01]  /*4310*/  IMAD R31, R86.reuse, 0x2, R29 ;  /* 0x00000002561f7824 */ /* 0x040fe200078e021d */
[----:B------:R-:W-:Y:S01]  /*4320*/  LEA.HI.X.SX32 R117, R41, R14, 0x2, P1 ;  /* 0x0000000e29757211 */ /* 0x000fe200008f16ff */
[----:B------:R-:W-:Y:S01]  /*4330*/  STL [R1], R174 ;  /* 0x000000ae01007387 */ /* 0x000fe20000100800 */
[----:B------:R-:W-:Y:S01]  /*4340*/  LEA R112, P1, R45, R236, 0x2 ;  /* 0x000000ec2d707211 */ /* 0x000fe200078210ff */
[----:B------:R-:W-:Y:S01]  /*4350*/  IMAD R33, R86, 0x2, R31 ;  /* 0x0000000256217824 */ /* 0x000fe200078e021f */
[----:B------:R-:W-:Y:S01]  /*4360*/  LEA.HI.X.SX32 R115, R43, R14, 0x2, P5 ;  /* 0x0000000e2b737211 */ /* 0x000fe200028f16ff */
[----:B------:R-:W-:Y:S01]  /*4370*/  IMAD.SHL.U32 R10, R176, 0x4, RZ ;  /* 0x00000004b00a7824 */ /* 0x000fe200078e00ff */
[----:B------:R-:W-:Y:S01]  /*4380*/  LEA R110, P5, R47, R236, 0x2 ;  /* 0x000000ec2f6e7211 */ /* 0x000fe200078a10ff */
[C---:B------:R-:W-:Y:S01]  /*4390*/  IMAD R35, R86.reuse, 0x2, R33 ;  /* 0x0000000256237824 */ /* 0x040fe200078e0221 */
[----:B------:R-:W-:Y:S01]  /*43a0*/  LEA.HI.X.SX32 R113, R45, R14, 0x2, P1 ;  /* 0x0000000e2d717211 */ /* 0x000fe200008f16ff */
[----:B------:R-:W-:Y:S01]  /*43b0*/  IMAD R244, R223, UR8, RZ ;  /* 0x00000008dff47c24 */ /* 0x000fe2000f8e02ff */
[----:B------:R-:W-:Y:S01]  /*43c0*/  LEA R108, P1, R49, R236, 0x2 ;  /* 0x000000ec316c7211 */ /* 0x000fe200078210ff */
[----:B------:R-:W-:Y:S01]  /*43d0*/  IMAD R37, R86, 0x2, R35 ;  /* 0x0000000256257824 */ /* 0x000fe200078e0223 */
[----:B------:R-:W-:-:S02]  /*43e0*/  LEA.HI.X.SX32 R111, R47, R14, 0x2, P5 ;  /* 0x0000000e2f6f7211 */ /* 0x000fc400028f16ff */
[----:B------:R-:W-:Y:S01]  /*43f0*/  LEA R106, P5, R51, R236, 0x2 ;  /* 0x000000ec336a7211 */ /* 0x000fe200078a10ff */
[C---:B------:R-:W-:Y:S01]  /*4400*/  IMAD R39, R86.reuse, 0x2, R37 ;  /* 0x0000000256277824 */ /* 0x040fe200078e0225 */
[----:B------:R-:W-:Y:S02]  /*4410*/  LEA.HI.X.SX32 R109, R49, R14, 0x2, P1 ;  /* 0x0000000e316d7211 */ /* 0x000fe400008f16ff */
[----:B------:R-:W-:Y:S01]  /*4420*/  LEA R104, P1, R53, R236, 0x2 ;  /* 0x000000ec35687211 */ /* 0x000fe200078210ff */
[C---:B------:R-:W-:Y:S01]  /*4430*/  IMAD R41, R86.reuse, 0x2, R39 ;  /* 0x0000000256297824 */ /* 0x040fe200078e0227 */
[----:B------:R-:W-:Y:S02]  /*4440*/  LEA.HI.X.SX32 R107, R51, R14, 0x2, P5 ;  /* 0x0000000e336b7211 */ /* 0x000fe400028f16ff */
        /* <DEDUP_REMOVED lines=12> */
[----:B------:R-:W-:Y:S02]  /*4510*/  LEA R94, P5, R63, R236, 0x2 ;  /* 0x000000ec3f5e7211 */ /* 0x000fe400078a10ff */
[----:B------:R-:W-:Y:S02]  /*4520*/  LEA.HI.X.SX32 R97, R61, R14, 0x2, P1 ;  /* 0x0000000e3d617211 */ /* 0x000fe400008f16ff */
[----:B------:R-:W-:Y:S02]  /*4530*/  LEA R92, P1, R65, R236, 0x2 ;  /* 0x000000ec415c7211 */ /* 0x000fe400078210ff */
[----:B------:R-:W-:Y:S02]  /*4540*/  LEA.HI.X.SX32 R95, R63, R14, 0x2, P5 ;  /* 0x0000000e3f5f7211 */ /* 0x000fe400028f16ff */
[----:B------:R-:W-:Y:S02]  /*4550*/  LEA R90, P5, R67, R236, 0x2 ;  /* 0x000000ec435a7211 */ /* 0x000fe400078a10ff */
[----:B------:R-:W-:-:S02]  /*4560*/  LEA.HI.X.SX32 R93, R65, R14, 0x2, P1 ;  /* 0x0000000e415d7211 */ /* 0x000fc400008f16ff */
[----:B------:R-:W-:Y:S02]  /*4570*/  LEA R88, P1, R69, R236, 0x2 ;  /* 0x000000ec45587211 */ /* 0x000fe400078210ff */
[----:B------:R-:W-:Y:S02]  /*4580*/  LEA.HI.X.SX32 R91, R67, R14, 0x2, P5 ;  /* 0x0000000e435b7211 */ /* 0x000fe400028f16ff */
[----:B------:R-:W-:Y:S02]  /*4590*/  LEA R84, P5, R9, R236, 0x2 ;  /* 0x000000ec09547211 */ /* 0x000fe400078a10ff */
[----:B------:R-:W-:Y:S02]  /*45a0*/  LEA.HI.X.SX32 R89, R69, R14, 0x2, P1 ;  /* 0x0000000e45597211 */ /* 0x000fe400008f16ff */
[----:B------:R-:W-:Y:S02]  /*45b0*/  LEA R82, P1, R17, R236, 0x2 ;  /* 0x000000ec11527211 */ /* 0x000fe400078210ff */
[----:B------:R-:W-:Y:S01]  /*45c0*/  LEA.HI.X.SX32 R85, R9, R14, 0x2, P5 ;  /* 0x0000000e09557211 */ /* 0x000fe200028f16ff */
[----:B------:R-:W-:Y:S01]  /*45d0*/  IMAD R9, R86, 0x2, R49 ;  /* 0x0000000256097824 */ /* 0x000fe200078e0231 */
[----:B------:R-:W-:-:S02]  /*45e0*/  LEA R80, P5, R19, R236, 0x2 ;  /* 0x000000ec13507211 */ /* 0x000fc400078a10ff */
[----:B------:R-:W-:Y:S01]  /*45f0*/  LEA.HI.X.SX32 R83, R17, R14, 0x2, P1 ;  /* 0x0000000e11537211 */ /* 0x000fe200008f16ff */
[C---:B------:R-:W-:Y:S01]  /*4600*/  IMAD R17, R86.reuse, 0x2, R9 ;  /* 0x0000000256117824 */ /* 0x040fe200078e0209 */
[----:B------:R-:W-:Y:S02]  /*4610*/  LEA R78, P1, R21, R236, 0x2 ;  /* 0x000000ec154e7211 */ /* 0x000fe400078210ff */
[----:B------:R-:W-:Y:S01]  /*4620*/  LEA.HI.X.SX32 R81, R19, R14, 0x2, P5 ;  /* 0x0000000e13517211 */ /* 0x000fe200028f16ff */
[C---:B------:R-:W-:Y:S01]  /*4630*/  IMAD R19, R86.reuse, 0x2, R17 ;  /* 0x0000000256137824 */ /* 0x040fe200078e0211 */
        /* <DEDUP_REMOVED lines=17> */
[----:B------:R-:W-:Y:S01]  /*4750*/  IMAD R31, R86, 0x2, R29 ;  /* 0x00000002561f7824 */ /* 0x000fe200078e021d */
[----:B------:R-:W-:Y:S02]  /*4760*/  LEA R64, P5, R35, R236, 0x2 ;  /* 0x000000ec23407211 */ /* 0x000fe400078a10ff */
[----:B------:R-:W-:Y:S02]  /*4770*/  LEA.HI.X.SX32 R67, R33, R14, 0x2, P1 ;  /* 0x0000000e21437211 */ /* 0x000fe400008f16ff */
[----:B------:R-:W-:-:S02]  /*4780*/  LEA R62, P1, R37, R236, 0x2 ;  /* 0x000000ec253e7211 */ /* 0x000fc400078210ff */
[----:B------:R-:W-:Y:S02]  /*4790*/  LEA.HI.X.SX32 R65, R35, R14, 0x2, P5 ;  /* 0x0000000e23417211 */ /* 0x000fe400028f16ff */
[----:B------:R-:W-:Y:S02]  /*47a0*/  LEA R60, P5, R39, R236, 0x2 ;  /* 0x000000ec273c7211 */ /* 0x000fe400078a10ff */
[----:B------:R-:W-:Y:S02]  /*47b0*/  LEA.HI.X.SX32 R63, R37, R14, 0x2, P1 ;  /* 0x0000000e253f7211 */ /* 0x000fe400008f16ff */
        /* <DEDUP_REMOVED lines=11> */
[-C--:B------:R-:W-:Y:S02]  /*4870*/  LEA.HI.X.SX32 R51, R49, R14.reuse, 0x2, P1 ;  /* 0x0000000e31337211 */ /* 0x080fe400008f16ff */
[----:B------:R-:W-:Y:S01]  /*4880*/  LEA.HI.X.SX32 R49, R9, R14, 0x2, P5 ;  /* 0x0000000e09317211 */ /* 0x000fe200028f16ff */
[----:B------:R-:W-:Y:S01]  /*4890*/  IMAD R9, R86, 0x2, R31 ;  /* 0x0000000256097824 */ /* 0x000fe200078e021f */
[-C--:B------:R-:W-:Y:S02]  /*48a0*/  LEA R46, P1, R17, R236.reuse, 0x2 ;  /* 0x000000ec112e7211 */ /* 0x080fe400078210ff */
[----:B------:R-:W-:-:S02]  /*48b0*/  LEA R44, P5, R19, R236, 0x2 ;  /* 0x000000ec132c7211 */ /* 0x000fc400078a10ff */
[-C--:B------:R-:W-:Y:S01]  /*48c0*/  LEA.HI.X.SX32 R47, R17, R14.reuse, 0x2, P1 ;  /* 0x0000000e112f7211 */ /* 0x080fe200008f16ff */
[C---:B------:R-:W-:Y:S01]  /*48d0*/  IMAD R17, R86.reuse, 0x2, R9 ;  /* 0x0000000256117824 */ /* 0x040fe200078e0209 */
[----:B------:R-:W-:Y:S02]  /*48e0*/  LEA.HI.X.SX32 R45, R19, R14, 0x2, P5 ;  /* 0x0000000e132d7211 */ /* 0x000fe400028f16ff */
[-C--:B------:R-:W-:Y:S01]  /*48f0*/  LEA R42, P1, R21, R236.reuse, 0x2 ;  /* 0x000000ec152a7211 */ /* 0x080fe200078210ff */
[C---:B------:R-:W-:Y:S01]  /*4900*/  IMAD R19, R86.reuse, 0x2, R17 ;  /* 0x0000000256137824 */ /* 0x040fe200078e0211 */
[----:B------:R-:W-:Y:S02]  /*4910*/  LEA R40, P5, R23, R236, 0x2 ;  /* 0x000000ec17287211 */ /* 0x000fe400078a10ff */
[-C--:B------:R-:W-:Y:S01]  /*4920*/  LEA.HI.X.SX32 R43, R21, R14.reuse, 0x2, P1 ;  /* 0x0000000e152b7211 */ /* 0x080fe200008f16ff */
[----:B------:R-:W-:Y:S01]  /*4930*/  IMAD R21, R86, 0x2, R19 ;  /* 0x0000000256157824 */ /* 0x000fe200078e0213 */
[----:B------:R-:W-:-:S02]  /*4940*/  LEA.HI.X.SX32 R41, R23, R14, 0x2, P5 ;  /* 0x0000000e17297211 */ /* 0x000fc400028f16ff */
[-C--:B------:R-:W-:Y:S01]  /*4950*/  LEA R38, P1, R25, R236.reuse, 0x2 ;  /* 0x000000ec19267211 */ /* 0x080fe200078210ff */
[----:B------:R-:W-:Y:S01]  /*4960*/  IMAD R23, R86, 0x2, R21 ;  /* 0x0000000256177824 */ /* 0x000fe200078e0215 */
[----:B------:R-:W-:Y:S02]  /*4970*/  LEA R36, P5, R27, R236, 0x2 ;  /* 0x000000ec1b247211 */ /* 0x000fe400078a10ff */
[-C--:B------:R-:W-:Y:S02]  /*4980*/  LEA.HI.X.SX32 R39, R25, R14.reuse, 0x2, P1 ;  /* 0x0000000e19277211 */ /* 0x080fe400008f16ff */
[----:B------:R-:W-:Y:S02]  /*4990*/  LEA.HI.X.SX32 R37, R27, R14, 0x2, P5 ;  /* 0x0000000e1b257211 */ /* 0x000fe400028f16ff */
[-C--:B------:R-:W-:Y:S02]  /*49a0*/  LEA R34, P1, R29, R236.reuse, 0x2 ;  /* 0x000000ec1d227211 */ /* 0x080fe400078210ff */
[----:B------:R-:W-:-:S02]  /*49b0*/  LEA R32, P5, R31, R236, 0x2 ;  /* 0x000000ec1f207211 */ /* 0x000fc400078a10ff */
[-C--:B------:R-:W-:Y:S02]  /*49c0*/  LEA.HI.X.SX32 R35, R29, R14.reuse, 0x2, P1 ;  /* 0x0000000e1d237211 */ /* 0x080fe400008f16ff */
[----:B------:R-:W-:Y:S02]  /*49d0*/  LEA.HI.X.SX32 R33, R31, R14, 0x2, P5 ;  /* 0x0000000e1f217211 */ /* 0x000fe400028f16ff */
[-C--:B------:R-:W-:Y:S02]  /*49e0*/  LEA R30, P1, R9, R236.reuse, 0x2 ;  /* 0x000000ec091e7211 */ /* 0x080fe400078210ff */
        /* <DEDUP_REMOVED lines=12> */
[----:B------:R-:W-:Y:S01]  /*4ab0*/  LEA.HI.X.SX32 R21, R9, R14, 0x2, P5 ;  /* 0x0000000e09157211 */ /* 0x000fe200028f16ff */
[----:B------:R-:W-:Y:S01]  /*4ac0*/  IMAD R9, R86, 0x2, R17 ;  /* 0x0000000256097824 */ /* 0x000fe200078e0211 */
[----:B------:R-:W-:Y:S02]  /*4ad0*/  IADD3 R234, P1, PT, R8, UR26, RZ ;  /* 0x0000001a08ea7c10 */ /* 0x000fe4000ff3e0ff */
[-C--:B------:R-:W-:Y:S01]  /*4ae0*/  LEA R18, P5, R17, R236.reuse, 0x2 ;  /* 0x000000ec11127211 */ /* 0x080fe200078a10ff */
[----:B------:R-:W-:Y:S01]  /*4af0*/  IMAD R169, R86, 0x2, R9 ;  /* 0x0000000256a97824 */ /* 0x000fe200078e0209 */
[----:B------:R-:W-:Y:S02]  /*4b00*/  LEA.HI.X.SX32 R12, R16, UR27, 0x2, P1 ;  /* 0x0000001b100c7c11 */ /* 0x000fe400088f16ff */
[----:B--2---:R-:W-:-:S02]  /*4b10*/  LEA R16, P1, R9, R236, 0x2 ;  /* 0x000000ec09107211 */ /* 0x004fc400078210ff */
[-C--:B------:R-:W-:Y:S02]  /*4b20*/  LEA.HI.X.SX32 R19, R17, R14.reuse, 0x2, P5 ;  /* 0x0000000e11137211 */ /* 0x080fe400028f16ff */
[----:B------:R-:W-:Y:S01]  /*4b30*/  LEA.HI.X.SX32 R17, R9, R14, 0x2, P1 ;  /* 0x0000000e09117211 */ /* 0x000fe200008f16ff */
[----:B------:R-:W-:Y:S01]  /*4b40*/  IMAD.SHL.U32 R9, R170, 0x4, RZ ;  /* 0x00000004aa097824 */ /* 0x000fe200078e00ff */
[----:B------:R-:W-:-:S04]  /*4b50*/  LEA R184, P1, R169, R236, 0x2 ;  /* 0x000000eca9b87211 */ /* 0x000fc800078210ff */
[----:B------:R-:W-:Y:S01]  /*4b60*/  LEA.HI.X.SX32 R185, R169, R14, 0x2, P1 ;  /* 0x0000000ea9b97211 */ /* 0x000fe200008f16ff */
[----:B------:R-:W-:Y:S01]  /*4b70*/  IMAD R169, R160, UR8, RZ ;  /* 0x00000008a0a97c24 */ /* 0x000fe2000f8e02ff */
[C---:B------:R-:W-:Y:S01]  /*4b80*/  LEA R120, P1, R3.reuse, R236, 0x2 ;  /* 0x000000ec03787211 */ /* 0x040fe200078210ff */
[----:B------:R-:W-:Y:S02]  /*4b90*/  IMAD R160, R138, UR8, RZ ;  /* 0x000000088aa07c24 */ /* 0x000fe4000f8e02ff */
[----:B------:R1:W-:Y:S01]  /*4ba0*/  STL.64 [R1+0x98], R184 ;  /* 0x000098b801007387 */ /* 0x0003e20000100a00 */
[----:B------:R-:W-:Y:S02]  /*4bb0*/  LEA.HI.X.SX32 R121, R3, R14, 0x2, P1 ;  /* 0x0000000e03797211 */ /* 0x000fe400008f16ff */
[C---:B------:R-:W-:Y:S01]  /*4bc0*/  LEA R122, P1, R4.reuse, R236, 0x2 ;  /* 0x000000ec047a7211 */ /* 0x040fe200078210ff */
[----:B------:R2:W-:Y:S03]  /*4bd0*/  STL [R1+0x198], R180 ;  /* 0x000198b401007387 */ /* 0x0005e60000100800 */
[----:B------:R-:W-:Y:S01]  /*4be0*/  LEA.HI.X.SX32 R123, R4, R14, 0x2, P1 ;  /* 0x0000000e047b7211 */ /* 0x000fe200008f16ff */
[----:B------:R-:W-:Y:S01]  /*4bf0*/  STL [R1+0x194], R201 ;  /* 0x000194c901007387 */ /* 0x000fe20000100800 */
[----:B------:R-:W-:Y:S01]  /*4c00*/  LEA R124, P1, R5, R236, 0x2 ;  /* 0x000000ec057c7211 */ /* 0x000fe200078210ff */
[----:B-1----:R-:W-:-:S03]  /*4c10*/  IMAD R184, R166, UR8, RZ ;  /* 0x00000008a6b87c24 */ /* 0x002fc6000f8e02ff */
[----:B------:R-:W-:Y:S01]  /*4c20*/  LEA.HI.X.SX32 R125, R5, R14, 0x2, P1 ;  /* 0x0000000e057d7211 */ /* 0x000fe200008f16ff */
[----:B------:R-:W-:Y:S01]  /*4c30*/  IMAD R185, R132, UR8, RZ ;  /* 0x0000000884b97c24 */ /* 0x000fe2000f8e02ff */
[----:B------:R-:W-:Y:S01]  /*4c40*/  LEA R126, P1, R6, R236, 0x2 ;  /* 0x000000ec067e7211 */ /* 0x000fe200078210ff */
[----:B------:R-:W-:Y:S01]  /*4c50*/  STL [R1+0x190], R182 ;  /* 0x000190b601007387 */ /* 0x000fe20000100800 */
[----:B------:R-:W-:Y:S02]  /*4c60*/  IMAD R166, R140, UR8, RZ ;  /* 0x000000088ca67c24 */ /* 0x000fe4000f8e02ff */
[----:B------:R-:W-:Y:S01]  /*4c70*/  LEA.HI.X.SX32 R127, R6, R14, 0x2, P1 ;  /* 0x0000000e067f7211 */ /* 0x000fe200008f16ff */
[----:B------:R1:W-:Y:S01]  /*4c80*/  STL [R1+0x18c], R200 ;  /* 0x00018cc801007387 */ /* 0x0003e20000100800 */
[----:B------:R-:W-:-:S03]  /*4c90*/  LEA R128, P1, R7, R236, 0x2 ;  /* 0x000000ec07807211 */ /* 0x000fc600078210ff */
[----:B------:R-:W-:Y:S01]  /*4ca0*/  STL [R1+0x188], R184 ;  /* 0x000188b801007387 */ /* 0x000fe20000100800 */
[----:B------:R-:W-:Y:S02]  /*4cb0*/  LEA.HI.X.SX32 R129, R7, R14, 0x2, P1 ;  /* 0x0000000e07817211 */ /* 0x000fe400008f16ff */
[----:B------:R-:W-:Y:S01]  /*4cc0*/  IADD3 R130, P1, PT, R181, R236, RZ ;  /* 0x000000ecb5827210 */ /* 0x000fe20007f3e0ff */
[----:B------:R-:W-:Y:S01]  /*4cd0*/  STL [R1+0x184], R198 ;  /* 0x000184c601007387 */ /* 0x000fe20000100800 */
[----:B------:R-:W-:Y:S02]  /*4ce0*/  IMAD R181, R161, UR8, RZ ;  /* 0x00000008a1b57c24 */ /* 0x000fe4000f8e02ff */
[----:B------:R-:W-:Y:S01]  /*4cf0*/  LEA.HI.X.SX32 R131, R177, R14, 0x2, P1 ;  /* 0x0000000eb1837211 */ /* 0x000fe200008f16ff */
[----:B------:R-:W-:Y:S01]  /*4d00*/  IMAD R177, R133, UR8, RZ ;  /* 0x0000000885b17c24 */ /* 0x000fe2000f8e02ff */
[----:B------:R-:W-:Y:S01]  /*4d10*/  IADD3 R132, P1, PT, R173, R236, RZ ;  /* 0x000000ecad847210 */ /* 0x000fe20007f3e0ff */
[----:B------:R-:W-:Y:S01]  /*4d20*/  STL [R1+0x180], R186 ;  /* 0x000180ba01007387 */ /* 0x000fe20000100800 */
[----:B------:R-:W-:-:S02]  /*4d30*/  IMAD R173, R134, UR8, RZ ;  /* 0x0000000886ad7c24 */ /* 0x000fc4000f8e02ff */
[----:B------:R-:W-:Y:S01]  /*4d40*/  LEA.HI.X.SX32 R133, R178, R14, 0x2, P1 ;  /* 0x0000000eb2857211 */ /* 0x000fe200008f16ff */
[----:B------:R-:W-:Y:S01]  /*4d50*/  STL [R1+0x17c], R197 ;  /* 0x00017cc501007387 */ /* 0x000fe20000100800 */
[----:B------:R-:W-:Y:S01]  /*4d60*/  IADD3 R134, P1, PT, R174, R236, RZ ;  /* 0x000000ecae867210 */ /* 0x000fe20007f3e0ff */
[----:B------:R-:W-:Y:S02]  /*4d70*/  IMAD R161, R136, UR8, RZ ;  /* 0x0000000888a17c24 */ /* 0x000fe4000f8e02ff */
[----:B------:R-:W-:Y:S01]  /*4d80*/  STL [R1+0x178], R188 ;  /* 0x000178bc01007387 */ /* 0x000fe20000100800 */
        /* <DEDUP_REMOVED lines=14> */
[----:B------:R-:W-:Y:S01]  /*4e70*/  LEA R156, P5, R180, R234, 0x2 ;  /* 0x000000eab49c7211 */ /* 0x000fe200078a10ff */
[----:B------:R-:W-:Y:S01]  /*4e80*/  IMAD R178, R153, UR8, RZ ;  /* 0x0000000899b27c24 */ /* 0x000fe2000f8e02ff */
[----:B------:R-:W-:Y:S01]  /*4e90*/  LEA.HI.X.SX32 R141, R176, R14, 0x2, P1 ;  /* 0x0000000eb08d7211 */ /* 0x000fe200008f16ff */
[----:B------:R-:W-:Y:S01]  /*4ea0*/  STL [R1+0x164], R193 ;  /* 0x000164c101007387 */ /* 0x000fe20000100800 */
[----:B------:R-:W-:Y:S01]  /*4eb0*/  IMAD R176, R154, UR8, RZ ;  /* 0x000000089ab07c24 */ /* 0x000fe2000f8e02ff */
[----:B------:R-:W-:Y:S01]  /*4ec0*/  LEA.HI.X.SX32 R157, R180, R12, 0x2, P5 ;  /* 0x0000000cb49d7211 */ /* 0x000fe200028f16ff */
[----:B--2---:R-:W-:Y:S01]  /*4ed0*/  IMAD R180, R152, UR8, RZ ;  /* 0x0000000898b47c24 */ /* 0x004fe2000f8e02ff */
[----:B------:R-:W-:Y:S01]  /*4ee0*/  STL [R1+0x160], R189 ;  /* 0x000160bd01007387 */ /* 0x000fe20000100800 */
[----:B------:R-:W-:-:S03]  /*4ef0*/  LEA R204, P1, R201, R234, 0x2 ;  /* 0x000000eac9cc7211 */ /* 0x000fc600078210ff */
[----:B------:R-:W-:Y:S01]  /*4f00*/  STL [R1+0x15c], R185 ;  /* 0x00015cb901007387 */ /* 0x000fe20000100800 */
[----:B------:R-:W-:Y:S02]  /*4f10*/  LEA.HI.X.SX32 R205, R201, R12, 0x2, P1 ;  /* 0x0000000cc9cd7211 */ /* 0x000fe400008f16ff */
[C---:B------:R-:W-:Y:S01]  /*4f20*/  LEA R154, P1, R200.reuse, R234, 0x2 ;  /* 0x000000eac89a7211 */ /* 0x040fe200078210ff */
[----:B------:R-:W-:Y:S03]  /*4f30*/  STL [R1+0x158], R181 ;  /* 0x000158b501007387 */ /* 0x000fe60000100800 */
[----:B------:R-:W-:Y:S01]  /*4f40*/  LEA.HI.X.SX32 R155, R200, R12, 0x2, P1 ;  /* 0x0000000cc89b7211 */ /* 0x000fe200008f16ff */
[----:B------:R-:W-:Y:S01]  /*4f50*/  STL [R1+0x154], R177 ;  /* 0x000154b101007387 */ /* 0x000fe20000100800 */
[----:B-1----:R-:W-:-:S03]  /*4f60*/  IMAD R200, R151, UR8, RZ ;  /* 0x0000000897c87c24 */ /* 0x002fc6000f8e02ff */
[----:B------:R-:W-:Y:S04]  /*4f70*/  STL [R1+0x150], R173 ;  /* 0x000150ad01007387 */ /* 0x000fe80000100800 */
        /* <DEDUP_REMOVED lines=14> */
[----:B------:R1:W-:Y:S04]  /*5060*/  STL.64 [R1+0x90], R156 ;  /* 0x0000909c01007387 */ /* 0x0003e80000100a00 */
[----:B------:R-:W-:Y:S04]  /*5070*/  STL [R1+0x114], R178 ;  /* 0x000114b201007387 */ /* 0x000fe80000100800 */
[----:B------:R-:W-:Y:S01]  /*5080*/  STL [R1+0x110], R180 ;  /* 0x000110b401007387 */ /* 0x000fe20000100800 */
[----:B-1----:R-:W-:-:S03]  /*5090*/  LEA R156, P5, R182, R234, 0x2 ;  /* 0x000000eab69c7211 */ /* 0x002fc600078a10ff */
[----:B------:R1:W-:Y:S01]  /*50a0*/  STL.64 [R1+0x88], R204 ;  /* 0x000088cc01007387 */ /* 0x0003e20000100a00 */
[----:B------:R-:W-:Y:S01]  /*50b0*/  LEA.HI.X.SX32 R157, R182, R12, 0x2, P5 ;  /* 0x0000000cb69d7211 */ /* 0x000fe200028f16ff */
[----:B------:R-:W-:Y:S01]  /*50c0*/  IMAD R182, R150, UR8, RZ ;  /* 0x0000000896b67c24 */ /* 0x000fe2000f8e02ff */
[----:B------:R-:W-:-:S03]  /*50d0*/  LEA R152, P5, R184, R234, 0x2 ;  /* 0x000000eab8987211 */ /* 0x000fc600078a10ff */
[----:B------:R-:W-:Y:S01]  /*50e0*/  STL.64 [R1+0x80], R156 ;  /* 0x0000809c01007387 */ /* 0x000fe20000100a00 */
[----:B------:R-:W-:Y:S01]  /*50f0*/  LEA.HI.X.SX32 R153, R184, R12, 0x2, P5 ;  /* 0x0000000cb8997211 */ /* 0x000fe200028f16ff */
[----:B------:R-:W-:Y:S02]  /*5100*/  IMAD R184, R149, UR8, RZ ;  /* 0x0000000895b87c24 */ /* 0x000fe4000f8e02ff */
[----:B------:R2:W-:Y:S01]  /*5110*/  STL.64 [R1+0x78], R154 ;  /* 0x0000789a01007387 */ /* 0x0005e20000100a00 */
[----:B-1----:R-:W-:Y:S02]  /*5120*/  IMAD R204, R15, UR8, RZ ;  /* 0x000000080fcc7c24 */ /* 0x002fe4000f8e02ff */
[----:B------:R-:W-:Y:S01]  /*5130*/  IMAD R15, R167, UR8, RZ ;  /* 0x00000008a70f7c24 */ /* 0x000fe2000f8e02ff */
[----:B------:R-:W-:Y:S04]  /*5140*/  STL [R1+0x10c], R182 ;  /* 0x00010cb601007387 */ /* 0x000fe80000100800 */
[----:B------:R1:W-:Y:S01]  /*5150*/  STL.64 [R1+0x70], R152 ;  /* 0x0000709801007387 */ /* 0x0003e20000100a00 */
[----:B--2---:R-:W-:-:S04]  /*5160*/  LEA R154, P1, R198, R234, 0x2 ;  /* 0x000000eac69a7211 */ /* 0x004fc800078210ff */
[----:B------:R-:W-:Y:S01]  /*5170*/  LEA.HI.X.SX32 R155, R198, R12, 0x2, P1 ;  /* 0x0000000cc69b7211 */ /* 0x000fe200008f16ff */
[----:B------:R-:W-:Y:S01]  /*5180*/  IMAD R198, R147, UR8, RZ ;  /* 0x0000000893c67c24 */ /* 0x000fe2000f8e02ff */
[----:B-1----:R-:W-:-:S03]  /*5190*/  LEA R152, P5, R186, R234, 0x2 ;  /* 0x000000eaba987211 */ /* 0x002fc600078a10ff */
[----:B------:R1:W-:Y:S01]  /*51a0*/  STL.64 [R1+0x68], R154 ;  /* 0x0000689a01007387 */ /* 0x0003e20000100a00 */
[----:B------:R-:W-:-:S03]  /*51b0*/  LEA.HI.X.SX32 R153, R186, R12, 0x2, P5 ;  /* 0x0000000cba997211 */ /* 0x000fc600028f16ff */
[----:B------:R-:W-:Y:S01]  /*51c0*/  STL [R1+0x108], R184 ;  /* 0x000108b801007387 */ /* 0x000fe20000100800 */
[----:B------:R-:W-:-:S03]  /*51d0*/  IMAD R186, R148, UR8, RZ ;  /* 0x0000000894ba7c24 */ /* 0x000fc6000f8e02ff */
[----:B------:R2:W-:Y:S01]  /*51e0*/  STL.64 [R1+0x60], R152 ;  /* 0x0000609801007387 */ /* 0x0005e20000100a00 */
[----:B-1----:R-:W-:-:S03]  /*51f0*/  LEA R154, P1, R197, R234, 0x2 ;  /* 0x000000eac59a7211 */ /* 0x002fc600078210ff */
[----:B------:R-:W-:Y:S01]  /*5200*/  STL [R1+0x104], R186 ;  /* 0x000104ba01007387 */ /* 0x000fe20000100800 */
[----:B------:R-:W-:Y:S02]  /*5210*/  LEA.HI.X.SX32 R155, R197, R12, 0x2, P1 ;  /* 0x0000000cc59b7211 */ /* 0x000fe400008f16ff */
[-C--:B------:R-:W-:Y:S02]  /*5220*/  LEA R148, P1, R196, R234.reuse, 0x2 ;  /* 0x000000eac4947211 */ /* 0x080fe400078210ff */
[----:B--2---:R-:W-:Y:S01]  /*5230*/  LEA R152, P5, R188, R234, 0x2 ;  /* 0x000000eabc987211 */ /* 0x004fe200078a10ff */
[----:B------:R-:W-:Y:S01]  /*5240*/  STL.64 [R1+0x58], R154 ;  /* 0x0000589a01007387 */ /* 0x000fe20000100a00 */
[-C--:B------:R-:W-:Y:S01]  /*5250*/  LEA.HI.X.SX32 R149, R196, R12.reuse, 0x2, P1 ;  /* 0x0000000cc4957211 */ /* 0x080fe200008f16ff */
[----:B------:R-:W-:Y:S01]  /*5260*/  IMAD R196, R143, UR8, RZ ;  /* 0x000000088fc47c24 */ /* 0x000fe2000f8e02ff */
[----:B------:R-:W-:Y:S01]  /*5270*/  LEA.HI.X.SX32 R153, R188, R12, 0x2, P5 ;  /* 0x0000000cbc997211 */ /* 0x000fe200028f16ff */
[----:B------:R-:W-:Y:S01]  /*5280*/  IMAD R188, R146, UR8, RZ ;  /* 0x0000000892bc7c24 */ /* 0x000fe2000f8e02ff */
[----:B------:R-:W-:-:S03]  /*5290*/  LEA R248, P5, R190, R234, 0x2 ;  /* 0x000000eabef87211 */ /* 0x000fc600078a10ff */
[----:B------:R-:W-:Y:S01]  /*52a0*/  STL.64 [R1+0x50], R152 ;  /* 0x0000509801007387 */ /* 0x000fe20000100a00 */
[----:B------:R-:W-:Y:S01]  /*52b0*/  LEA.HI.X.SX32 R249, R190, R12, 0x2, P5 ;  /* 0x0000000cbef97211 */ /* 0x000fe200028f16ff */
[----:B------:R-:W-:Y:S01]  /*52c0*/  IMAD R190, R145, UR8, RZ ;  /* 0x0000000891be7c24 */ /* 0x000fe2000f8e02ff */
[C---:B------:R-:W-:Y:S01]  /*52d0*/  LEA R250, P5, R192.reuse, R234, 0x2 ;  /* 0x000000eac0fa7211 */ /* 0x040fe200078a10ff */
[----:B------:R1:W-:Y:S03]  /*52e0*/  STL.64 [R1+0x48], R148 ;  /* 0x0000489401007387 */ /* 0x0003e60000100a00 */
[----:B------:R-:W-:Y:S01]  /*52f0*/  LEA.HI.X.SX32 R251, R192, R12, 0x2, P5 ;  /* 0x0000000cc0fb7211 */ /* 0x000fe200028f16ff */
[----:B------:R-:W-:Y:S01]  /*5300*/  STL [R1+0x100], R188 ;  /* 0x000100bc01007387 */ /* 0x000fe20000100800 */
[----:B------:R-:W-:-:S03]  /*5310*/  IMAD R192, R144, UR8, RZ ;  /* 0x0000000890c07c24 */ /* 0x000fc6000f8e02ff */
[----:B------:R-:W-:Y:S01]  /*5320*/  STL.64 [R1+0x40], R248 ;  /* 0x000040f801007387 */ /* 0x000fe20000100a00 */
[----:B-1----:R-:W-:-:S03]  /*5330*/  LEA R148, P1, R194, R234, 0x2 ;  /* 0x000000eac2947211 */ /* 0x002fc600078210ff */
[----:B------:R-:W-:Y:S01]  /*5340*/  STL [R1+0xfc], R190 ;  /* 0x0000fcbe01007387 */ /* 0x000fe20000100800 */
[----:B------:R-:W-:Y:S01]  /*5350*/  LEA.HI.X.SX32 R149, R194, R12, 0x2, P1 ;  /* 0x0000000cc2957211 */ /* 0x000fe200008f16ff */
[----:B------:R-:W-:Y:S01]  /*5360*/  IMAD R194, R142, UR8, RZ ;  /* 0x000000088ec27c24 */ /* 0x000fe2000f8e02ff */
[----:B------:R-:W-:-:S03]  /*5370*/  LEA R152, P1, R193, R234, 0x2 ;  /* 0x000000eac1987211 */ /* 0x000fc600078210ff */
[----:B------:R1:W-:Y:S01]  /*5380*/  STL.64 [R1+0x38], R148 ;  /* 0x0000389401007387 */ /* 0x0003e20000100a00 */
[----:B------:R-:W-:Y:S02]  /*5390*/  LEA.HI.X.SX32 R153, R193, R12, 0x2, P1 ;  /* 0x0000000cc1997211 */ /* 0x000fe400008f16ff */
[C---:B------:R-:W-:Y:S01]  /*53a0*/  LEA R144, P1, R185.reuse, R234, 0x2 ;  /* 0x000000eab9907211 */ /* 0x040fe200078210ff */
[----:B------:R-:W-:Y:S03]  /*53b0*/  STL.64 [R1+0x30], R250 ;  /* 0x000030fa01007387 */ /* 0x000fe60000100a00 */
[----:B------:R-:W-:Y:S01]  /*53c0*/  LEA.HI.X.SX32 R145, R185, R12, 0x2, P1 ;  /* 0x0000000cb9917211 */ /* 0x000fe200008f16ff */
[----:B------:R-:W-:Y:S01]  /*53d0*/  STL [R1+0xf8], R192 ;  /* 0x0000f8c001007387 */ /* 0x000fe20000100800 */
[-C--:B------:R-:W-:Y:S02]  /*53e0*/  LEA R142, P1, R177, R234.reuse, 0x2 ;  /* 0x000000eab18e7211 */ /* 0x080fe400078210ff */
[----:B-1----:R-:W-:Y:S01]  /*53f0*/  LEA R148, P5, R189, R234, 0x2 ;  /* 0x000000eabd947211 */ /* 0x002fe200078a10ff */
[----:B------:R-:W-:Y:S01]  /*5400*/  STL.64 [R1+0x28], R152 ;  /* 0x0000289801007387 */ /* 0x000fe20000100a00 */
[----:B------:R-:W-:-:S02]  /*5410*/  LEA.HI.X.SX32 R143, R177, R12, 0x2, P1 ;  /* 0x0000000cb18f7211 */ /* 0x000fc400008f16ff */
[----:B------:R-:W-:Y:S02]  /*5420*/  LEA.HI.X.SX32 R149, R189, R12, 0x2, P5 ;  /* 0x0000000cbd957211 */ /* 0x000fe400028f16ff */
[-C--:B------:R-:W-:Y:S02]  /*5430*/  LEA R246, P5, R181, R234.reuse, 0x2 ;  /* 0x000000eab5f67211 */ /* 0x080fe400078a10ff */
[----:B------:R-:W-:Y:S01]  /*5440*/  LEA R146, P1, R169, R234, 0x2 ;  /* 0x000000eaa9927211 */ /* 0x000fe200078210ff */
[----:B------:R-:W-:Y:S01]  /*5450*/  STL.64 [R1+0x20], R148 ;  /* 0x0000209401007387 */ /* 0x000fe20000100a00 */
[-C--:B------:R-:W-:Y:S02]  /*5460*/  LEA.HI.X.SX32 R247, R181, R12.reuse, 0x2, P5 ;  /* 0x0000000cb5f77211 */ /* 0x080fe400028f16ff */
[----:B------:R-:W-:Y:S01]  /*5470*/  LEA.HI.X.SX32 R147, R169, R12, 0x2, P1 ;  /* 0x0000000ca9937211 */ /* 0x000fe200008f16ff */
[----:B------:R-:W-:Y:S01]  /*5480*/  STL [R1+0xf4], R194 ;  /* 0x0000f4c201007387 */ /* 0x000fe20000100800 */
[----:B------:R-:W-:-:S03]  /*5490*/  LEA R150, P1, R161, R234, 0x2 ;  /* 0x000000eaa1967211 */ /* 0x000fc600078210ff */
[----:B------:R1:W-:Y:S01]  /*54a0*/  STL.64 [R1+0x18], R144 ;  /* 0x0000189001007387 */ /* 0x0003e20000100a00 */
[----:B------:R-:W-:Y:S02]  /*54b0*/  LEA.HI.X.SX32 R151, R161, R12, 0x2, P1 ;  /* 0x0000000ca1977211 */ /* 0x000fe400008f16ff */
[C---:B------:R-:W-:Y:S01]  /*54c0*/  LEA R154, P1, R158.reuse, R234, 0x2 ;  /* 0x000000ea9e9a7211 */ /* 0x040fe200078210ff */
[----:B------:R-:W-:Y:S03]  /*54d0*/  STL.64 [R1+0x10], R246 ;  /* 0x000010f601007387 */ /* 0x000fe60000100a00 */
[----:B------:R-:W-:Y:S01]  /*54e0*/  LEA.HI.X.SX32 R155, R158, R12, 0x2, P1 ;  /* 0x0000000c9e9b7211 */ /* 0x000fe200008f16ff */
[----:B------:R2:W-:Y:S01]  /*54f0*/  STL [R1+0xf0], R196 ;  /* 0x0000f0c401007387 */ /* 0x0005e20000100800 */
[-C--:B------:R-:W-:Y:S02]  /*5500*/  LEA R158, P1, R162, R234.reuse, 0x2 ;  /* 0x000000eaa29e7211 */ /* 0x080fe400078210ff */
[C---:B-1----:R-:W-:Y:S01]  /*5510*/  LEA R144, P5, R173.reuse, R234, 0x2 ;  /* 0x000000eaad907211 */ /* 0x042fe200078a10ff */
[----:B------:R-:W-:Y:S03]  /*5520*/  STL [R1+0xec], R198 ;  /* 0x0000ecc601007387 */ /* 0x000fe60000100800 */
[----:B------:R-:W-:Y:S01]  /*5530*/  LEA.HI.X.SX32 R145, R173, R12, 0x2, P5 ;  /* 0x0000000cad917211 */ /* 0x000fe200028f16ff */
[----:B------:R1:W-:Y:S01]  /*5540*/  STL [R1+0xe8], R200 ;  /* 0x0000e8c801007387 */ /* 0x0003e20000100800 */
[----:B------:R-:W-:-:S03]  /*5550*/  LEA R148, P5, R165, R234, 0x2 ;  /* 0x000000eaa5947211 */ /* 0x000fc600078a10ff */
[----:B------:R-:W-:Y:S01]  /*5560*/  STL [R1+0xe4], R202 ;  /* 0x0000e4ca01007387 */ /* 0x000fe20000100800 */
[----:B------:R-:W-:Y:S02]  /*5570*/  LEA.HI.X.SX32 R149, R165, R12, 0x2, P5 ;  /* 0x0000000ca5957211 */ /* 0x000fe400028f16ff */
[C---:B------:R-:W-:Y:S01]  /*5580*/  LEA R152, P5, R159.reuse, R234, 0x2 ;  /* 0x000000ea9f987211 */ /* 0x040fe200078a10ff */
[----:B------:R3:W-:Y:S03]  /*5590*/  STL [R1+0xe0], R204 ;  /* 0x0000e0cc01007387 */ /* 0x0007e60000100800 */
[----:B------:R-:W-:Y:S01]  /*55a0*/  LEA.HI.X.SX32 R153, R159, R12, 0x2, P5 ;  /* 0x0000000c9f997211 */ /* 0x000fe200028f16ff */
[----:B------:R-:W-:Y:S01]  /*55b0*/  STL [R1+0xdc], R206 ;  /* 0x0000dcce01007387 */ /* 0x000fe20000100800 */
[----:B------:R-:W-:Y:S02]  /*55c0*/  LEA R156, P5, R160, R234, 0x2 ;  /* 0x000000eaa09c7211 */ /* 0x000fe400078a10ff */
[-C--:B------:R-:W-:Y:S01]  /*55d0*/  LEA.HI.X.SX32 R159, R162, R12.reuse, 0x2, P1 ;  /* 0x0000000ca29f7211 */ /* 0x080fe200008f16ff */
[----:B------:R4:W-:Y:S01]  /*55e0*/  STL [R1+0xd8], R15 ;  /* 0x0000d80f01007387 */ /* 0x0009e20000100800 */
[----:B------:R-:W-:-:S02]  /*55f0*/  LEA.HI.X.SX32 R157, R160, R12, 0x2, P5 ;  /* 0x0000000ca09d7211 */ /* 0x000fc400028f16ff */
[-C--:B------:R-:W-:Y:S01]  /*5600*/  LEA R160, P5, R164, R234.reuse, 0x2 ;  /* 0x000000eaa4a07211 */ /* 0x080fe200078a10ff */
[----:B------:R-:W-:Y:S01]  /*5610*/  STL [R1+0xd4], R210 ;  /* 0x0000d4d201007387 */ /* 0x000fe20000100800 */
[----:B------:R-:W-:Y:S02]  /*5620*/  LEA R162, P1, R166, R234, 0x2 ;  /* 0x000000eaa6a27211 */ /* 0x000fe400078210ff */
[----:B------:R-:W-:Y:S01]  /*5630*/  LEA.HI.X.SX32 R161, R164, R12, 0x2, P5 ;  /* 0x0000000ca4a17211 */ /* 0x000fe200028f16ff */
[----:B------:R5:W-:Y:S01]  /*5640*/  STL [R1+0xd0], R212 ;  /* 0x0000d0d401007387 */ /* 0x000be20000100800 */
[----:B------:R-:W-:Y:S02]  /*5650*/  LEA R164, P5, R168, R234, 0x2 ;  /* 0x000000eaa8a47211 */ /* 0x000fe400078a10ff */
[-C--:B------:R-:W-:Y:S01]  /*5660*/  LEA.HI.X.SX32 R163, R166, R12.reuse, 0x2, P1 ;  /* 0x0000000ca6a37211 */ /* 0x080fe200008f16ff */
[----:B------:R-:W-:Y:S01]  /*5670*/  STL [R1+0xcc], R214 ;  /* 0x0000ccd601007387 */ /* 0x000fe20000100800 */
[----:B------:R-:W-:-:S02]  /*5680*/  LEA.HI.X.SX32 R165, R168, R12, 0x2, P5 ;  /* 0x0000000ca8a57211 */ /* 0x000fc400028f16ff */
[-C--:B------:R-:W-:Y:S01]  /*5690*/  LEA R168, P5, R172, R234.reuse, 0x2 ;  /* 0x000000eaaca87211 */ /* 0x080fe200078a10ff */
[----:B------:R1:W-:Y:S01]  /*56a0*/  STL [R1+0xc8], R11 ;  /* 0x0000c80b01007387 */ /* 0x0003e20000100800 */
[----:B------:R-:W-:Y:S02]  /*56b0*/  LEA R166, P1, R170, R234, 0x2 ;  /* 0x000000eaaaa67211 */ /* 0x000fe400078210ff */
[----:B------:R-:W-:Y:S01]  /*56c0*/  LEA.HI.X.SX32 R169, R172, R12, 0x2, P5 ;  /* 0x0000000caca97211 */ /* 0x000fe200028f16ff */
[----:B------:R-:W-:Y:S01]  /*56d0*/  STL [R1+0xc4], R218 ;  /* 0x0000c4da01007387 */ /* 0x000fe20000100800 */
[----:B------:R-:W-:Y:S02]  /*56e0*/  LEA R172, P5, R176, R234, 0x2 ;  /* 0x000000eab0ac7211 */ /* 0x000fe400078a10ff */
[----:B------:R-:W-:Y:S01]  /*56f0*/  LEA.HI.X.SX32 R167, R170, R12, 0x2, P1 ;  /* 0x0000000caaa77211 */ /* 0x000fe200008f16ff */
[----:B------:R1:W-:Y:S01]  /*5700*/  STL [R1+0xc0], R220 ;  /* 0x0000c0dc01007387 */ /* 0x0003e20000100800 */
[----:B------:R-:W-:-:S02]  /*5710*/  LEA R170, P1, R174, R234, 0x2 ;  /* 0x000000eaaeaa7211 */ /* 0x000fc400078210ff */
[----:B------:R-:W-:Y:S01]  /*5720*/  LEA.HI.X.SX32 R173, R176, R12, 0x2, P5 ;  /* 0x0000000cb0ad7211 */ /* 0x000fe200028f16ff */
[----:B------:R-:W-:Y:S01]  /*5730*/  STL [R1+0xbc], R222 ;  /* 0x0000bcde01007387 */ /* 0x000fe20000100800 */
[----:B------:R-:W-:Y:S02]  /*5740*/  LEA R176, P5, R180, R234, 0x2 ;  /* 0x000000eab4b07211 */ /* 0x000fe400078a10ff */
[----:B------:R-:W-:Y:S01]  /*5750*/  LEA.HI.X.SX32 R171, R174, R12, 0x2, P1 ;  /* 0x0000000caeab7211 */ /* 0x000fe200008f16ff */
[----:B------:R1:W-:Y:S01]  /*5760*/  STL [R1+0xb8], R224 ;  /* 0x0000b8e001007387 */ /* 0x0003e20000100800 */
[----:B------:R-:W-:Y:S02]  /*5770*/  LEA R174, P1, R178, R234, 0x2 ;  /* 0x000000eab2ae7211 */ /* 0x000fe400078210ff */
[----:B------:R-:W-:Y:S01]  /*5780*/  LEA.HI.X.SX32 R177, R180, R12, 0x2, P5 ;  /* 0x0000000cb4b17211 */ /* 0x000fe200028f16ff */
[----:B------:R-:W-:Y:S01]  /*5790*/  STL [R1+0xb4], R226 ;  /* 0x0000b4e201007387 */ /* 0x000fe20000100800 */
        /* <DEDUP_REMOVED lines=16> */
[----:B--2---:R-:W-:Y:S02]  /*58a0*/  LEA R196, P5, R200, R234, 0x2 ;  /* 0x000000eac8c47211 */ /* 0x004fe400078a10ff */
[----:B------:R-:W-:Y:S02]  /*58b0*/  LEA.HI.X.SX32 R191, R194, R12, 0x2, P1 ;  /* 0x0000000cc2bf7211 */ /* 0x000fe400008f16ff */
[----:B------:R-:W-:-:S02]  /*58c0*/  LEA R194, P1, R198, R234, 0x2 ;  /* 0x000000eac6c27211 */ /* 0x000fc400078210ff */
[----:B------:R-:W-:Y:S02]  /*58d0*/  LEA.HI.X.SX32 R197, R200, R12, 0x2, P5 ;  /* 0x0000000cc8c57211 */ /* 0x000fe400028f16ff */
[----:B-1----:R-:W-:Y:S02]  /*58e0*/  LEA R200, P5, R204, R234, 0x2 ;  /* 0x000000eaccc87211 */ /* 0x002fe400078a10ff */
[----:B------:R-:W-:Y:S02]  /*58f0*/  LEA.HI.X.SX32 R195, R198, R12, 0x2, P1 ;  /* 0x0000000cc6c37211 */ /* 0x000fe400008f16ff */
[----:B------:R-:W-:Y:S02]  /*5900*/  LEA R198, P1, R202, R234, 0x2 ;  /* 0x000000eacac67211 */ /* 0x000fe400078210ff */
[----:B------:R-:W-:Y:S02]  /*5910*/  LEA.HI.X.SX32 R201, R204, R12, 0x2, P5 ;  /* 0x0000000cccc97211 */ /* 0x000fe400028f16ff */
[----:B---3--:R-:W-:-:S02]  /*5920*/  LEA R204, P5, R15, R234, 0x2 ;  /* 0x000000ea0fcc7211 */ /* 0x008fc400078a10ff */
[----:B------:R-:W-:Y:S02]  /*5930*/  LEA.HI.X.SX32 R199, R202, R12, 0x2, P1 ;  /* 0x0000000ccac77211 */ /* 0x000fe400008f16ff */
[----:B------:R-:W-:Y:S02]  /*5940*/  LEA R202, P1, R206, R234, 0x2 ;  /* 0x000000eaceca7211 */ /* 0x000fe400078210ff */
[----:B------:R-:W-:Y:S01]  /*5950*/  LEA.HI.X.SX32 R205, R15, R12, 0x2, P5 ;  /* 0x0000000c0fcd7211 */ /* 0x000fe200028f16ff */
[----:B----4-:R-:W-:Y:S01]  /*5960*/  IMAD R15, R207, UR8, RZ ;  /* 0x00000008cf0f7c24 */ /* 0x010fe2000f8e02ff */
[----:B------:R-:W-:Y:S02]  /*5970*/  LEA R208, P5, R212, R234, 0x2 ;  /* 0x000000ead4d07211 */ /* 0x000fe400078a10ff */
[----:B------:R-:W-:Y:S02]  /*5980*/  LEA.HI.X.SX32 R203, R206, R12, 0x2, P1 ;  /* 0x0000000ccecb7211 */ /* 0x000fe400008f16ff */
[----:B------:R-:W-:Y:S01]  /*5990*/  LEA R206, P1, R210, R234, 0x2 ;  /* 0x000000ead2ce7211 */ /* 0x000fe200078210ff */
[----:B------:R1:W-:Y:S01]  /*59a0*/  STL [R1+0xb0], R15 ;  /* 0x0000b00f01007387 */ /* 0x0003e20000100800 */
[----:B------:R-:W-:-:S02]  /*59b0*/  LEA.HI.X.SX32 R209, R212, R12, 0x2, P5 ;  /* 0x0000000cd4d17211 */ /* 0x000fc400028f16ff */
[C---:B-----5:R-:W-:Y:S01]  /*59c0*/  LEA R212, P5, R11.reuse, R234, 0x2 ;  /* 0x000000ea0bd47211 */ /* 0x060fe200078a10ff */
[----:B------:R-:W-:Y:S01]  /*59d0*/  STL [R1+0xac], R230 ;  /* 0x0000ace601007387 */ /* 0x000fe20000100800 */
[----:B------:R-:W-:Y:S02]  /*59e0*/  LEA.HI.X.SX32 R207, R210, R12, 0x2, P1 ;  /* 0x0000000cd2cf7211 */ /* 0x000fe400008f16ff */
[----:B------:R-:W-:Y:S02]  /*59f0*/  LEA R210, P1, R214, R234, 0x2 ;  /* 0x000000ead6d27211 */ /* 0x000fe400078210ff */
[----:B------:R-:W-:Y:S01]  /*5a00*/  LEA.HI.X.SX32 R213, R11, R12, 0x2, P5 ;  /* 0x0000000c0bd57211 */ /* 0x000fe200028f16ff */
[----:B------:R-:W-:Y:S01]  /*5a10*/  IMAD R11, R215, UR8, RZ ;  /* 0x00000008d70b7c24 */ /* 0x000fe2000f8e02ff */
[----:B------:R-:W-:Y:S02]  /*5a20*/  LEA R216, P5, R220, R234, 0x2 ;  /* 0x000000eadcd87211 */ /* 0x000fe400078a10ff */
[----:B------:R-:W-:-:S02]  /*5a30*/  LEA.HI.X.SX32 R211, R214, R12, 0x2, P1 ;  /* 0x0000000cd6d37211 */ /* 0x000fc400008f16ff */
[----:B------:R-:W-:Y:S01]  /*5a40*/  LEA R214, P1, R218, R234, 0x2 ;  /* 0x000000eadad67211 */ /* 0x000fe200078210ff */
[----:B------:R2:W-:Y:S01]  /*5a50*/  STL [R1+0xa8], R11 ;  /* 0x0000a80b01007387 */ /* 0x0005e20000100800 */
[----:B------:R-:W-:Y:S02]  /*5a60*/  LEA.HI.X.SX32 R217, R220, R12, 0x2, P5 ;  /* 0x0000000cdcd97211 */ /* 0x000fe400028f16ff */
[----:B------:R-:W-:Y:S01]  /*5a70*/  LEA R220, P5, R224, R234, 0x2 ;  /* 0x000000eae0dc7211 */ /* 0x000fe200078a10ff */
[----:B------:R3:W-:Y:S01]  /*5a80*/  STL [R1+0xa4], R235 ;  /* 0x0000a4eb01007387 */ /* 0x0007e20000100800 */
[----:B------:R-:W-:Y:S02]  /*5a90*/  LEA.HI.X.SX32 R215, R218, R12, 0x2, P1 ;  /* 0x0000000cdad77211 */ /* 0x000fe400008f16ff */
[----:B------:R-:W-:Y:S01]  /*5aa0*/  LEA R218, P1, R222, R234, 0x2 ;  /* 0x000000eadeda7211 */ /* 0x000fe200078210ff */
[----:B------:R-:W-:Y:S01]  /*5ab0*/  STL [R1+0xa0], R244 ;  /* 0x0000a0f401007387 */ /* 0x000fe20000100800 */
[----:B------:R-:W-:-:S02]  /*5ac0*/  LEA.HI.X.SX32 R221, R224, R12, 0x2, P5 ;  /* 0x0000000ce0dd7211 */ /* 0x000fc400028f16ff */
[C---:B------:R-:W-:Y:S02]  /*5ad0*/  LEA R224, P5, R15.reuse, R234, 0x2 ;  /* 0x000000ea0fe07211 */ /* 0x040fe400078a10ff */
[----:B------:R-:W-:Y:S02]  /*5ae0*/  LEA.HI.X.SX32 R219, R222, R12, 0x2, P1 ;  /* 0x0000000cdedb7211 */ /* 0x000fe400008f16ff */
[C---:B------:R-:W-:Y:S02]  /*5af0*/  LEA R222, P1, R226.reuse, R234, 0x2 ;  /* 0x000000eae2de7211 */ /* 0x040fe400078210ff */
[----:B------:R-:W-:Y:S01]  /*5b00*/  LEA.HI.X.SX32 R225, R15, R12, 0x2, P5 ;  /* 0x0000000c0fe17211 */ /* 0x000fe200028f16ff */
[----:B-1----:R-:W-:Y:S01]  /*5b10*/  IMAD R15, R227, UR8, RZ ;  /* 0x00000008e30f7c24 */ /* 0x002fe2000f8e02ff */
[----:B------:R-:W-:Y:S02]  /*5b20*/  LEA R228, P5, R11, R234, 0x2 ;  /* 0x000000ea0be47211 */ /* 0x000fe400078a10ff */
[----:B------:R-:W-:-:S02]  /*5b30*/  LEA.HI.X.SX32 R223, R226, R12, 0x2, P1 ;  /* 0x0000000ce2df7211 */ /* 0x000fc400008f16ff */
[----:B------:R-:W-:Y:S01]  /*5b40*/  LEA R226, P1, R230, R234, 0x2 ;  /* 0x000000eae6e27211 */ /* 0x000fe200078210ff */
[----:B------:R1:W-:Y:S01]  /*5b50*/  STL [R1+0xc], R15 ;  /* 0x00000c0f01007387 */ /* 0x0003e20000100800 */
[----:B------:R-:W-:Y:S01]  /*5b60*/  LEA.HI.X.SX32 R229, R11, R12, 0x2, P5 ;  /* 0x0000000c0be57211 */ /* 0x000fe200028f16ff */
[----:B--2---:R-:W-:Y:S01]  /*5b70*/  IMAD.SHL.U32 R11, R241, 0x4, RZ ;  /* 0x00000004f10b7824 */ /* 0x004fe200078e00ff */
[----:B------:R-:W-:Y:S02]  /*5b80*/  LEA R232, P5, R244, R234, 0x2 ;  /* 0x000000eaf4e87211 */ /* 0x000fe400078a10ff */
[----:B------:R-:W-:Y:S02]  /*5b90*/  LEA.HI.X.SX32 R227, R230, R12, 0x2, P1 ;  /* 0x0000000ce6e37211 */ /* 0x000fe400008f16ff */
[----:B------:R-:W-:Y:S02]  /*5ba0*/  LEA R230, P1, R235, R234, 0x2 ;  /* 0x000000eaebe67211 */ /* 0x000fe400078210ff */
[----:B------:R-:W-:-:S02]  /*5bb0*/  LEA.HI.X.SX32 R233, R244, R12, 0x2, P5 ;  /* 0x0000000cf4e97211 */ /* 0x000fc400028f16ff */
[-C--:B------:R-:W-:Y:S02]  /*5bc0*/  ISETP.GE.AND P5, PT, R239, R243.reuse, PT ;  /* 0x000000f3ef00720c */ /* 0x080fe40003fa6270 */
[----:B------:R-:W-:Y:S02]  /*5bd0*/  LEA.HI.X.SX32 R231, R235, R12, 0x2, P1 ;  /* 0x0000000cebe77211 */ /* 0x000fe400008f16ff */
[----:B------:R-:W-:Y:S02]  /*5be0*/  LEA R234, P1, R15, R234, 0x2 ;  /* 0x000000ea0fea7211 */ /* 0x000fe400078210ff */
[----:B------:R-:W-:Y:S02]  /*5bf0*/  SEL R239, R13, RZ, !P5 ;  /* 0x000000ff0def7207 */ /* 0x000fe40006800000 */
[----:B------:R-:W-:Y:S02]  /*5c00*/  ISETP.GE.AND P5, PT, R242, R243, PT ;  /* 0x000000f3f200720c */ /* 0x000fe40003fa6270 */
[----:B---3--:R-:W-:Y:S01]  /*5c10*/  LEA.HI.X.SX32 R235, R15, R12, 0x2, P1 ;  /* 0x0000000c0feb7211 */ /* 0x008fe200008f16ff */
[----:B------:R-:W-:Y:S01]  /*5c20*/  IMAD R12, R240, 0x80, R237 ;  /* 0x00000080f00c7824 */ /* 0x000fe200078e02ed */
[----:B------:R-:W-:-:S02]  /*5c30*/  IADD3 R236, P1, PT, R11, R236, RZ ;  /* 0x000000ec0bec7210 */ /* 0x000fc40007f3e0ff */
[----:B-1----:R-:W-:Y:S01]  /*5c40*/  SEL R15, R13, RZ, !P5 ;  /* 0x000000ff0d0f7207 */ /* 0x002fe20006800000 */
[----:B------:R-:W-:Y:S10]  /*5c50*/  BRA.U UP0, `(.L_x_5) ;  /* 0x0000000100187547 */ /* 0x000ff4000b800000 */
[----:B------:R-:W-:Y:S01]  /*5c60*/  ELECT P5, URZ, PT ;  /* 0x0000000000ff782f */ /* 0x000fe200038a0000 */
[----:B------:R-:W-:Y:S01]  /*5c70*/  IMAD.MOV.U32 R240, RZ, RZ, 0x1 ;  /* 0x00000001fff07424 */ /* 0x000fe200078e00ff */
[----:B------:R-:W-:Y:S01]  /*5c80*/  UMOV UR8, 0x40 ;  /* 0x0000004000087882 */ /* 0x000fe20000000000 */
[----:B------:R-:W-:Y:S01]  /*5c90*/  UVIRTCOUNT.DEALLOC.SMPOOL 0x80 ;  /* 0x000000800000784c */ /* 0x000fe20000000000 */
[----:B------:R-:W-:-:S09]  /*5ca0*/  ULEA UR8, UR5, UR8, 0x18 ;  /* 0x0000000805087291 */ /* 0x000fd2000f8ec0ff */
[----:B------:R1:W-:Y:S03]  /*5cb0*/  @P5 STS.U8 [UR8], R240 ;  /* 0x000000f0ff005988 */ /* 0x0003e60008000008 */
.L_x_5:
[----:B------:R-:W-:Y:S01]  /*5cc0*/  UIADD3 UR11, UPT, UPT, UR7, UR4, URZ ;  /* 0x00000004070b7290 */ /* 0x000fe2000fffe0ff */
[----:B------:R-:W-:Y:S01]  /*5cd0*/  STL.64 [R1+0x1f0], R218 ;  /* 0x0001f0da01007387 */ /* 0x000fe20000100a00 */
[----:B------:R-:W-:Y:S01]  /*5ce0*/  VOTEU.ALL UP1, P0 ;  /* 0x0000000000ff7886 */ /* 0x000fe20000020000 */
[----:B------:R-:W-:Y:S01]  /*5cf0*/  UIADD3 UR8, UPT, UPT, UR6, 0x20000, URZ ;  /* 0x0002000006087890 */ /* 0x000fe2000fffe0ff */
[----:B------:R-:W-:Y:S01]  /*5d00*/  LEA.HI.X.SX32 R237, R241, R14, 0x2, P1 ;  /* 0x0000000ef1ed7211 */ /* 0x000fe200008f16ff */
[----:B------:R2:W-:Y:S01]  /*5d10*/  STL.64 [R1+0x1e8], R234 ;  /* 0x0001e8ea01007387 */ /* 0x0005e20000100a00 */
[----:B------:R-:W-:Y:S01]  /*5d20*/  VOTEU.ALL UP2, P0 ;  /* 0x0000000000ff7886 */ /* 0x000fe20000040000 */
[----:B------:R-:W-:-:S04]  /*5d30*/  @!UP1 UIADD3 UR12, UPT, UPT, -UR9, 0x100000, URZ ;  /* 0x00100000090c9890 */ /* 0x000fc8000fffe1ff */
[----:B------:R-:W-:Y:S02]  /*5d40*/  @!UP1 USHF.L.U32 UR13, UR12, 0xb, URZ ;  /* 0x0000000b0c0d9899 */ /* 0x000fe400080006ff */
[----:B------:R-:W-:Y:S01]  /*5d50*/  @!UP1 USHF.L.U32 UR12, UR12, 0x1, URZ ;  /* 0x000000010c0c9899 */ /* 0x000fe200080006ff */
[----:B------:R-:W-:Y:S01]  /*5d60*/  STTM.16dp32bit_t0_t15.x32 tmem[UR11], RZ ;  /* 0x000000ff000079ed */ /* 0x000fe20008a8000b */
[----:B------:R-:W-:Y:S01]  /*5d70*/  STTM.16dp32bit_t16_t31.x32 tmem[UR11+0x20], RZ ;  /* 0x000020ff000079ed */ /* 0x000fe20008aa000b */
[----:B------:R-:W3:Y:S01]  /*5d80*/  FENCE.VIEW.ASYNC.T ;  /* 0x00000000000073c6 */ /* 0x000ee20000000200 */
[----:B------:R-:W-:-:S04]  /*5d90*/  @!UP1 UIADD3 UR4, UPT, UPT, -UR9, 0x100000, URZ ;  /* 0x0010000009049890 */ /* 0x000fc8000fffe1ff */
[----:B------:R-:W-:Y:S02]  /*5da0*/  @!UP1 USHF.L.U32 UR5, UR4, 0xb, URZ ;  /* 0x0000000b04059899 */ /* 0x000fe400080006ff */
[----:B------:R-:W-:Y:S01]  /*5db0*/  @!UP1 USHF.L.U32 UR4, UR4, 0x1, URZ ;  /* 0x0000000104049899 */ /* 0x000fe200080006ff */
[----:B---3--:R-:W-:Y:S01]  /*5dc0*/  BAR.SYNC.DEFER_BLOCKING 0x0 ;  /* 0x0000000000007b1d */ /* 0x008fe20000010000 */
[----:B------:R-:W-:Y:S02]  /*5dd0*/  ISETP.NE.U32.AND P1, PT, R239, RZ, PT ;  /* 0x000000ffef00720c */ /* 0x000fe40003f25070 */
[----:B------:R-:W-:-:S03]  /*5de0*/  ISETP.NE.U32.AND P5, PT, R15, RZ, PT ;  /* 0x000000ff0f00720c */ /* 0x000fc60003fa5070 */
[----:B------:R-:W-:Y:S02]  /*5df0*/  VOTEU.ALL UP1, P0 ;  /* 0x0000000000ff7886 */ /* 0x000fe40000020000 */
[----:B--2---:R-:W2:Y:S01]  /*5e00*/  LDC R235, c[0x0][0x3a0] ;  /* 0x0000e800ffeb7b82 */ /* 0x004ea20000000800 */
[----:B------:R-:W-:Y:S04]  /*5e10*/  STL.64 [R1+0x1e0], R86 ;  /* 0x0001e05601007387 */ /* 0x000fe80000100a00 */
[----:B------:R-:W-:Y:S04]  /*5e20*/  STL.64 [R1+0x1d8], R10 ;  /* 0x0001d80a01007387 */ /* 0x000fe80000100a00 */
[----:B------:R-:W-:Y:S04]  /*5e30*/  STL.64 [R1+0x1d0], R8 ;  /* 0x0001d00801007387 */ /* 0x000fe80000100a00 */
[----:B------:R3:W-:Y:S04]  /*5e40*/  STL.64 [R1+0x1c8], R6 ;  /* 0x0001c80601007387 */ /* 0x0007e80000100a00 */
[----:B------:R-:W4:Y:S02]  /*5e50*/  FENCE.VIEW.ASYNC.S ;  /* 0x00000000000073c6 */ /* 0x000f240000000000 */
[----:B----4-:R4:W1:Y:S02]  /*5e60*/  @!UP1 SYNCS.EXCH.64 URZ, [UR8], UR12 ;  /* 0x0000000c08ff95b2 */ /* 0x0108640008000100 */
[----:B-1----:R-:W-:Y:S01]  /*5e70*/  BAR.SYNC.DEFER_BLOCKING 0x0 ;  /* 0x0000000000007b1d */ /* 0x002fe20000010000 */
[----:B---3--:R-:W-:-:S05]  /*5e80*/  LOP3.LUT R7, R2, 0x60, RZ, 0xfc, !PT ;  /* 0x0000006002077812 */ /* 0x008fca00078efcff */
[----:B------:R1:W-:Y:S01]  /*5e90*/  STL.64 [R1+0x1c0], R4 ;  /* 0x0001c00401007387 */ /* 0x0003e20000100a00 */
[C---:B------:R-:W-:Y:S01]  /*5ea0*/  LOP3.LUT R6, R2.reuse, 0x4, RZ, 0xfc, !PT ;  /* 0x0000000402067812 */ /* 0x040fe200078efcff */
[----:B-1----:R-:W-:Y:S01]  /*5eb0*/  IMAD.U32 R5, RZ, RZ, UR11 ;  /* 0x0000000bff057e24 */ /* 0x002fe2000f8e00ff */
[----:B------:R-:W-:Y:S01]  /*5ec0*/  LOP3.LUT R4, R2, 0x62, RZ, 0xfc, !PT ;  /* 0x0000006202047812 */ /* 0x000fe200078efcff */
[----:B------:R4:W1:Y:S03]  /*5ed0*/  @!UP2 SYNCS.EXCH.64 URZ, [UR6+0x20008], UR4 ;  /* 0x0200080406ffa5b2 */ /* 0x0008660008000100 */
[----:B------:R3:W-:Y:S04]  /*5ee0*/  STL [R1+0x1b8], R5 ;  /* 0x0001b80501007387 */ /* 0x0007e80000100800 */
[----:B------:R-:W4:Y:S04]  /*5ef0*/  LDL.64 R218, [R1+0x98] ;  /* 0x0000980001da7983 */ /* 0x000f280000100a00 */
[----:B------:R-:W4:Y:S01]  /*5f00*/  LDL.64 R8, [R1+0x90] ;  /* 0x0000900001087983 */ /* 0x000f220000100a00 */
[----:B---3--:R-:W-:-:S03]  /*5f10*/  VIADD R5, R12, UR6 ;  /* 0x000000060c057c36 */ /* 0x008fc60008000000 */
[----:B------:R-:W3:Y:S04]  /*5f20*/  LDL.64 R10, [R1+0x50] ;  /* 0x00005000010a7983 */ /* 0x000ee80000100a00 */
[----:B------:R-:W-:Y:S01]  /*5f30*/  @!PT LDS RZ, [RZ] ;  /* 0x00000000fffff984 */ /* 0x000fe20000000800 */
[----:B------:R-:W-:Y:S01]  /*5f40*/  @!PT LDS RZ, [RZ] ;  /* 0x00000000fffff984 */ /* 0x000fe20000000800 */
[----:B------:R-:W-:Y:S01]  /*5f50*/  @!PT LDS RZ, [RZ] ;  /* 0x00000000fffff984 */ /* 0x000fe20000000800 */
[----:B-1----:R-:W-:Y:S01]  /*5f60*/  LDGSTS.E [R5], desc[UR36][R120.64], P4 ;  /* 0x0000000078057fae */ /* 0x002fe2000a1a1024 */
[-C--:B--2---:R-:W-:Y:S02]  /*5f70*/  ISETP.GE.AND P4, PT, R7, R235.reuse, PT ;  /* 0x000000eb0700720c */ /* 0x084fe40003f86270 */
[----:B------:R-:W-:Y:S01]  /*5f80*/  LOP3.LUT R7, R2, 0x24, RZ, 0xfc, !PT ;  /* 0x0000002402077812 */ /* 0x000fe200078efcff */
[----:B------:R-:W-:Y:S01]  /*5f90*/  LDGSTS.E [R5+0x8], desc[UR36][R122.64], P6 ;  /* 0x000080007a057fae */ /* 0x000fe2000b1a1024 */
[----:B------:R-:W-:Y:S02]  /*5fa0*/  ISETP.GE.AND P6, PT, R4, R235, PT ;  /* 0x000000eb0400720c */ /* 0x000fe40003fc6270 */
[----:B------:R-:W-:Y:S01]  /*5fb0*/  LOP3.LUT R4, R2, 0x6, RZ, 0xfc, !PT ;  /* 0x0000000602047812 */ /* 0x000fe200078efcff */
[----:B------:R-:W-:Y:S01]  /*5fc0*/  LDGSTS.E [R5+0x2000], desc[UR36][R110.64], P2 ;  /* 0x020000006e057fae */ /* 0x000fe200091a1024 */
[----:B------:R-:W-:-:S02]  /*5fd0*/  SEL R14, R13, RZ, !P4 ;  /* 0x000000ff0d0e7207 */ /* 0x000fc40006000000 */
[C---:B------:R-:W-:Y:S01]  /*5fe0*/  SEL R239, R13.reuse, RZ, !P6 ;  /* 0x000000ff0def7207 */ /* 0x040fe20007000000 */
[----:B------:R-:W-:Y:S01]  /*5ff0*/  LDGSTS.E [R5+0x2008], desc[UR36][R108.64], P3 ;  /* 0x020080006c057fae */ /* 0x000fe200099a1024 */
[-C--:B------:R-:W-:Y:S02]  /*6000*/  ISETP.GE.AND P6, PT, R4, R235.reuse, PT ;  /* 0x000000eb0400720c */ /* 0x080fe40003fc6270 */
[----:B------:R-:W-:Y:S01]  /*6010*/  ISETP.NE.U32.AND P2, PT, R14, RZ, PT ;  /* 0x000000ff0e00720c */ /* 0x000fe20003f45070 */
[----:B------:R-:W-:Y:S01]  /*6020*/  LDGSTS.E [R5+0x4000], desc[UR36][R76.64], P1 ;  /* 0x040000004c057fae */ /* 0x000fe200089a1024 */
[----:B------:R-:W-:Y:S02]  /*6030*/  ISETP.GE.AND P4, PT, R6, R235, PT ;  /* 0x000000eb0600720c */ /* 0x000fe40003f86270 */
[----:B------:R-:W-:Y:S01]  /*6040*/  SEL R14, R13, RZ, !P6 ;  /* 0x000000ff0d0e7207 */ /* 0x000fe20007000000 */
[----:B------:R-:W-:Y:S01]  /*6050*/  LDGSTS.E [R5+0x4008], desc[UR36][R74.64], P5 ;  /* 0x040080004a057fae */ /* 0x000fe2000a9a1024 */
[----:B------:R-:W-:-:S02]  /*6060*/  LOP3.LUT R4, R2, 0x26, RZ, 0xfc, !PT ;  /* 0x0000002602047812 */ /* 0x000fc400078efcff */
[-C--:B------:R-:W-:Y:S01]  /*6070*/  ISETP.GE.AND P1, PT, R7, R235.reuse, PT ;  /* 0x000000eb0700720c */ /* 0x080fe20003f26270 */
[----:B------:R-:W2:Y:S01]  /*6080*/  LDL.64 R86, [R1+0x48] ;  /* 0x0000480001567983 */ /* 0x000ea20000100a00 */
[----:B------:R-:W-:Y:S02]  /*6090*/  LOP3.LUT R6, R2, 0x44, RZ, 0xfc, !PT ;  /* 0x0000004402067812 */ /* 0x000fe400078efcff */
[----:B------:R-:W-:Y:S01]  /*60a0*/  SEL R15, R13, RZ, !P4 ;  /* 0x000000ff0d0f7207 */ /* 0x000fe20006000000 */
[----:B------:R-:W-:Y:S01]  /*60b0*/  LDGSTS.E [R5+0x6000], desc[UR36][R44.64], P2 ;  /* 0x060000002c057fae */ /* 0x000fe200091a1024 */
[----:B------:R-:W-:Y:S02]  /*60c0*/  ISETP.NE.U32.AND P6, PT, R14, RZ, PT ;  /* 0x000000ff0e00720c */ /* 0x000fe40003fc5070 */
[----:B------:R-:W-:Y:S02]  /*60d0*/  ISETP.GE.AND P5, PT, R4, R235, PT ;  /* 0x000000eb0400720c */ /* 0x000fe40003fa6270 */
[----:B------:R-:W-:-:S02]  /*60e0*/  LOP3.LUT R4, R2, 0x46, RZ, 0xfc, !PT ;  /* 0x0000004602047812 */ /* 0x000fc400078efcff */
[----:B------:R-:W-:Y:S02]  /*60f0*/  SEL R14, R13, RZ, !P1 ;  /* 0x000000ff0d0e7207 */ /* 0x000fe40004800000 */
[----:B------:R-:W-:Y:S02]  /*6100*/  ISETP.NE.U32.AND P4, PT, R239, RZ, PT ;  /* 0x000000ffef00720c */ /* 0x000fe40003f85070 */
[-C--:B------:R-:W-:Y:S02]  /*6110*/  ISETP.GE.AND P1, PT, R6, R235.reuse, PT ;  /* 0x000000eb0600720c */ /* 0x080fe40003f26270 */
[----:B------:R-:W-:Y:S02]  /*6120*/  ISETP.NE.U32.AND P3, PT, R15, RZ, PT ;  /* 0x000000ff0f00720c */ /* 0x000fe40003f65070 */
[----:B------:R-:W-:Y:S02]  /*6130*/  SEL R239, R13, RZ, !P5 ;  /* 0x000000ff0def7207 */ /* 0x000fe40006800000 */
[----:B------:R-:W-:-:S02]  /*6140*/  ISETP.GE.AND P5, PT, R4, R235, PT ;  /* 0x000000eb0400720c */ /* 0x000fc40003fa6270 */
[C---:B------:R-:W-:Y:S02]  /*6150*/  SEL R15, R13.reuse, RZ, !P1 ;  /* 0x000000ff0d0f7207 */ /* 0x040fe40004800000 */
[----:B------:R-:W-:Y:S01]  /*6160*/  LOP3.LUT R4, R12, 0x10, RZ, 0x3c, !PT ;  /* 0x000000100c047812 */ /* 0x000fe200078e3cff */
[----:B------:R1:W-:Y:S01]  /*6170*/  LDGSTS.E [R5+0x6008], desc[UR36][R42.64], P4 ;  /* 0x060080002a057fae */ /* 0x0003e2000a1a1024 */
[----:B------:R-:W-:Y:S02]  /*6180*/  ISETP.NE.U32.AND P2, PT, R14, RZ, PT ;  /* 0x000000ff0e00720c */ /* 0x000fe40003f45070 */
[----:B------:R-:W-:Y:S02]  /*6190*/  SEL R14, R13, RZ, !P5 ;  /* 0x000000ff0d0e7207 */ /* 0x000fe40006800000 */
[----:B------:R-:W-:Y:S01]  /*61a0*/  ISETP.NE.U32.AND P5, PT, R15, RZ, PT ;  /* 0x000000ff0f00720c */ /* 0x000fe20003fa5070 */
[----:B------:R-:W-:Y:S01]  /*61b0*/  VIADD R15, R4, UR6 ;  /* 0x00000006040f7c36 */ /* 0x000fe20008000000 */
[----:B------:R-:W-:-:S02]  /*61c0*/  ISETP.NE.U32.AND P1, PT, R239, RZ, PT ;  /* 0x000000ffef00720c */ /* 0x000fc40003f25070 */
[C---:B------:R-:W-:Y:S02]  /*61d0*/  LOP3.LUT R6, R2.reuse, 0x64, RZ, 0xfc, !PT ;  /* 0x0000006402067812 */ /* 0x040fe400078efcff */
[----:B------:R-:W-:Y:S01]  /*61e0*/  LOP3.LUT R4, R2, 0x66, RZ, 0xfc, !PT ;  /* 0x0000006602047812 */ /* 0x000fe200078efcff */
[----:B------:R-:W-:Y:S01]  /*61f0*/  LDGSTS.E [R15], desc[UR36][R124.64], P3 ;  /* 0x000000007c0f7fae */ /* 0x000fe200099a1024 */
[----:B------:R-:W-:Y:S02]  /*6200*/  ISETP.NE.U32.AND P4, PT, R14, RZ, PT ;  /* 0x000000ff0e00720c */ /* 0x000fe40003f85070 */
[-C--:B------:R-:W-:Y:S01]  /*6210*/  ISETP.GE.AND P3, PT, R6, R235.reuse, PT ;  /* 0x000000eb0600720c */ /* 0x080fe20003f66270 */
[----:B------:R-:W-:Y:S01]  /*6220*/  LDGSTS.E [R15+0x8], desc[UR36][R126.64], P6 ;  /* 0x000080007e0f7fae */ /* 0x000fe2000b1a1024 */
[----:B-1----:R-:W-:Y:S02]  /*6230*/  LOP3.LUT R5, R2, 0x8, RZ, 0xfc, !PT ;  /* 0x0000000802057812 */ /* 0x002fe400078efcff */
[----:B------:R-:W-:Y:S01]  /*6240*/  ISETP.GE.AND P6, PT, R4, R235, PT ;  /* 0x000000eb0400720c */ /* 0x000fe20003fc6270 */
[----:B------:R-:W-:Y:S01]  /*6250*/  LDGSTS.E [R15+0x2000], desc[UR36][R106.64], P2 ;  /* 0x020000006a0f7fae */ /* 0x000fe200091a1024 */
[----:B------:R-:W-:-:S02]  /*6260*/  LOP3.LUT R4, R2, 0xa, RZ, 0xfc, !PT ;  /* 0x0000000a02047812 */ /* 0x000fc400078efcff */
[----:B------:R-:W-:Y:S01]  /*6270*/  SEL R14, R13, RZ, !P3 ;  /* 0x000000ff0d0e7207 */ /* 0x000fe20005800000 */
[----:B------:R-:W-:Y:S01]  /*6280*/  LDGSTS.E [R15+0x2008], desc[UR36][R104.64], P1 ;  /* 0x02008000680f7fae */ /* 0x000fe200089a1024 */
[-C--:B------:R-:W-:Y:S02]  /*6290*/  ISETP.GE.AND P3, PT, R5, R235.reuse, PT ;  /* 0x000000eb0500720c */ /* 0x080fe40003f66270 */
[----:B------:R-:W-:Y:S01]  /*62a0*/  SEL R240, R13, RZ, !P6 ;  /* 0x000000ff0df07207 */ /* 0x000fe20007000000 */
[----:B------:R-:W-:Y:S01]  /*62b0*/  LDGSTS.E [R15+0x4000], desc[UR36][R72.64], P5 ;  /* 0x04000000480f7fae */ /* 0x000fe2000a9a1024 */
[----:B------:R-:W-:Y:S02]  /*62c0*/  ISETP.GE.AND P6, PT, R4, R235, PT ;  /* 0x000000eb0400720c */ /* 0x000fe40003fc6270 */
[----:B------:R-:W-:Y:S01]  /*62d0*/  LOP3.LUT R6, R2, 0x28, RZ, 0xfc, !PT ;  /* 0x0000002802067812 */ /* 0x000fe200078efcff */
[----:B------:R-:W-:Y:S01]  /*62e0*/  LDGSTS.E [R15+0x4008], desc[UR36][R70.64], P4 ;  /* 0x04008000460f7fae */ /* 0x000fe2000a1a1024 */
[----:B------:R-:W-:-:S02]  /*62f0*/  ISETP.NE.U32.AND P2, PT, R14, RZ, PT ;  /* 0x000000ff0e00720c */ /* 0x000fc40003f45070 */
[C---:B------:R-:W-:Y:S02]  /*6300*/  SEL R239, R13.reuse, RZ, !P3 ;  /* 0x000000ff0def7207 */ /* 0x040fe40005800000 */
[----:B------:R-:W-:Y:S02]  /*6310*/  ISETP.NE.U32.AND P3, PT, R240, RZ, PT ;  /* 0x000000fff000720c */ /* 0x000fe40003f65070 */
[----:B------:R-:W-:Y:S02]  /*6320*/  SEL R14, R13, RZ, !P6 ;  /* 0x000000ff0d0e7207 */ /* 0x000fe40007000000 */
[----:B------:R-:W-:Y:S02]  /*6330*/  LOP3.LUT R4, R2, 0x2a, RZ, 0xfc, !PT ;  /* 0x0000002a02047812 */ /* 0x000fe400078efcff */
[----:B------:R-:W-:Y:S02]  /*6340*/  ISETP.GE.AND P5, PT, R6, R235, PT ;  /* 0x000000eb0600720c */ /* 0x000fe40003fa6270 */
[----:B------:R-:W-:Y:S01]  /*6350*/  LOP3.LUT R5, R2, 0x48, RZ, 0xfc, !PT ;  /* 0x0000004802057812 */ /* 0x000fe200078efcff */
[----:B------:R-:W-:Y:S01]  /*6360*/  LDGSTS.E [R15+0x6000], desc[UR36][R40.64], P2 ;  /* 0x06000000280f7fae */ /* 0x000fe200091a1024 */
[----:B------:R-:W-:-:S02]  /*6370*/  ISETP.NE.U32.AND P6, PT, R14, RZ, PT ;  /* 0x000000ff0e00720c */ /* 0x000fc40003fc5070 */
[-C--:B------:R-:W-:Y:S01]  /*6380*/  ISETP.GE.AND P4, PT, R4, R235.reuse, PT ;  /* 0x000000eb0400720c */ /* 0x080fe20003f86270 */
[----:B------:R-:W-:Y:S01]  /*6390*/  LDGSTS.E [R15+0x6008], desc[UR36][R38.64], P3 ;  /* 0x06008000260f7fae */ /* 0x000fe200099a1024 */
[----:B------:R-:W-:Y:S02]  /*63a0*/  LOP3.LUT R4, R2, 0x4a, RZ, 0xfc, !PT ;  /* 0x0000004a02047812 */ /* 0x000fe400078efcff */
[----:B------:R-:W-:Y:S02]  /*63b0*/  SEL R14, R13, RZ, !P5 ;  /* 0x000000ff0d0e7207 */ /* 0x000fe40006800000 */
[----:B------:R-:W-:Y:S02]  /*63c0*/  ISETP.GE.AND P5, PT, R5, R235, PT ;  /* 0x000000eb0500720c */ /* 0x000fe40003fa6270 */
[----:B------:R-:W-:Y:S02]  /*63d0*/  ISETP.NE.U32.AND P1, PT, R239, RZ, PT ;  /* 0x000000ffef00720c */ /* 0x000fe40003f25070 */
[----:B------:R-:W-:-:S02]  /*63e0*/  SEL R240, R13, RZ, !P4 ;  /* 0x000000ff0df07207 */ /* 0x000fc40006000000 */
[----:B------:R-:W-:Y:S02]  /*63f0*/  ISETP.GE.AND P4, PT, R4, R235, PT ;  /* 0x000000eb0400720c */ /* 0x000fe40003f86270 */
[----:B------:R-:W-:Y:S02]  /*6400*/  SEL R239, R13, RZ, !P5 ;  /* 0x000000ff0def7207 */ /* 0x000fe40006800000 */
[----:B------:R-:W-:Y:S02]  /*6410*/  LOP3.LUT R4, R12, 0x20, RZ, 0x3c, !PT ;  /* 0x000000200c047812 */ /* 0x000fe400078e3cff */
[----:B------:R-:W-:Y:S02]  /*6420*/  ISETP.NE.U32.AND P3, PT, R239, RZ, PT ;  /* 0x000000ffef00720c */ /* 0x000fe40003f65070 */
[----:B------:R-:W-:Y:S01]  /*6430*/  ISETP.NE.U32.AND P2, PT, R14, RZ, PT ;  /* 0x000000ff0e00720c */ /* 0x000fe20003f45070 */
[----:B------:R-:W-:Y:S01]  /*6440*/  VIADD R239, R4, UR6 ;  /* 0x0000000604ef7c36 */ /* 0x000fe20008000000 */
[----:B------:R-:W-:-:S02]  /*6450*/  LOP3.LUT R6, R2, 0x68, RZ, 0xfc, !PT ;  /* 0x0000006802067812 */ /* 0x000fc400078efcff */
[----:B------:R-:W-:Y:S02]  /*6460*/  ISETP.NE.U32.AND P5, PT, R240, RZ, PT ;  /* 0x000000fff000720c */ /* 0x000fe40003fa5070 */
[C---:B------:R-:W-:Y:S01]  /*6470*/  SEL R14, R13.reuse, RZ, !P4 ;  /* 0x000000ff0d0e7207 */ /* 0x040fe20006000000 */
[----:B------:R-:W-:Y:S01]  /*6480*/  LDGSTS.E [R239], desc[UR36][R128.64], P1 ;  /* 0x0000000080ef7fae */ /* 0x000fe200089a1024 */
[----:B------:R-:W-:Y:S02]  /*6490*/  LOP3.LUT R4, R2, 0x6a, RZ, 0xfc, !PT ;  /* 0x0000006a02047812 */ /* 0x000fe400078efcff */
[-C--:B------:R-:W-:Y:S01]  /*64a0*/  ISETP.GE.AND P1, PT, R6, R235.reuse, PT ;  /* 0x000000eb0600720c */ /* 0x080fe20003f26270 */
[----:B------:R-:W-:Y:S01]  /*64b0*/  LDGSTS.E [R239+0x8], desc[UR36][R130.64], P6 ;  /* 0x0000800082ef7fae */ /* 0x000fe2000b1a1024 */
[----:B------:R-:W-:Y:S02]  /*64c0*/  ISETP.NE.U32.AND P4, PT, R14, RZ, PT ;  /* 0x000000ff0e00720c */ /* 0x000fe40003f85070 */
[----:B------:R-:W-:Y:S01]  /*64d0*/  ISETP.GE.AND P6, PT, R4, R235, PT ;  /* 0x000000eb0400720c */ /* 0x000fe20003fc6270 */
[----:B------:R-:W-:Y:S01]  /*64e0*/  LDGSTS.E [R239+0x2000], desc[UR36][R102.64], P2 ;  /* 0x0200000066ef7fae */ /* 0x000fe200091a1024 */
[----:B------:R-:W-:-:S02]  /*64f0*/  SEL R14, R13, RZ, !P1 ;  /* 0x000000ff0d0e7207 */ /* 0x000fc40004800000 */
[C---:B------:R-:W-:Y:S01]  /*6500*/  LOP3.LUT R4, R2.reuse, 0xe, RZ, 0xfc, !PT ;  /* 0x0000000e02047812 */ /* 0x040fe200078efcff */
[----:B------:R-:W-:Y:S01]  /*6510*/  LDGSTS.E [R239+0x2008], desc[UR36][R100.64], P5 ;  /* 0x0200800064ef7fae */ /* 0x000fe2000a9a1024 */
[----:B------:R-:W-:Y:S02]  /*6520*/  LOP3.LUT R5, R2, 0xc, RZ, 0xfc, !PT ;  /* 0x0000000c02057812 */ /* 0x000fe400078efcff */
[----:B------:R-:W-:Y:S01]  /*6530*/  SEL R241, R13, RZ, !P6 ;  /* 0x000000ff0df17207 */ /* 0x000fe20007000000 */
[----:B------:R-:W-:Y:S01]  /*6540*/  LDGSTS.E [R239+0x4000], desc[UR36][R68.64], P3 ;  /* 0x0400000044ef7fae */ /* 0x000fe200099a1024 */
[----:B------:R-:W-:Y:S02]  /*6550*/  ISETP.NE.U32.AND P2, PT, R14, RZ, PT ;  /* 0x000000ff0e00720c */ /* 0x000fe40003f45070 */
[----:B------:R-:W-:Y:S01]  /*6560*/  ISETP.GE.AND P6, PT, R4, R235, PT ;  /* 0x000000eb0400720c */ /* 0x000fe20003fc6270 */
[----:B------:R-:W-:Y:S01]  /*6570*/  LDGSTS.E [R239+0x4008], desc[UR36][R66.64], P4 ;  /* 0x0400800042ef7fae */ /* 0x000fe2000a1a1024 */
[----:B------:R-:W-:-:S02]  /*6580*/  LOP3.LUT R6, R2, 0x2c, RZ, 0xfc, !PT ;  /* 0x0000002c02067812 */ /* 0x000fc400078efcff */
[-C--:B------:R-:W-:Y:S02]  /*6590*/  ISETP.GE.AND P1, PT, R5, R235.reuse, PT ;  /* 0x000000eb0500720c */ /* 0x080fe40003f26270 */
[C---:B------:R-:W-:Y:S02]  /*65a0*/  SEL R14, R13.reuse, RZ, !P6 ;  /* 0x000000ff0d0e7207 */ /* 0x040fe40007000000 */
[----:B------:R-:W-:Y:S02]  /*65b0*/  LOP3.LUT R4, R2, 0x2e, RZ, 0xfc, !PT ;  /* 0x0000002e02047812 */ /* 0x000fe400078efcff */
[----:B------:R-:W-:Y:S01]  /*65c0*/  ISETP.GE.AND P3, PT, R6, R235, PT ;  /* 0x000000eb0600720c */ /* 0x000fe20003f66270 */
[----:B------:R-:W-:Y:S01]  /*65d0*/  LDGSTS.E [R239+0x6000], desc[UR36][R36.64], P2 ;  /* 0x0600000024ef7fae */ /* 0x000fe200091a1024 */
[----:B------:R-:W-:Y:S02]  /*65e0*/  LOP3.LUT R5, R2, 0x4c, RZ, 0xfc, !PT ;  /* 0x0000004c02057812 */ /* 0x000fe400078efcff */
[----:B------:R-:W-:-:S02]  /*65f0*/  SEL R240, R13, RZ, !P1 ;  /* 0x000000ff0df07207 */ /* 0x000fc40004800000 */
[----:B------:R-:W-:Y:S02]  /*6600*/  ISETP.NE.U32.AND P5, PT, R14, RZ, PT ;  /* 0x000000ff0e00720c */ /* 0x000fe40003fa5070 */
[-C--:B------:R-:W-:Y:S02]  /*6610*/  ISETP.GE.AND P4, PT, R4, R235.reuse, PT ;  /* 0x000000eb0400720c */ /* 0x080fe40003f86270 */
[----:B------:R-:W-:Y:S02]  /*6620*/  LOP3.LUT R4, R2, 0x4e, RZ, 0xfc, !PT ;  /* 0x0000004e02047812 */ /* 0x000fe400078efcff */
[----:B------:R-:W-:Y:S02]  /*6630*/  SEL R14, R13, RZ, !P3 ;  /* 0x000000ff0d0e7207 */ /* 0x000fe40005800000 */
[----:B------:R-:W-:Y:S02]  /*6640*/  ISETP.NE.U32.AND P1, PT, R241, RZ, PT ;  /* 0x000000fff100720c */ /* 0x000fe40003f25070 */
[----:B------:R-:W-:-:S02]  /*6650*/  ISETP.GE.AND P3, PT, R5, R235, PT ;  /* 0x000000eb0500720c */ /* 0x000fc40003f66270 */
[----:B------:R-:W-:Y:S02]  /*6660*/  ISETP.NE.U32.AND P6, PT, R240, RZ, PT ;  /* 0x000000fff000720c */ /* 0x000fe40003fc5070 */
[----:B------:R-:W-:Y:S02]  /*6670*/  ISETP.GE.AND P2, PT, R4, R235, PT ;  /* 0x000000eb0400720c */ /* 0x000fe40003f46270 */
[C---:B------:R-:W-:Y:S02]  /*6680*/  SEL R240, R13.reuse, RZ, !P3 ;  /* 0x000000ff0df07207 */ /* 0x040fe40005800000 */
[----:B------:R-:W-:Y:S02]  /*6690*/  LOP3.LUT R4, R12, 0x30, RZ, 0x3c, !PT ;  /* 0x000000300c047812 */ /* 0x000fe400078e3cff */
[----:B------:R-:W-:Y:S01]  /*66a0*/  SEL R241, R13, RZ, !P4 ;  /* 0x000000ff0df17207 */ /* 0x000fe20006000000 */
[----:B------:R-:W-:Y:S01]  /*66b0*/  LDGSTS.E [R239+0x6008], desc[UR36][R34.64], P1 ;  /* 0x0600800022ef7fae */ /* 0x000fe200089a1024 */
[----:B------:R-:W-:-:S02]  /*66c0*/  ISETP.NE.U32.AND P4, PT, R14, RZ, PT ;  /* 0x000000ff0e00720c */ /* 0x000fc40003f85070 */
[----:B------:R-:W-:Y:S02]  /*66d0*/  SEL R14, R13, RZ, !P2 ;  /* 0x000000ff0d0e7207 */ /* 0x000fe40005000000 */
[----:B------:R-:W-:Y:S01]  /*66e0*/  ISETP.NE.U32.AND P2, PT, R240, RZ, PT ;  /* 0x000000fff000720c */ /* 0x000fe20003f45070 */
[----:B------:R-:W-:Y:S01]  /*66f0*/  VIADD R240, R4, UR6 ;  /* 0x0000000604f07c36 */ /* 0x000fe20008000000 */
[C---:B------:R-:W-:Y:S02]  /*6700*/  LOP3.LUT R6, R2.reuse, 0x6c, RZ, 0xfc, !PT ;  /* 0x0000006c02067812 */ /* 0x040fe400078efcff */
[----:B------:R-:W-:Y:S02]  /*6710*/  ISETP.NE.U32.AND P3, PT, R241, RZ, PT ;  /* 0x000000fff100720c */ /* 0x000fe40003f65070 */
[----:B------:R-:W-:Y:S01]  /*6720*/  LDGSTS.E [R240], desc[UR36][R132.64], P6 ;  /* 0x0000000084f07fae */ /* 0x000fe2000b1a1024 */
[----:B------:R-:W-:Y:S02]  /*6730*/  LOP3.LUT R4, R2, 0x6e, RZ, 0xfc, !PT ;  /* 0x0000006e02047812 */ /* 0x000fe400078efcff */
[----:B------:R-:W-:Y:S01]  /*6740*/  ISETP.GE.AND P6, PT, R6, R235, PT ;  /* 0x000000eb0600720c */ /* 0x000fe20003fc6270 */
[----:B------:R-:W-:Y:S01]  /*6750*/  LDGSTS.E [R240+0x8], desc[UR36][R134.64], P5 ;  /* 0x0000800086f07fae */ /* 0x000fe2000a9a1024 */
[----:B------:R-:W-:-:S02]  /*6760*/  ISETP.NE.U32.AND P1, PT, R14, RZ, PT ;  /* 0x000000ff0e00720c */ /* 0x000fc40003f25070 */
[----:B------:R-:W-:Y:S01]  /*6770*/  LOP3.LUT R5, R2, 0x10, RZ, 0xfc, !PT ;  /* 0x0000001002057812 */ /* 0x000fe200078efcff */
[----:B------:R-:W-:Y:S01]  /*6780*/  LDGSTS.E [R240+0x2000], desc[UR36][R98.64], P4 ;  /* 0x0200000062f07fae */ /* 0x000fe2000a1a1024 */
[-C--:B------:R-:W-:Y:S02]  /*6790*/  ISETP.GE.AND P5, PT, R4, R235.reuse, PT ;  /* 0x000000eb0400720c */ /* 0x080fe40003fa6270 */
[----:B------:R-:W-:Y:S01]  /*67a0*/  SEL R14, R13, RZ, !P6 ;  /* 0x000000ff0d0e7207 */ /* 0x000fe20007000000 */
[----:B------:R-:W-:Y:S01]  /*67b0*/  LDGSTS.E [R240+0x2008], desc[UR36][R96.64], P3 ;  /* 0x0200800060f07fae */ /* 0x000fe200099a1024 */
[----:B------:R-:W-:Y:S02]  /*67c0*/  LOP3.LUT R4, R2, 0x12, RZ, 0xfc, !PT ;  /* 0x0000001202047812 */ /* 0x000fe400078efcff */
[----:B------:R-:W-:Y:S01]  /*67d0*/  ISETP.GE.AND P6, PT, R5, R235, PT ;  /* 0x000000eb0500720c */ /* 0x000fe20003fc6270 */
[----:B------:R-:W-:Y:S01]  /*67e0*/  LDGSTS.E [R240+0x4000], desc[UR36][R64.64], P2 ;  /* 0x0400000040f07fae */ /* 0x000fe200091a1024 */
[----:B------:R-:W-:-:S02]  /*67f0*/  SEL R242, R13, RZ, !P5 ;  /* 0x000000ff0df27207 */ /* 0x000fc40006800000 */
[----:B------:R-:W-:Y:S01]  /*6800*/  ISETP.NE.U32.AND P4, PT, R14, RZ, PT ;  /* 0x000000ff0e00720c */ /* 0x000fe20003f85070 */
[----:B------:R-:W-:Y:S01]  /*6810*/  LDGSTS.E [R240+0x4008], desc[UR36][R62.64], P1 ;  /* 0x040080003ef07fae */ /* 0x000fe200089a1024 */
[----:B------:R-:W-:Y:S02]  /*6820*/  ISETP.GE.AND P5, PT, R4, R235, PT ;  /* 0x000000eb0400720c */ /* 0x000fe40003fa6270 */
[----:B------:R-:W-:Y:S02]  /*6830*/  LOP3.LUT R6, R2, 0x30, RZ, 0xfc, !PT ;  /* 0x0000003002067812 */ /* 0x000fe400078efcff */
[C---:B------:R-:W-:Y:S02]  /*6840*/  SEL R241, R13.reuse, RZ, !P6 ;  /* 0x000000ff0df17207 */ /* 0x040fe40007000000 */
[----:B------:R-:W-:Y:S02]  /*6850*/  ISETP.NE.U32.AND P6, PT, R242, RZ, PT ;  /* 0x000000fff200720c */ /* 0x000fe40003fc5070 */
[----:B------:R-:W-:-:S02]  /*6860*/  SEL R14, R13, RZ, !P5 ;  /* 0x000000ff0d0e7207 */ /* 0x000fc40006800000 */
[----:B------:R-:W-:Y:S01]  /*6870*/  LOP3.LUT R4, R2, 0x32, RZ, 0xfc, !PT ;  /* 0x0000003202047812 */ /* 0x000fe200078efcff */
[----:B------:R-:W-:Y:S01]  /*6880*/  LDGSTS.E [R240+0x6000], desc[UR36][R32.64], P4 ;  /* 0x0600000020f07fae */ /* 0x000fe2000a1a1024 */
[-C--:B------:R-:W-:Y:S02]  /*6890*/  ISETP.GE.AND P2, PT, R6, R235.reuse, PT ;  /* 0x000000eb0600720c */ /* 0x080fe40003f46270 */
[----:B------:R-:W-:Y:S02]  /*68a0*/  LOP3.LUT R5, R2, 0x50, RZ, 0xfc, !PT ;  /* 0x0000005002057812 */ /* 0x000fe400078efcff */
[----:B------:R-:W-:Y:S02]  /*68b0*/  ISETP.NE.U32.AND P5, PT, R14, RZ, PT ;  /* 0x000000ff0e00720c */ /* 0x000fe40003fa5070 */
[----:B------:R-:W-:Y:S01]  /*68c0*/  ISETP.GE.AND P1, PT, R4, R235, PT ;  /* 0x000000eb0400720c */ /* 0x000fe20003f26270 */
[----:B------:R-:W-:Y:S01]  /*68d0*/  LDGSTS.E [R240+0x6008], desc[UR36][R30.64], P6 ;  /* 0x060080001ef07fae */ /* 0x000fe2000b1a1024 */
[----:B------:R-:W-:-:S02]  /*68e0*/  LOP3.LUT R4, R2, 0x52, RZ, 0xfc, !PT ;  /* 0x0000005202047812 */ /* 0x000fc400078efcff */
[----:B------:R-:W-:Y:S02]  /*68f0*/  SEL R14, R13, RZ, !P2 ;  /* 0x000000ff0d0e7207 */ /* 0x000fe40005000000 */
[-C--:B------:R-:W-:Y:S02]  /*6900*/  ISETP.GE.AND P2, PT, R5, R235.reuse, PT ;  /* 0x000000eb0500720c */ /* 0x080fe40003f46270 */
[----:B------:R-:W-:Y:S02]  /*6910*/  ISETP.NE.U32.AND P3, PT, R241, RZ, PT ;  /* 0x000000fff100720c */ /* 0x000fe40003f65070 */
[----:B------:R-:W-:Y:S02]  /*6920*/  ISETP.GE.AND P4, PT, R4, R235, PT ;  /* 0x000000eb0400720c */ /* 0x000fe40003f86270 */
[----:B------:R-:W-:Y:S02]  /*6930*/  SEL R241, R13, RZ, !P2 ;  /* 0x000000ff0df17207 */ /* 0x000fe40005000000 */
[----:B------:R-:W-:-:S02]  /*6940*/  LOP3.LUT R4, R12, 0x40, RZ, 0x3c, !PT ;  /* 0x000000400c047812 */ /* 0x000fc400078e3cff */
[----:B------:R-:W-:Y:S02]  /*6950*/  SEL R242, R13, RZ, !P1 ;  /* 0x000000ff0df27207 */ /* 0x000fe40004800000 */
[----:B------:R-:W-:Y:S01]  /*6960*/  ISETP.NE.U32.AND P6, PT, R241, RZ, PT ;  /* 0x000000fff100720c */ /* 0x000fe20003fc5070 */
[----:B------:R-:W-:Y:S01]  /*6970*/  VIADD R241, R4, UR6 ;  /* 0x0000000604f17c36 */ /* 0x000fe20008000000 */
[----:B------:R-:W-:Y:S02]  /*6980*/  ISETP.NE.U32.AND P1, PT, R14, RZ, PT ;  /* 0x000000ff0e00720c */ /* 0x000fe40003f25070 */
[----:B------:R-:W-:Y:S02]  /*6990*/  ISETP.NE.U32.AND P2, PT, R242, RZ, PT ;  /* 0x000000fff200720c */ /* 0x000fe40003f45070 */
[----:B------:R-:W-:Y:S01]  /*69a0*/  LOP3.LUT R6, R2, 0x70, RZ, 0xfc, !PT ;  /* 0x0000007002067812 */ /* 0x000fe200078efcff */
[----:B------:R-:W-:Y:S01]  /*69b0*/  LDGSTS.E [R241], desc[UR36][R136.64], P3 ;  /* 0x0000000088f17fae */ /* 0x000fe200099a1024 */
[----:B------:R-:W-:-:S02]  /*69c0*/  SEL R14, R13, RZ, !P4 ;  /* 0x000000ff0d0e7207 */ /* 0x000fc40006000000 */
[----:B------:R-:W-:Y:S01]  /*69d0*/  LOP3.LUT R4, R2, 0x72, RZ, 0xfc, !PT ;  /* 0x0000007202047812 */ /* 0x000fe200078efcff */
[----:B------:R-:W-:Y:S01]  /*69e0*/  LDGSTS.E [R241+0x8], desc[UR36][R138.64], P5 ;  /* 0x000080008af17fae */ /* 0x000fe2000a9a1024 */
[-C--:B------:R-:W-:Y:S02]  /*69f0*/  ISETP.GE.AND P3, PT, R6, R235.reuse, PT ;  /* 0x000000eb0600720c */ /* 0x080fe40003f66270 */
[----:B------:R-:W-:Y:S01]  /*6a00*/  ISETP.NE.U32.AND P4, PT, R14, RZ, PT ;  /* 0x000000ff0e00720c */ /* 0x000fe20003f85070 */
[----:B------:R-:W-:Y:S01]  /*6a10*/  LDGSTS.E [R241+0x2000], desc[UR36][R94.64], P1 ;  /* 0x020000005ef17fae */ /* 0x000fe200089a1024 */
[----:B------:R-:W-:Y:S02]  /*6a20*/  LOP3.LUT R5, R2, 0x14, RZ, 0xfc, !PT ;  /* 0x0000001402057812 */ /* 0x000fe400078efcff */
        /* <DEDUP_REMOVED lines=9> */
[----:B------:R-:W-:Y:S02]  /*6ac0*/  LOP3.LUT R6, R2, 0x34, RZ, 0xfc, !PT ;  /* 0x0000003402067812 */ /* 0x000fe400078efcff */
[----:B------:R-:W-:-:S02]  /*6ad0*/  ISETP.NE.U32.AND P1, PT, R14, RZ, PT ;  /* 0x000000ff0e00720c */ /* 0x000fc40003f25070 */
[----:B------:R-:W-:Y:S02]  /*6ae0*/  SEL R242, R13, RZ, !P3 ;  /* 0x000000ff0df27207 */ /* 0x000fe40005800000 */
        /* <DEDUP_REMOVED lines=9> */
[----:B------:R-:W-:Y:S02]  /*6b80*/  SEL R14, R13, RZ, !P6 ;  /* 0x000000ff0d0e7207 */ /* 0x000fe40007000000 */
[----:B------:R-:W-:Y:S02]  /*6b90*/  LOP3.LUT R4, R2, 0x56, RZ, 0xfc, !PT ;  /* 0x0000005602047812 */ /* 0x000fe400078efcff */
[----:B------:R-:W-:Y:S02]  /*6ba0*/  ISETP.GE.AND P6, PT, R5, R235, PT ;  /* 0x000000eb0500720c */ /* 0x000fe40003fc6270 */
[----:B------:R-:W-:Y:S02]  /*6bb0*/  ISETP.NE.U32.AND P2, PT, R242, RZ, PT ;  /* 0x000000fff200720c */ /* 0x000fe40003f45070 */
[----:B------:R-:W-:-:S02]  /*6bc0*/  SEL R243, R13, RZ, !P4 ;  /* 0x000000ff0df37207 */ /* 0x000fc40006000000 */
[----:B------:R-:W-:Y:S02]  /*6bd0*/  ISETP.GE.AND P4, PT, R4, R235, PT ;  /* 0x000000eb0400720c */ /* 0x000fe40003f86270 */
[----:B------:R-:W-:Y:S02]  /*6be0*/  SEL R242, R13, RZ, !P6 ;  /* 0x000000ff0df27207 */ /* 0x000fe40007000000 */
[----:B------:R-:W-:Y:S02]  /*6bf0*/  LOP3.LUT R4, R12, 0x50, RZ, 0x3c, !PT ;  /* 0x000000500c047812 */ /* 0x000fe400078e3cff */
[----:B------:R-:W-:Y:S02]  /*6c00*/  ISETP.NE.U32.AND P1, PT, R14, RZ, PT ;  /* 0x000000ff0e00720c */ /* 0x000fe40003f25070 */
[----:B------:R-:W-:Y:S02]  /*6c10*/  ISETP.NE.U32.AND P6, PT, R243, RZ, PT ;  /* 0x000000fff300720c */ /* 0x000fe40003fc5070 */
[----:B------:R-:W-:Y:S01]  /*6c20*/  ISETP.NE.U32.AND P3, PT, R242, RZ, PT ;  /* 0x000000fff200720c */ /* 0x000fe20003f65070 */
[----:B------:R-:W-:Y:S01]  /*6c30*/  VIADD R242, R4, UR6 ;  /* 0x0000000604f27c36 */ /* 0x000fe20008000000 */
[----:B------:R-:W-:-:S02]  /*6c40*/  LOP3.LUT R6, R2, 0x74, RZ, 0xfc, !PT ;  /* 0x0000007402067812 */ /* 0x000fc400078efcff */
[----:B------:R-:W-:Y:S02]  /*6c50*/  SEL R14, R13, RZ, !P4 ;  /* 0x000000ff0d0e7207 */ /* 0x000fe40006000000 */
[----:B------:R-:W-:Y:S01]  /*6c60*/  LDGSTS.E [R242], desc[UR36][R140.64], P2 ;  /* 0x000000008cf27fae */ /* 0x000fe200091a1024 */
[----:B------:R-:W-:Y:S02]  /*6c70*/  ISETP.GE.AND P2, PT, R6, R235, PT ;  /* 0x000000eb0600720c */ /* 0x000fe40003f46270 */
[----:B------:R-:W-:Y:S01]  /*6c80*/  LOP3.LUT R6, R2, 0x38, RZ, 0xfc, !PT ;  /* 0x0000003802067812 */ /* 0x000fe200078efcff */
[----:B------:R-:W-:Y:S01]  /*6c90*/  LDGSTS.E [R242+0x8], desc[UR36][R236.64], P5 ;  /* 0x00008000ecf27fae */ /* 0x000fe2000a9a1024 */
[----:B------:R-:W-:Y:S02]  /*6ca0*/  ISETP.NE.U32.AND P4, PT, R14, RZ, PT ;  /* 0x000000ff0e00720c */ /* 0x000fe40003f85070 */
[C---:B------:R-:W-:Y:S01]  /*6cb0*/  LOP3.LUT R4, R2.reuse, 0x76, RZ, 0xfc, !PT ;  /* 0x0000007602047812 */ /* 0x040fe200078efcff */
[----:B------:R-:W-:Y:S01]  /*6cc0*/  LDGSTS.E [R242+0x2000], desc[UR36][R90.64], P1 ;  /* 0x020000005af27fae */ /* 0x000fe200089a1024 */
[----:B------:R-:W-:-:S02]  /*6cd0*/  LOP3.LUT R5, R2, 0x18, RZ, 0xfc, !PT ;  /* 0x0000001802057812 */ /* 0x000fc400078efcff */
[-C--:B------:R-:W-:Y:S01]  /*6ce0*/  ISETP.GE.AND P5, PT, R4, R235.reuse, PT ;  /* 0x000000eb0400720c */ /* 0x080fe20003fa6270 */
[----:B------:R-:W-:Y:S01]  /*6cf0*/  LDGSTS.E [R242+0x2008], desc[UR36][R88.64], P6 ;  /* 0x0200800058f27fae */ /* 0x000fe2000b1a1024 */
[----:B------:R-:W-:Y:S02]  /*6d00*/  LOP3.LUT R4, R2, 0x1a, RZ, 0xfc, !PT ;  /* 0x0000001a02047812 */ /* 0x000fe400078efcff */
[C---:B------:R-:W-:Y:S01]  /*6d10*/  SEL R14, R13.reuse, RZ, !P2 ;  /* 0x000000ff0d0e7207 */ /* 0x040fe20005000000 */
[----:B------:R-:W-:Y:S01]  /*6d20*/  LDGSTS.E [R242+0x4000], desc[UR36][R56.64], P3 ;  /* 0x0400000038f27fae */ /* 0x000fe200099a1024 */
[-C--:B------:R-:W-:Y:S02]  /*6d30*/  ISETP.GE.AND P3, PT, R6, R235.reuse, PT ;  /* 0x000000eb0600720c */ /* 0x080fe40003f66270 */
[----:B------:R-:W-:Y:S01]  /*6d40*/  SEL R244, R13, RZ, !P5 ;  /* 0x000000ff0df47207 */ /* 0x000fe20006800000 */
[----:B------:R-:W2:Y:S01]  /*6d50*/  LDL.64 R6, [R1+0x88] ;  /* 0x0000880001067983 */ /* 0x000ea20000100a00 */
[----:B------:R-:W-:-:S02]  /*6d60*/  ISETP.GE.AND P2, PT, R5, R235, PT ;  /* 0x000000eb0500720c */ /* 0x000fc40003f46270 */
[-C--:B------:R-:W-:Y:S01]  /*6d70*/  ISETP.GE.AND P5, PT, R4, R235.reuse, PT ;  /* 0x000000eb0400720c */ /* 0x080fe20003fa6270 */
[----:B------:R-:W-:Y:S01]  /*6d80*/  LDGSTS.E [R242+0x4008], desc[UR36][R54.64], P4 ;  /* 0x0400800036f27fae */ /* 0x000fe2000a1a1024 */
[----:B------:R-:W-:Y:S02]  /*6d90*/  ISETP.NE.U32.AND P1, PT, R14, RZ, PT ;  /* 0x000000ff0e00720c */ /* 0x000fe40003f25070 */
[----:B------:R-:W-:Y:S02]  /*6da0*/  LOP3.LUT R4, R2, 0x3a, RZ, 0xfc, !PT ;  /* 0x0000003a02047812 */ /* 0x000fe400078efcff */
[C---:B------:R-:W-:Y:S02]  /*6db0*/  SEL R243, R13.reuse, RZ, !P2 ;  /* 0x000000ff0df37207 */ /* 0x040fe40005000000 */
[----:B------:R-:W-:Y:S02]  /*6dc0*/  SEL R14, R13, RZ, !P5 ;  /* 0x000000ff0d0e7207 */ /* 0x000fe40006800000 */
[----:B------:R-:W-:-:S02]  /*6dd0*/  ISETP.GE.AND P4, PT, R4, R235, PT ;  /* 0x000000eb0400720c */ /* 0x000fc40003f86270 */
[----:B------:R-:W-:Y:S02]  /*6de0*/  LOP3.LUT R4, R2, 0x5a, RZ, 0xfc, !PT ;  /* 0x0000005a02047812 */ /* 0x000fe400078efcff */
[----:B------:R-:W-:Y:S01]  /*6df0*/  ISETP.NE.U32.AND P2, PT, R244, RZ, PT ;  /* 0x000000fff400720c */ /* 0x000fe20003f45070 */
[----:B------:R-:W-:Y:S01]  /*6e00*/  LDGSTS.E [R242+0x6000], desc[UR36][R24.64], P1 ;  /* 0x0600000018f27fae */ /* 0x000fe200089a1024 */
[----:B------:R-:W-:Y:S02]  /*6e10*/  ISETP.NE.U32.AND P6, PT, R243, RZ, PT ;  /* 0x000000fff300720c */ /* 0x000fe40003fc5070 */
[----:B------:R-:W-:Y:S02]  /*6e20*/  ISETP.NE.U32.AND P5, PT, R14, RZ, PT ;  /* 0x000000ff0e00720c */ /* 0x000fe40003fa5070 */
[----:B------:R-:W-:Y:S02]  /*6e30*/  SEL R14, R13, RZ, !P4 ;  /* 0x000000ff0d0e7207 */ /* 0x000fe40006000000 */
[----:B------:R-:W-:-:S02]  /*6e40*/  LOP3.LUT R5, R2, 0x58, RZ, 0xfc, !PT ;  /* 0x0000005802057812 */ /* 0x000fc400078efcff */
[----:B------:R-:W-:Y:S02]  /*6e50*/  SEL R243, R13, RZ, !P3 ;  /* 0x000000ff0df37207 */ /* 0x000fe40005800000 */
[-C--:B------:R-:W-:Y:S01]  /*6e60*/  ISETP.GE.AND P4, PT, R4, R235.reuse, PT ;  /* 0x000000eb0400720c */ /* 0x080fe20003f86270 */
[----:B------:R-:W-:Y:S01]  /*6e70*/  LDGSTS.E [R242+0x6008], desc[UR36][R22.64], P2 ;  /* 0x0600800016f27fae */ /* 0x000fe200091a1024 */
[----:B------:R-:W-:Y:S02]  /*6e80*/  LOP3.LUT R4, R12, 0x60, RZ, 0x3c, !PT ;  /* 0x000000600c047812 */ /* 0x000fe400078e3cff */
[----:B------:R-:W-:Y:S02]  /*6e90*/  ISETP.GE.AND P3, PT, R5, R235, PT ;  /* 0x000000eb0500720c */ /* 0x000fe40003f66270 */
[----:B------:R-:W-:Y:S01]  /*6ea0*/  ISETP.NE.U32.AND P1, PT, R243, RZ, PT ;  /* 0x000000fff300720c */ /* 0x000fe20003f25070 */
[----:B------:R-:W-:Y:S01]  /*6eb0*/  VIADD R243, R4, UR6 ;  /* 0x0000000604f37c36 */ /* 0x000fe20008000000 */
[----:B------:R-:W-:-:S02]  /*6ec0*/  SEL R244, R13, RZ, !P3 ;  /* 0x000000ff0df47207 */ /* 0x000fc40005800000 */
[----:B------:R-:W-:Y:S02]  /*6ed0*/  ISETP.NE.U32.AND P3, PT, R14, RZ, PT ;  /* 0x000000ff0e00720c */ /* 0x000fe40003f65070 */
[C---:B------:R-:W-:Y:S01]  /*6ee0*/  LOP3.LUT R4, R2.reuse, 0x7a, RZ, 0xfc, !PT ;  /* 0x0000007a02047812 */ /* 0x040fe200078efcff */
[----:B------:R-:W-:Y:S01]  /*6ef0*/  LDGSTS.E [R243], desc[UR36][R118.64], P6 ;  /* 0x0000000076f37fae */ /* 0x000fe2000b1a1024 */
[----:B------:R-:W-:Y:S02]  /*6f00*/  LOP3.LUT R5, R2, 0x78, RZ, 0xfc, !PT ;  /* 0x0000007802057812 */ /* 0x000fe400078efcff */
[----:B------:R-:W-:Y:S01]  /*6f10*/  ISETP.NE.U32.AND P2, PT, R244, RZ, PT ;  /* 0x000000fff400720c */ /* 0x000fe20003f45070 */
[----:B------:R-:W-:Y:S01]  /*6f20*/  LDGSTS.E [R243+0x8], desc[UR36][R116.64], P5 ;  /* 0x0000800074f37fae */ /* 0x000fe2000a9a1024 */
[----:B------:R-:W-:Y:S02]  /*6f30*/  ISETP.GE.AND P5, PT, R4, R235, PT ;  /* 0x000000eb0400720c */ /* 0x000fe40003fa6270 */
[----:B------:R-:W-:Y:S01]  /*6f40*/  LOP3.LUT R4, R2, 0x1c, RZ, 0xfc, !PT ;  /* 0x0000001c02047812 */ /* 0x000fe200078efcff */
[----:B------:R-:W-:Y:S01]  /*6f50*/  LDGSTS.E [R243+0x2000], desc[UR36][R84.64], P1 ;  /* 0x0200000054f37fae */ /* 0x000fe200089a1024 */
[----:B------:R-:W-:-:S02]  /*6f60*/  SEL R14, R13, RZ, !P4 ;  /* 0x000000ff0d0e7207 */ /* 0x000fc40006000000 */
[-C--:B------:R-:W-:Y:S01]  /*6f70*/  ISETP.GE.AND P6, PT, R5, R235.reuse, PT ;  /* 0x000000eb0500720c */ /* 0x080fe20003fc6270 */
[----:B------:R-:W-:Y:S01]  /*6f80*/  LDGSTS.E [R243+0x2008], desc[UR36][R82.64], P3 ;  /* 0x0200800052f37fae */ /* 0x000fe200099a1024 */
[-C--:B------:R-:W-:Y:S02]  /*6f90*/  ISETP.GE.AND P1, PT, R4, R235.reuse, PT ;  /* 0x000000eb0400720c */ /* 0x080fe40003f26270 */
[----:B------:R-:W-:Y:S01]  /*6fa0*/  ISETP.NE.U32.AND P4, PT, R14, RZ, PT ;  /* 0x000000ff0e00720c */ /* 0x000fe20003f85070 */
[----:B------:R-:W-:Y:S01]  /*6fb0*/  LDGSTS.E [R243+0x4000], desc[UR36][R52.64], P2 ;  /* 0x0400000034f37fae */ /* 0x000fe200091a1024 */
[----:B------:R-:W-:Y:S02]  /*6fc0*/  LOP3.LUT R4, R2, 0x1e, RZ, 0xfc, !PT ;  /* 0x0000001e02047812 */ /* 0x000fe400078efcff */
[----:B------:R-:W-:Y:S02]  /*6fd0*/  SEL R14, R13, RZ, !P6 ;  /* 0x000000ff0d0e7207 */ /* 0x000fe40007000000 */
[----:B------:R-:W-:-:S02]  /*6fe0*/  ISETP.GE.AND P3, PT, R4, R235, PT ;  /* 0x000000eb0400720c */ /* 0x000fc40003f66270 */
[----:B------:R-:W-:Y:S02]  /*6ff0*/  ISETP.NE.U32.AND P6, PT, R14, RZ, PT ;  /* 0x000000ff0e00720c */ /* 0x000fe40003fc5070 */
[----:B------:R-:W-:Y:S02]  /*7000*/  LOP3.LUT R4, R2, 0x3c, RZ, 0xfc, !PT ;  /* 0x0000003c02047812 */ /* 0x000fe400078efcff */
[----:B------:R-:W-:Y:S01]  /*7010*/  SEL R14, R13, RZ, !P5 ;  /* 0x000000ff0d0e7207 */ /* 0x000fe20006800000 */
[----:B------:R-:W-:Y:S01]  /*7020*/  LDGSTS.E [R243+0x4008], desc[UR36][R50.64], P4 ;  /* 0x0400800032f37fae */ /* 0x000fe2000a1a1024 */
[----:B------:R-:W-:Y:S02]  /*7030*/  ISETP.GE.AND P2, PT, R4, R235, PT ;  /* 0x000000eb0400720c */ /* 0x000fe40003f46270 */
[----:B------:R-:W-:Y:S02]  /*7040*/  ISETP.NE.U32.AND P5, PT, R14, RZ, PT ;  /* 0x000000ff0e00720c */ /* 0x000fe40003fa5070 */
[----:B------:R-:W-:-:S02]  /*7050*/  LOP3.LUT R4, R2, 0x3e, RZ, 0xfc, !PT ;  /* 0x0000003e02047812 */ /* 0x000fc400078efcff */
[C---:B------:R-:W-:Y:S01]  /*7060*/  SEL R14, R13.reuse, RZ, !P1 ;  /* 0x000000ff0d0e7207 */ /* 0x040fe20004800000 */
[----:B------:R-:W-:Y:S01]  /*7070*/  LDGSTS.E [R243+0x6000], desc[UR36][R20.64], P6 ;  /* 0x0600000014f37fae */ /* 0x000fe2000b1a1024 */
[-C--:B------:R-:W-:Y:S02]  /*7080*/  ISETP.GE.AND P4, PT, R4, R235.reuse, PT ;  /* 0x000000eb0400720c */ /* 0x080fe40003f86270 */
[----:B------:R-:W-:Y:S02]  /*7090*/  ISETP.NE.U32.AND P1, PT, R14, RZ, PT ;  /* 0x000000ff0e00720c */ /* 0x000fe40003f25070 */
[----:B------:R-:W-:Y:S02]  /*70a0*/  LOP3.LUT R4, R2, 0x5c, RZ, 0xfc, !PT ;  /* 0x0000005c02047812 */ /* 0x000fe400078efcff */
[----:B------:R-:W-:Y:S01]  /*70b0*/  SEL R14, R13, RZ, !P3 ;  /* 0x000000ff0d0e7207 */ /* 0x000fe20005800000 */
[----:B------:R-:W-:Y:S01]  /*70c0*/  LDGSTS.E [R243+0x6008], desc[UR36][R18.64], P5 ;  /* 0x0600800012f37fae */ /* 0x000fe2000a9a1024 */
[----:B------:R-:W-:-:S02]  /*70d0*/  ISETP.GE.AND P6, PT, R4, R235, PT ;  /* 0x000000eb0400720c */ /* 0x000fc40003fc6270 */
[----:B------:R-:W-:Y:S02]  /*70e0*/  ISETP.NE.U32.AND P3, PT, R14, RZ, PT ;  /* 0x000000ff0e00720c */ /* 0x000fe40003f65070 */
[----:B------:R-:W-:Y:S02]  /*70f0*/  LOP3.LUT R4, R2, 0x5e, RZ, 0xfc, !PT ;  /* 0x0000005e02047812 */ /* 0x000fe400078efcff */
[----:B------:R-:W-:Y:S02]  /*7100*/  SEL R14, R13, RZ, !P2 ;  /* 0x000000ff0d0e7207 */ /* 0x000fe40005000000 */
[----:B------:R-:W-:Y:S02]  /*7110*/  ISETP.GE.AND P5, PT, R4, R235, PT ;  /* 0x000000eb0400720c */ /* 0x000fe40003fa6270 */
[----:B------:R-:W-:Y:S02]  /*7120*/  ISETP.NE.U32.AND P2, PT, R14, RZ, PT ;  /* 0x000000ff0e00720c */ /* 0x000fe40003f45070 */
[----:B------:R-:W-:-:S02]  /*7130*/  LOP3.LUT R4, R12, 0x70, RZ, 0x3c, !PT ;  /* 0x000000700c047812 */ /* 0x000fc400078e3cff */
[----:B------:R-:W-:-:S03]  /*7140*/  SEL R14, R13, RZ, !P4 ;  /* 0x000000ff0d0e7207 */ /* 0x000fc60006000000 */
[----:B------:R-:W-:Y:S01]  /*7150*/  VIADD R244, R4, UR6 ;  /* 0x0000000604f47c36 */ /* 0x000fe20008000000 */
[----:B------:R-:W-:Y:S02]  /*7160*/  ISETP.NE.U32.AND P4, PT, R14, RZ, PT ;  /* 0x000000ff0e00720c */ /* 0x000fe40003f85070 */
[C---:B------:R-:W-:Y:S02]  /*7170*/  SEL R14, R13.reuse, RZ, !P6 ;  /* 0x000000ff0d0e7207 */ /* 0x040fe40007000000 */
[----:B------:R-:W-:Y:S01]  /*7180*/  LOP3.LUT R4, R2, 0x7c, RZ, 0xfc, !PT ;  /* 0x0000007c02047812 */ /* 0x000fe200078efcff */
[----:B------:R-:W-:Y:S01]  /*7190*/  LDGSTS.E [R244], desc[UR36][R114.64], P1 ;  /* 0x0000000072f47fae */ /* 0x000fe200089a1024 */
[----:B------:R-:W-:Y:S02]  /*71a0*/  ISETP.NE.U32.AND P6, PT, R14, RZ, PT ;  /* 0x000000ff0e00720c */ /* 0x000fe40003fc5070 */
[----:B------:R-:W-:Y:S01]  /*71b0*/  SEL R14, R13, RZ, !P5 ;  /* 0x000000ff0d0e7207 */ /* 0x000fe20006800000 */
[----:B------:R-:W-:Y:S01]  /*71c0*/  LDGSTS.E [R244+0x8], desc[UR36][R112.64], P3 ;  /* 0x0000800070f47fae */ /* 0x000fe200099a1024 */
[----:B------:R-:W-:-:S02]  /*71d0*/  ISETP.GE.AND P1, PT, R4, R235, PT ;  /* 0x000000eb0400720c */ /* 0x000fc40003f26270 */
[----:B------:R-:W-:Y:S01]  /*71e0*/  LOP3.LUT R4, R2, 0x7e, RZ, 0xfc, !PT ;  /* 0x0000007e02047812 */ /* 0x000fe200078efcff */
[----:B------:R-:W-:Y:S01]  /*71f0*/  LDGSTS.E [R244+0x2000], desc[UR36][R80.64], P2 ;  /* 0x0200000050f47fae */ /* 0x000fe200091a1024 */
[----:B------:R-:W-:Y:S02]  /*7200*/  ISETP.NE.U32.AND P5, PT, R14, RZ, PT ;  /* 0x000000ff0e00720c */ /* 0x000fe40003fa5070 */
[-C--:B------:R-:W-:Y:S01]  /*7210*/  ISETP.GE.AND P3, PT, R4, R235.reuse, PT ;  /* 0x000000eb0400720c */ /* 0x080fe20003f66270 */
[----:B------:R-:W-:Y:S01]  /*7220*/  LDGSTS.E [R244+0x2008], desc[UR36][R78.64], P4 ;  /* 0x020080004ef47fae */ /* 0x000fe2000a1a1024 */
[----:B------:R-:W-:Y:S02]  /*7230*/  SEL R14, R13, RZ, !P1 ;  /* 0x000000ff0d0e7207 */ /* 0x000fe40004800000 */
[----:B------:R-:W-:Y:S01]  /*7240*/  ISETP.GE.AND P1, PT, R245, R235, PT ;  /* 0x000000ebf500720c */ /* 0x000fe20003f26270 */
[----:B------:R-:W-:Y:S01]  /*7250*/  LDGSTS.E [R244+0x4000], desc[UR36][R48.64], P6 ;  /* 0x0400000030f47fae */ /* 0x000fe2000b1a1024 */
[----:B------:R-:W-:-:S02]  /*7260*/  SEL R245, R13, RZ, !P3 ;  /* 0x000000ff0df57207 */ /* 0x000fc40005800000 */
[----:B------:R-:W-:Y:S01]  /*7270*/  SEL R13, R13, RZ, !P1 ;  /* 0x000000ff0d0d7207 */ /* 0x000fe20004800000 */
[----:B------:R-:W2:Y:S03]  /*7280*/  LDL.64 R234, [R1+0x80] ;  /* 0x0000800001ea7983 */ /* 0x000ea60000100a00 */
[----:B------:R-:W-:Y:S01]  /*7290*/  ISETP.NE.U32.AND P1, PT, R13, RZ, PT ;  /* 0x000000ff0d00720c */ /* 0x000fe20003f25070 */
[----:B------:R-:W-:Y:S01]  /*72a0*/  IMAD.SHL.U32 R13, R252, 0x4, RZ ;  /* 0x00000004fc0d7824 */ /* 0x000fe200078e00ff */
[----:B------:R-:W-:Y:S01]  /*72b0*/  ISETP.NE.U32.AND P3, PT, R14, RZ, PT ;  /* 0x000000ff0e00720c */ /* 0x000fe20003f65070 */
[----:B------:R-:W-:Y:S01]  /*72c0*/  LDGSTS.E [R244+0x4008], desc[UR36][R46.64], P5 ;  /* 0x040080002ef47fae */ /* 0x000fe2000a9a1024 */
[----:B------:R-:W-:Y:S02]  /*72d0*/  ISETP.NE.U32.AND P2, PT, R245, RZ, PT ;  /* 0x000000fff500720c */ /* 0x000fe40003f45070 */
[----:B------:R-:W-:-:S02]  /*72e0*/  LOP3.LUT R13, R13, 0x7c, RZ, 0xc0, !PT ;  /* 0x0000007c0d0d7812 */ /* 0x000fc400078ec0ff */
[----:B------:R-:W-:-:S05]  /*72f0*/  LOP3.LUT R14, R252, 0x60, RZ, 0xc0, !PT ;  /* 0x00000060fc0e7812 */ /* 0x000fca00078ec0ff */
[----:B------:R-:W-:Y:S02]  /*7300*/  IMAD R13, R14, 0x100, R13 ;  /* 0x000001000e0d7824 */ /* 0x000fe400078e020d */
[----:B------:R-:W-:Y:S01]  /*7310*/  LDGSTS.E [R244+0x6000], desc[UR36][R16.64], P3 ;  /* 0x0600000010f47fae */ /* 0x000fe200099a1024 */
[----:B------:R-:W1:Y:S01]  /*7320*/  LDC R14, c[0x0][0x3a0] ;  /* 0x0000e800ff0e7b82 */ /* 0x000e620000000800 */
[C---:B------:R-:W-:Y:S01]  /*7330*/  VIADD R4, R13.reuse, UR6 ;  /* 0x000000060d047c36 */ /* 0x040fe20008000000 */
[----:B------:R-:W-:Y:S01]  /*7340*/  LOP3.LUT R5, R13, 0x10, RZ, 0x3c, !PT ;  /* 0x000000100d057812 */ /* 0x000fe200078e3cff */
[----:B----4-:R-:W-:Y:S04]  /*7350*/  LDGSTS.E [R244+0x6008], desc[UR36][R218.64], P2 ;  /* 0x06008000daf47fae */ /* 0x010fe800091a1024 */
[----:B------:R-:W0:Y:S04]  /*7360*/  LDGDEPBAR ;  /* 0x00000000000079af */ /* 0x000e280000000000 */
[----:B------:R-:W-:Y:S04]  /*7370*/  LDGSTS.E [R4+0x10000], desc[UR36][R8.64], P1 ;  /* 0x1000000008047fae */ /* 0x000fe800089a1024 */
[----:B------:R-:W4:Y:S04]  /*7380*/  LDL.LU.64 R218, [R1+0x1f0] ;  /* 0x0001f00001da7983 */ /* 0x000f280000300a00 */
[----:B---3--:R-:W-:Y:S04]  /*7390*/  LDGSTS.E [R4+0x10400], desc[UR36][R10.64], P1 ;  /* 0x104000000a047fae */ /* 0x008fe800089a1024 */
[----:B------:R-:W3:Y:S04]  /*73a0*/  LDL.64 R8, [R1+0x78] ;  /* 0x0000780001087983 */ /* 0x000ee80000100a00 */
[----:B------:R1:W-:Y:S04]  /*73b0*/  LDGSTS.E [R4+0x10800], desc[UR36][R246.64], P1 ;  /* 0x10800000f6047fae */ /* 0x0003e800089a1024 */
[----:B------:R-:W4:Y:S04]  /*73c0*/  LDL.64 R10, [R1+0x38] ;  /* 0x00003800010a7983 */ /* 0x000f280000100a00 */
[----:B------:R-:W-:Y:S01]  /*73d0*/  LDGSTS.E [R4+0x10c00], desc[UR36][R156.64], P1 ;  /* 0x10c000009c047fae */ /* 0x000fe200089a1024 */
[----:B-1----:R-:W-:-:S03]  /*73e0*/  VIADD R246, R5, UR6 ;  /* 0x0000000605f67c36 */ /* 0x002fc60008000000 */
[----:B------:R-:W-:Y:S04]  /*73f0*/  LDGSTS.E [R4+0x11000], desc[UR36][R172.64], P1 ;  /* 0x11000000ac047fae */ /* 0x000fe800089a1024 */
[----:B------:R-:W-:Y:S04]  /*7400*/  LDGSTS.E [R4+0x11400], desc[UR36][R188.64], P1 ;  /* 0x11400000bc047fae */ /* 0x000fe800089a1024 */
[----:B------:R-:W-:Y:S04]  /*7410*/  LDGSTS.E [R4+0x11800], desc[UR36][R204.64], P1 ;  /* 0x11800000cc047fae */ /* 0x000fe800089a1024 */
[----:B------:R1:W-:Y:S04]  /*7420*/  LDGSTS.E [R4+0x11c00], desc[UR36][R220.64], P1 ;  /* 0x11c00000dc047fae */ /* 0x0003e800089a1024 */
[----:B--2---:R-:W-:Y:S01]  /*7430*/  LDGSTS.E [R246+0x10080], desc[UR36][R6.64], P1 ;  /* 0x1008000006f67fae */ /* 0x004fe200089a1024 */
[----:B-1----:R-:W-:-:S03]  /*7440*/  LOP3.LUT R4, R13, 0x20, RZ, 0x3c, !PT ;  /* 0x000000200d047812 */ /* 0x002fc600078e3cff */
[----:B------:R-:W-:Y:S04]  /*7450*/  LDGSTS.E [R246+0x10480], desc[UR36][R86.64], P1 ;  /* 0x1048000056f67fae */ /* 0x000fe800089a1024 */
[----:B------:R-:W2:Y:S01]  /*7460*/  LDL.64 R6, [R1+0x70] ;  /* 0x0000700001067983 */ /* 0x000ea20000100a00 */
[----:B------:R-:W-:-:S03]  /*7470*/  VIADD R247, R4, UR6 ;  /* 0x0000000604f77c36 */ /* 0x000fc60008000000 */
[----:B------:R-:W-:Y:S04]  /*7480*/  LDGSTS.E [R246+0x10880], desc[UR36][R142.64], P1 ;  /* 0x108800008ef67fae */ /* 0x000fe800089a1024 */
[----:B------:R-:W-:Y:S04]  /*7490*/  LDGSTS.E [R246+0x10c80], desc[UR36][R158.64], P1 ;  /* 0x10c800009ef67fae */ /* 0x000fe800089a1024 */
[----:B------:R-:W-:Y:S04]  /*74a0*/  LDGSTS.E [R246+0x11080], desc[UR36][R174.64], P1 ;  /* 0x11080000aef67fae */ /* 0x000fe800089a1024 */
[----:B------:R-:W-:Y:S04]  /*74b0*/  LDGSTS.E [R246+0x11480], desc[UR36][R190.64], P1 ;  /* 0x11480000bef67fae */ /* 0x000fe800089a1024 */
[----:B------:R-:W-:Y:S04]  /*74c0*/  LDGSTS.E [R246+0x11880], desc[UR36][R206.64], P1 ;  /* 0x11880000cef67fae */ /* 0x000fe800089a1024 */
[----:B------:R-:W-:Y:S01]  /*74d0*/  LDGSTS.E [R246+0x11c80], desc[UR36][R222.64], P1 ;  /* 0x11c80000def67fae */ /* 0x000fe200089a1024 */
[----:B------:R-:W-:-:S03]  /*74e0*/  LOP3.LUT R4, R13, 0x30, RZ, 0x3c, !PT ;  /* 0x000000300d047812 */ /* 0x000fc600078e3cff */
[----:B------:R-:W2:Y:S04]  /*74f0*/  LDL.64 R86, [R1+0x28] ;  /* 0x0000280001567983 */ /* 0x000ea80000100a00 */
[----:B------:R-:W-:Y:S04]  /*7500*/  LDGSTS.E [R247+0x10100], desc[UR36][R234.64], P1 ;  /* 0x10100000eaf77fae */ /* 0x000fe800089a1024 */
[----:B------:R1:W-:Y:S04]  /*7510*/  LDGSTS.E [R247+0x10500], desc[UR36][R248.64], P1 ;  /* 0x10500000f8f77fae */ /* 0x0003e800089a1024 */
[----:B------:R-:W-:Y:S04]  /*7520*/  LDGSTS.E [R247+0x10900], desc[UR36][R144.64], P1 ;  /* 0x1090000090f77fae */ /* 0x000fe800089a1024 */
[----:B------:R-:W2:Y:S04]  /*7530*/  LDL.64 R234, [R1+0x68] ;  /* 0x0000680001ea7983 */ /* 0x000ea80000100a00 */
[----:B------:R-:W-:Y:S01]  /*7540*/  LDGSTS.E [R247+0x10d00], desc[UR36][R160.64], P1 ;  /* 0x10d00000a0f77fae */ /* 0x000fe200089a1024 */
[----:B-1----:R-:W-:-:S03]  /*7550*/  VIADD R248, R4, UR6 ;  /* 0x0000000604f87c36 */ /* 0x002fc60008000000 */
[----:B------:R-:W-:Y:S01]  /*7560*/  LDGSTS.E [R247+0x11100], desc[UR36][R176.64], P1 ;  /* 0x11100000b0f77fae */ /* 0x000fe200089a1024 */
[----:B------:R-:W-:-:S03]  /*7570*/  LOP3.LUT R4, R13, 0x40, RZ, 0x3c, !PT ;  /* 0x000000400d047812 */ /* 0x000fc600078e3cff */
[----:B------:R-:W-:Y:S04]  /*7580*/  LDGSTS.E [R247+0x11500], desc[UR36][R192.64], P1 ;  /* 0x11500000c0f77fae */ /* 0x000fe800089a1024 */
[----:B------:R-:W-:Y:S04]  /*7590*/  LDGSTS.E [R247+0x11900], desc[UR36][R208.64], P1 ;  /* 0x11900000d0f77fae */ /* 0x000fe800089a1024 */
[----:B------:R-:W-:Y:S01]  /*75a0*/  LDGSTS.E [R247+0x11d00], desc[UR36][R224.64], P1 ;  /* 0x11d00000e0f77fae */ /* 0x000fe200089a1024 */
[----:B------:R-:W-:-:S03]  /*75b0*/  VIADD R249, R4, UR6 ;  /* 0x0000000604f97c36 */ /* 0x000fc60008000000 */
[----:B------:R-:W2:Y:S04]  /*75c0*/  LDL.64 R4, [R1+0x18] ;  /* 0x0000180001047983 */ /* 0x000ea80000100a00 */
[----:B---3--:R-:W-:Y:S04]  /*75d0*/  LDGSTS.E [R248+0x10180], desc[UR36][R8.64], P1 ;  /* 0x1018000008f87fae */ /* 0x008fe800089a1024 */
[----:B----4-:R-:W-:Y:S04]  /*75e0*/  LDGSTS.E [R248+0x10580], desc[UR36][R10.64], P1 ;  /* 0x105800000af87fae */ /* 0x010fe800089a1024 */
[----:B------:R-:W3:Y:S04]  /*75f0*/  LDL.64 R8, [R1+0x20] ;  /* 0x0000200001087983 */ /* 0x000ee80000100a00 */
[----:B------:R-:W-:Y:S04]  /*7600*/  LDGSTS.E [R248+0x10980], desc[UR36][R146.64], P1 ;  /* 0x1098000092f87fae */ /* 0x000fe800089a1024 */
[----:B------:R-:W4:Y:S04]  /*7610*/  LDL.64 R10, [R1+0x60] ;  /* 0x00006000010a7983 */ /* 0x000f280000100a00 */
[----:B------:R-:W-:Y:S04]  /*7620*/  LDGSTS.E [R248+0x10d80], desc[UR36][R162.64], P1 ;  /* 0x10d80000a2f87fae */ /* 0x000fe800089a1024 */
[----:B------:R-:W-:Y:S04]  /*7630*/  LDGSTS.E [R248+0x11180], desc[UR36][R178.64], P1 ;  /* 0x11180000b2f87fae */ /* 0x000fe800089a1024 */
[----:B------:R-:W-:Y:S04]  /*7640*/  LDGSTS.E [R248+0x11580], desc[UR36][R194.64], P1 ;  /* 0x11580000c2f87fae */ /* 0x000fe800089a1024 */
[----:B------:R-:W-:Y:S04]  /*7650*/  LDGSTS.E [R248+0x11980], desc[UR36][R210.64], P1 ;  /* 0x11980000d2f87fae */ /* 0x000fe800089a1024 */
[----:B------:R-:W-:Y:S04]  /*7660*/  LDGSTS.E [R248+0x11d80], desc[UR36][R226.64], P1 ;  /* 0x11d80000e2f87fae */ /* 0x000fe800089a1024 */
[----:B--2---:R-:W-:Y:S01]  /*7670*/  LDGSTS.E [R249+0x10200], desc[UR36][R6.64], P1 ;  /* 0x1020000006f97fae */ /* 0x004fe200089a1024 */
[----:B------:R-:W-:-:S03]  /*7680*/  VIADD R245, R14, 0xffffff80 ;  /* 0xffffff800ef57836 */ /* 0x000fc60000000000 */
[----:B------:R1:W-:Y:S04]  /*7690*/  LDGSTS.E [R249+0x10600], desc[UR36][R250.64], P1 ;  /* 0x10600000faf97fae */ /* 0x0003e800089a1024 */
[----:B------:R-:W2:Y:S01]  /*76a0*/  LDL.64 R6, [R1+0x58] ;  /* 0x0000580001067983 */ /* 0x000ea20000100a00 */
[----:B------:R-:W-:Y:S02]  /*76b0*/  ISETP.GE.AND P4, PT, R2, R245, PT ;  /* 0x000000f50200720c */ /* 0x000fe40003f86270 */
[----:B------:R-:W-:Y:S01]  /*76c0*/  LOP3.LUT R245, R13, 0x50, RZ, 0x3c, !PT ;  /* 0x000000500df57812 */ /* 0x000fe200078e3cff */
[----:B------:R2:W-:Y:S04]  /*76d0*/  LDGSTS.E [R249+0x10a00], desc[UR36][R148.64], P1 ;  /* 0x10a0000094f97fae */ /* 0x0005e800089a1024 */
[----:B------:R2:W-:Y:S01]  /*76e0*/  LDGSTS.E [R249+0x10e00], desc[UR36][R164.64], P1 ;  /* 0x10e00000a4f97fae */ /* 0x0005e200089a1024 */
[----:B-1----:R-:W-:-:S03]  /*76f0*/  VIADD R250, R245, UR6 ;  /* 0x00000006f5fa7c36 */ /* 0x002fc60008000000 */
[----:B------:R1:W-:Y:S04]  /*7700*/  LDGSTS.E [R249+0x11200], desc[UR36][R180.64], P1 ;  /* 0x11200000b4f97fae */ /* 0x0003e800089a1024 */
[----:B------:R1:W-:Y:S04]  /*7710*/  LDGSTS.E [R249+0x11600], desc[UR36][R196.64], P1 ;  /* 0x11600000c4f97fae */ /* 0x0003e800089a1024 */
[----:B------:R1:W-:Y:S04]  /*7720*/  LDGSTS.E [R249+0x11a00], desc[UR36][R212.64], P1 ;  /* 0x11a00000d4f97fae */ /* 0x0003e800089a1024 */
[----:B------:R1:W-:Y:S01]  /*7730*/  LDGSTS.E [R249+0x11e00], desc[UR36][R228.64], P1 ;  /* 0x11e00000e4f97fae */ /* 0x0003e200089a1024 */
[----:B------:R-:W-:-:S05]  /*7740*/  LOP3.LUT R245, R13, 0x60, RZ, 0x3c, !PT ;  /* 0x000000600df57812 */ /* 0x000fca00078e3cff */
[----:B------:R-:W-:Y:S01]  /*7750*/  VIADD R251, R245, UR6 ;  /* 0x00000006f5fb7c36 */ /* 0x000fe20008000000 */
[----:B------:R-:W-:-:S05]  /*7760*/  LOP3.LUT R245, R13, 0x70, RZ, 0x3c, !PT ;  /* 0x000000700df57812 */ /* 0x000fca00078e3cff */
[----:B------:R-:W-:Y:S01]  /*7770*/  VIADD R252, R245, UR6 ;  /* 0x00000006f5fc7c36 */ /* 0x000fe20008000000 */
[----:B------:R1:W-:Y:S04]  /*7780*/  LDGSTS.E [R250+0x10280], desc[UR36][R234.64], P1 ;  /* 0x10280000eafa7fae */ /* 0x0003e800089a1024 */
[----:B------:R1:W-:Y:S04]  /*7790*/  LDGSTS.E [R250+0x10680], desc[UR36][R86.64], P1 ;  /* 0x1068000056fa7fae */ /* 0x0003e800089a1024 */
[----:B------:R1:W-:Y:S04]  /*77a0*/  LDGSTS.E [R250+0x10a80], desc[UR36][R150.64], P1 ;  /* 0x10a8000096fa7fae */ /* 0x0003e800089a1024 */
[----:B------:R-:W2:Y:S04]  /*77b0*/  LDL.LU.64 R234, [R1+0x1e8] ;  /* 0x0001e80001ea7983 */ /* 0x000ea80000300a00 */
[----:B------:R1:W-:Y:S04]  /*77c0*/  LDGSTS.E [R250+0x10e80], desc[UR36][R166.64], P1 ;  /* 0x10e80000a6fa7fae */ /* 0x0003e800089a1024 */
[----:B------:R1:W-:Y:S04]  /*77d0*/  LDGSTS.E [R250+0x11280], desc[UR36][R182.64], P1 ;  /* 0x11280000b6fa7fae */ /* 0x0003e800089a1024 */
[----:B------:R1:W-:Y:S04]  /*77e0*/  LDGSTS.E [R250+0x11680], desc[UR36][R198.64], P1 ;  /* 0x11680000c6fa7fae */ /* 0x0003e800089a1024 */
[----:B------:R1:W-:Y:S04]  /*77f0*/  LDGSTS.E [R250+0x11a80], desc[UR36][R214.64], P1 ;  /* 0x11a80000d6fa7fae */ /* 0x0003e800089a1024 */
[----:B------:R1:W-:Y:S04]  /*7800*/  LDGSTS.E [R250+0x11e80], desc[UR36][R230.64], P1 ;  /* 0x11e80000e6fa7fae */ /* 0x0003e800089a1024 */
[----:B------:R-:W2:Y:S04]  /*7810*/  LDL.LU.64 R86, [R1+0x1e0] ;  /* 0x0001e00001567983 */ /* 0x000ea80000300a00 */
[----:B----4-:R1:W-:Y:S04]  /*7820*/  LDGSTS.E [R251+0x10300], desc[UR36][R10.64], P1 ;  /* 0x103000000afb7fae */ /* 0x0103e800089a1024 */
[----:B---3--:R1:W-:Y:S04]  /*7830*/  LDGSTS.E [R251+0x10700], desc[UR36][R8.64], P1 ;  /* 0x1070000008fb7fae */ /* 0x0083e800089a1024 */
[----:B------:R1:W-:Y:S04]  /*7840*/  LDGSTS.E [R251+0x10b00], desc[UR36][R152.64], P1 ;  /* 0x10b0000098fb7fae */ /* 0x0003e800089a1024 */
[----:B------:R1:W-:Y:S04]  /*7850*/  LDGSTS.E [R251+0x10f00], desc[UR36][R168.64], P1 ;  /* 0x10f00000a8fb7fae */ /* 0x0003e800089a1024 */
[----:B------:R1:W-:Y:S04]  /*7860*/  LDGSTS.E [R251+0x11300], desc[UR36][R184.64], P1 ;  /* 0x11300000b8fb7fae */ /* 0x0003e800089a1024 */
[----:B------:R1:W-:Y:S04]  /*7870*/  LDGSTS.E [R251+0x11700], desc[UR36][R200.64], P1 ;  /* 0x11700000c8fb7fae */ /* 0x0003e800089a1024 */
[----:B------:R1:W-:Y:S04]  /*7880*/  LDGSTS.E [R251+0x11b00], desc[UR36][R216.64], P1 ;  /* 0x11b00000d8fb7fae */ /* 0x0003e800089a1024 */
[----:B------:R1:W5:Y:S04]  /*7890*/  LDL.LU.64 R10, [R1+0x1d8] ;  /* 0x0001d800010a7983 */ /* 0x0003680000300a00 */
[----:B------:R1:W-:Y:S04]  /*78a0*/  LDGSTS.E [R251+0x11f00], desc[UR36][R232.64], P1 ;  /* 0x11f00000e8fb7fae */ /* 0x0003e800089a1024 */
[----:B------:R1:W5:Y:S04]  /*78b0*/  LDL.LU.64 R8, [R1+0x1d0] ;  /* 0x0001d00001087983 */ /* 0x0003680000300a00 */
[----:B--2---:R1:W-:Y:S04]  /*78c0*/  LDGSTS.E [R252+0x10380], desc[UR36][R6.64], P1 ;  /* 0x1038000006fc7fae */ /* 0x0043e800089a1024 */
[----:B------:R1:W-:Y:S04]  /*78d0*/  LDGSTS.E [R252+0x10780], desc[UR36][R4.64], P1 ;  /* 0x1078000004fc7fae */ /* 0x0003e800089a1024 */
[----:B------:R1:W-:Y:S04]  /*78e0*/  LDGSTS.E [R252+0x10b80], desc[UR36][R154.64], P1 ;  /* 0x10b800009afc7fae */ /* 0x0003e800089a1024 */
[----:B------:R1:W5:Y:S04]  /*78f0*/  LDL.LU.64 R6, [R1+0x1c8] ;  /* 0x0001c80001067983 */ /* 0x0003680000300a00 */
[----:B------:R1:W5:Y:S04]  /*7900*/  LDL.LU.64 R4, [R1+0x1c0] ;  /* 0x0001c00001047983 */ /* 0x0003680000300a00 */
[----:B------:R1:W-:Y:S01]  /*7910*/  LDGSTS.E [R252+0x10f80], desc[UR36][R170.64], P1 ;  /* 0x10f80000aafc7fae */ /* 0x0003e200089a1024 */
[----:B------:R-:W-:-:S03]  /*7920*/  VIADD R245, R14, 0x7f ;  /* 0x0000007f0ef57836 */ /* 0x000fc60000000000 */
[----:B------:R1:W-:Y:S04]  /*7930*/  LDGSTS.E [R252+0x11380], desc[UR36][R186.64], P1 ;  /* 0x11380000bafc7fae */ /* 0x0003e800089a1024 */
[----:B------:R1:W-:Y:S04]  /*7940*/  LDGSTS.E [R252+0x11780], desc[UR36][R202.64], P1 ;  /* 0x11780000cafc7fae */ /* 0x0003e800089a1024 */
[----:B------:R1:W-:Y:S01]  /*7950*/  LDGSTS.E [R252+0x11b80], desc[UR36][R218.64], P1 ;  /* 0x11b80000dafc7fae */ /* 0x0003e200089a1024 */
[----:B------:R-:W-:Y:S02]  /*7960*/  ISETP.GT.AND P2, PT, R245, 0xff, PT ;  /* 0x000000fff500780c */ /* 0x000fe40003f44270 */
[----:B------:R-:W-:-:S04]  /*7970*/  SEL R14, RZ, 0x4, P4 ;  /* 0x00000004ff0e7807 */ /* 0x000fc80002000000 */
[----:B------:R-:W-:-:S04]  /*7980*/  SEL R14, R14, RZ, P2 ;  /* 0x000000ff0e0e7207 */ /* 0x000fc80001000000 */
[----:B------:R-:W-:Y:S01]  /*7990*/  ISETP.NE.U32.AND P4, PT, R14, RZ, PT ;  /* 0x000000ff0e00720c */ /* 0x000fe20003f85070 */
[----:B------:R1:W-:Y:S01]  /*79a0*/  LDGSTS.E [R252+0x11f80], desc[UR36][R234.64], P1 ;  /* 0x11f80000eafc7fae */ /* 0x0003e200089a1024 */
[----:B------:R-:W-:-:S03]  /*79b0*/  ISETP.NE.U32.AND P1, PT, RZ, UR10, PT ;  /* 0x0000000aff007c0c */ /* 0x000fc6000bf25070 */
[----:B------:R-:W0:Y:S01]  /*79c0*/  LDGDEPBAR ;  /* 0x00000000000079af */ /* 0x000e220000000000 */
[----:B------:R-:W-:Y:S02]  /*79d0*/  ISETP.LT.OR P3, PT, R245, 0x80, P1 ;  /* 0x00000080f500780c */ /* 0x000fe40000f61670 */
[----:B------:R-:W2:Y:S01]  /*79e0*/  LDC R245, c[0x0][0x3a0] ;  /* 0x0000e800fff57b82 */ /* 0x000ea20000000800 */
[----:B------:R-:W-:Y:S01]  /*79f0*/  IMAD.SHL.U32 R14, R86, 0x80, RZ ;  /* 0x00000080560e7824 */ /* 0x000fe200078e00ff */
[----:B------:R-:W-:-:S04]  /*7a00*/  DEPBAR.LE SB0, 0x0 ;  /* 0x000080000000791a */ /* 0x000fc80000000000 */
[----:B--2---:R-:W-:Y:S02]  /*7a10*/  VIADD R245, R245, 0xffffff80 ;  /* 0xffffff80f5f57836 */ /* 0x004fe40000000000 */
[----:B------:R-:W-:Y:S01]  /*7a20*/  IMAD.WIDE R120, R14, 0x4, R120 ;  /* 0x000000040e787825 */ /* 0x000fe200078e0278 */
[----:B------:R-:W-:Y:S06]  /*7a30*/  BAR.SYNC.DEFER_BLOCKING 0x0 ;  /* 0x0000000000007b1d */ /* 0x000fec0000010000 */
[----:B-1----:R-:W-:Y:S05]  /*7a40*/  @P3 BRA `(.L_x_6) ;  /* 0x0000000400703947 */ /* 0x002fea0003800000 */
[----:B------:R-:W-:Y:S02]  /*7a50*/  USHF.R.U32.HI UR30, URZ, 0x4, UR6 ;  /* 0x00000004ff1e7899 */ /* 0x000fe40008011606 */
[----:B------:R-:W-:Y:S02]  /*7a60*/  UIADD3 UR5, UPT, UPT, UR6, 0x10000, URZ ;  /* 0x0001000006057890 */ /* 0x000fe4000fffe0ff */
[----:B------:R-:W-:Y:S02]  /*7a70*/  USGXT.U32 UR30, UR30, 0xe ;  /* 0x0000000e1e1e789a */ /* 0x000fe40008000000 */
[----:B------:R-:W-:Y:S02]  /*7a80*/  USHF.R.U32.HI UR5, URZ, 0x4, UR5 ;  /* 0x00000004ff057899 */ /* 0x000fe40008011605 */
[----:B------:R-:W-:Y:S02]  /*7a90*/  UIADD3 UR66, UP1, UPT, UR30, 0x2, URZ ;  /* 0x000000021e427890 */ /* 0x000fe4000ff3e0ff */
[----:B------:R-:W-:Y:S01]  /*7aa0*/  USGXT.U32 UR38, UR5, 0xe ;  /* 0x0000000e0526789a */ /* 0x000fe20008000000 */
[----:B------:R-:W-:Y:S01]  /*7ab0*/  UMOV UR4, URZ ;  /* 0x000000ff00047c82 */ /* 0x000fe20008000000 */
[----:B------:R-:W-:Y:S01]  /*7ac0*/  UMOV UR9, URZ ;  /* 0x000000ff00097c82 */ /* 0x000fe20008000000 */
[----:B------:R-:W-:-:S02]  /*7ad0*/  UIADD3.X UR67, UPT, UPT, UR4, 0x40004040, URZ, UP1, !UPT ;  /* 0x4000404004437890 */ /* 0x000fc40008ffe4ff */
[----:B------:R-:W-:Y:S01]  /*7ae0*/  UIADD3 UR16, UP1, UPT, UR38, 0x2, URZ ;  /* 0x0000000226107890 */ /* 0x000fe2000ff3e0ff */
[----:B------:R-:W-:Y:S01]  /*7af0*/  UMOV UR20, 0x0 ;  /* 0x0000000000147882 */ /* 0x000fe20000000000 */
[----:B------:R-:W-:Y:S02]  /*7b00*/  UMOV UR21, 0x4100910 ;  /* 0x0410091000157882 */ /* 0x000fe40000000000 */
[----:B------:R-:W-:Y:S02]  /*7b10*/  UIADD3.X UR17, UPT, UPT, UR9, 0x40004040, URZ, UP1, !UPT ;  /* 0x4000404009117890 */ /* 0x000fe40008ffe4ff */
[----:B------:R-:W-:Y:S01]  /*7b20*/  UIADD3.64 UR70, UPT, UPT, UR66, 0x2, URZ ;  /* 0x0000000242467897 */ /* 0x000fe2000fffe0ff */
[----:B------:R-:W-:Y:S01]  /*7b30*/  UMOV UR31, 0x40004040 ;  /* 0x40004040001f7882 */ /* 0x000fe20000000000 */
[----:B------:R-:W-:Y:S01]  /*7b40*/  UIADD3.64 UR72, UPT, UPT, UR16, 0x2, URZ ;  /* 0x0000000210487897 */ /* 0x000fe2000fffe0ff */
[----:B------:R-:W-:Y:S01]  /*7b50*/  UMOV UR39, 0x40004040 ;  /* 0x4000404000277882 */ /* 0x000fe20000000000 */
[----:B------:R-:W-:Y:S01]  /*7b60*/  UIADD3.64 UR10, UPT, UPT, UR66, 0x4, URZ ;  /* 0x00000004420a7897 */ /* 0x000fe2000fffe0ff */
[----:B------:R1:W-:Y:S01]  /*7b70*/  UTCHMMA gdesc[UR30], gdesc[UR38], tmem[UR7], tmem[UR20], idesc[UR21], !UPT ;  /* 0x00ff14261e0075ea */ /* 0x0003e2000f800007 */
[----:B------:R-:W-:Y:S01]  /*7b80*/  UMOV UR14, 0x0 ;  /* 0x00000000000e7882 */ /* 0x000fe20000000000 */
[----:B------:R-:W-:Y:S01]  /*7b90*/  UMOV UR15, 0x4100910 ;  /* 0x04100910000f7882 */ /* 0x000fe20000000000 */
[----:B------:R-:W-:-:S02]  /*7ba0*/  UIADD3.64 UR60, UPT, UPT, UR66, 0x1fe, URZ ;  /* 0x000001fe423c7897 */ /* 0x000fc4000fffe0ff */
[----:B------:R-:W-:Y:S01]  /*7bb0*/  UTCHMMA gdesc[UR66], gdesc[UR16], tmem[UR7], tmem[UR14], idesc[UR15], UPT ;  /* 0x00ff0e10420075ea */ /* 0x000fe2000b800007 */
[----:B------:R-:W-:Y:S01]  /*7bc0*/  UIADD3.64 UR74, UPT, UPT, UR16, 0x1fe, URZ ;  /* 0x000001fe104a7897 */ /* 0x000fe2000fffe0ff */
[----:B------:R-:W-:Y:S01]  /*7bd0*/  UMOV UR68, 0x0 ;  /* 0x0000000000447882 */ /* 0x000fe20000000000 */
[----:B------:R-:W-:Y:S01]  /*7be0*/  UMOV UR69, 0x4100910 ;  /* 0x0410091000457882 */ /* 0x000fe20000000000 */
[----:B------:R-:W-:Y:S01]  /*7bf0*/  UMOV UR22, 0x0 ;  /* 0x0000000000167882 */ /* 0x000fe20000000000 */
[----:B-1----:R-:W-:Y:S01]  /*7c00*/  UIADD3.64 UR38, UPT, UPT, UR16, 0x4, URZ ;  /* 0x0000000410267897 */ /* 0x002fe2000fffe0ff */
[----:B------:R1:W-:Y:S01]  /*7c10*/  UTCHMMA gdesc[UR70], gdesc[UR72], tmem[UR7], tmem[UR68], idesc[UR69], UPT ;  /* 0x00ff4448460075ea */ /* 0x0003e2000b800007 */
[----:B------:R-:W-:Y:S01]  /*7c20*/  UMOV UR23, 0x4100910 ;  /* 0x0410091000177882 */ /* 0x000fe20000000000 */
[----:B------:R-:W-:Y:S02]  /*7c30*/  UIADD3.64 UR44, UPT, UPT, UR66, 0x200, URZ ;  /* 0x00000200422c7897 */ /* 0x000fe4000fffe0ff */
[----:B------:R-:W-:-:S02]  /*7c40*/  UIADD3.64 UR64, UPT, UPT, UR66, 0x202, URZ ;  /* 0x0000020242407897 */ /* 0x000fc4000fffe0ff */
[----:B------:R-:W-:Y:S02]  /*7c50*/  UIADD3.64 UR58, UPT, UPT, UR66, 0x204, URZ ;  /* 0x00000204423a7897 */ /* 0x000fe4000fffe0ff */
[----:B------:R-:W-:Y:S01]  /*7c60*/  UIADD3.64 UR54, UPT, UPT, UR66, 0x3fe, URZ ;  /* 0x000003fe42367897 */ /* 0x000fe2000fffe0ff */
[----:B------:R2:W-:Y:S01]  /*7c70*/  UTCHMMA gdesc[UR10], gdesc[UR38], tmem[UR7], tmem[UR22], idesc[UR23], UPT ;  /* 0x00ff16260a0075ea */ /* 0x0005e2000b800007 */
[----:B-1----:R-:W-:Y:S02]  /*7c80*/  UIADD3.64 UR68, UPT, UPT, UR16, 0x200, URZ ;  /* 0x0000020010447897 */ /* 0x002fe4000fffe0ff */
[----:B------:R-:W-:Y:S02]  /*7c90*/  UIADD3.64 UR48, UPT, UPT, UR66, 0x400, URZ ;  /* 0x0000040042307897 */ /* 0x000fe4000fffe0ff */
[----:B------:R-:W-:Y:S02]  /*7ca0*/  UIADD3.64 UR42, UPT, UPT, UR66, 0x402, URZ ;  /* 0x00000402422a7897 */ /* 0x000fe4000fffe0ff */
[----:B------:R-:W-:-:S02]  /*7cb0*/  UIADD3.64 UR34, UPT, UPT, UR66, 0x404, URZ ;  /* 0x0000040442227897 */ /* 0x000fc4000fffe0ff */
[----:B------:R-:W-:Y:S02]  /*7cc0*/  UIADD3.64 UR30, UPT, UPT, UR66, 0x5fe, URZ ;  /* 0x000005fe421e7897 */ /* 0x000fe4000fffe0ff */
[----:B------:R-:W-:Y:S02]  /*7cd0*/  UIADD3.64 UR20, UPT, UPT, UR66, 0x600, URZ ;  /* 0x0000060042147897 */ /* 0x000fe4000fffe0ff */
[----:B------:R-:W-:Y:S02]  /*7ce0*/  UIADD3.64 UR14, UPT, UPT, UR66, 0x602, URZ ;  /* 0x00000602420e7897 */ /* 0x000fe4000fffe0ff */
[----:B------:R-:W-:Y:S02]  /*7cf0*/  UIADD3.64 UR76, UPT, UPT, UR66, 0x604, URZ ;  /* 0x00000604424c7897 */ /* 0x000fe4000fffe0ff */
[----:B------:R-:W-:Y:S01]  /*7d00*/  UIADD3.64 UR66, UPT, UPT, UR16, 0x202, URZ ;  /* 0x0000020210427897 */ /* 0x000fe2000fffe0ff */
[----:B------:R-:W-:Y:S01]  /*7d10*/  UMOV UR50, 0x0 ;  /* 0x0000000000327882 */ /* 0x000fe20000000000 */
[----:B------:R-:W-:Y:S01]  /*7d20*/  UMOV UR51, 0x4100910 ;  /* 0x0410091000337882 */ /* 0x000fe20000000000 */
[----:B--2---:R-:W-:Y:S01]  /*7d30*/  UIADD3.64 UR38, UPT, UPT, UR16, 0x204, URZ ;  /* 0x0000020410267897 */ /* 0x004fe2000fffe0ff */
[----:B------:R1:W-:Y:S01]  /*7d40*/  UTCHMMA gdesc[UR60], gdesc[UR74], tmem[UR7], tmem[UR50], idesc[UR51], UPT ;  /* 0x00ff324a3c0075ea */ /* 0x0003e2000b800007 */
[----:B------:R-:W-:-:S02]  /*7d50*/  UIADD3.64 UR22, UPT, UPT, UR16, 0x3fe, URZ ;  /* 0x000003fe10167897 */ /* 0x000fc4000fffe0ff */
[----:B------:R-:W-:Y:S02]  /*7d60*/  UIADD3.64 UR10, UPT, UPT, UR16, 0x400, URZ ;  /* 0x00000400100a7897 */ /* 0x000fe4000fffe0ff */
[----:B------:R-:W-:Y:S02]  /*7d70*/  UIADD3.64 UR70, UPT, UPT, UR16, 0x404, URZ ;  /* 0x0000040410467897 */ /* 0x000fe4000fffe0ff */
[----:B------:R-:W-:Y:S01]  /*7d80*/  UIADD3.64 UR72, UPT, UPT, UR16, 0x5fe, URZ ;  /* 0x000005fe10487897 */ /* 0x000fe2000fffe0ff */
[----:B------:R-:W-:Y:S01]  /*7d90*/  UMOV UR62, 0x0 ;  /* 0x00000000003e7882 */ /* 0x000fe20000000000 */
[----:B-1----:R-:W-:Y:S01]  /*7da0*/  UIADD3.64 UR50, UPT, UPT, UR16, 0x402, URZ ;  /* 0x0000040210327897 */ /* 0x002fe2000fffe0ff */
[----:B------:R-:W-:Y:S01]  /*7db0*/  UMOV UR74, 0x0 ;  /* 0x00000000004a7882 */ /* 0x000fe20000000000 */
[----:B------:R-:W-:Y:S01]  /*7dc0*/  UMOV UR75, 0x4100910 ;  /* 0x04100910004b7882 */ /* 0x000fe20000000000 */
[----:B------:R-:W-:Y:S01]  /*7dd0*/  UIADD3.64 UR60, UPT, UPT, UR16, 0x600, URZ ;  /* 0x00000600103c7897 */ /* 0x000fe2000fffe0ff */
[----:B------:R1:W-:Y:S01]  /*7de0*/  UTCHMMA gdesc[UR44], gdesc[UR68], tmem[UR7], tmem[UR74], idesc[UR75], UPT ;  /* 0x00ff4a442c0075ea */ /* 0x0003e2000b800007 */
[----:B------:R-:W-:Y:S01]  /*7df0*/  UMOV UR63, 0x4100910 ;  /* 0x04100910003f7882 */ /* 0x000fe20000000000 */
[----:B------:R-:W-:Y:S01]  /*7e00*/  UMOV UR56, 0x0 ;  /* 0x0000000000387882 */ /* 0x000fe20000000000 */
[----:B------:R-:W-:Y:S01]  /*7e10*/  UMOV UR57, 0x4100910 ;  /* 0x0410091000397882 */ /* 0x000fe20000000000 */
[----:B------:R2:W-:Y:S01]  /*7e20*/  UTCHMMA gdesc[UR64], gdesc[UR66], tmem[UR7], tmem[UR74], idesc[UR75], UPT ;  /* 0x00ff4a42400075ea */ /* 0x0005e2000b800007 */
[----:B------:R-:W-:Y:S01]  /*7e30*/  UMOV UR52, 0x0 ;  /* 0x0000000000347882 */ /* 0x000fe20000000000 */
[----:B------:R-:W-:Y:S01]  /*7e40*/  UMOV UR53, 0x4100910 ;  /* 0x0410091000357882 */ /* 0x000fe20000000000 */
[----:B------:R2:W-:Y:S01]  /*7e50*/  UTCHMMA gdesc[UR58], gdesc[UR38], tmem[UR7], tmem[UR62], idesc[UR63], UPT ;  /* 0x00ff3e263a0075ea */ /* 0x0005e2000b800007 */
[----:B------:R-:W-:Y:S01]  /*7e60*/  UMOV UR46, 0x0 ;  /* 0x00000000002e7882 */ /* 0x000fe20000000000 */
[----:B------:R-:W-:Y:S01]  /*7e70*/  UMOV UR47, 0x4100910 ;  /* 0x04100910002f7882 */ /* 0x000fe20000000000 */
[----:B-1----:R-:W-:Y:S01]  /*7e80*/  UIADD3.64 UR44, UPT, UPT, UR16, 0x602, URZ ;  /* 0x00000602102c7897 */ /* 0x002fe2000fffe0ff */
[----:B------:R2:W-:Y:S01]  /*7e90*/  UTCHMMA gdesc[UR54], gdesc[UR22], tmem[UR7], tmem[UR56], idesc[UR57], UPT ;  /* 0x00ff3816360075ea */ /* 0x0005e2000b800007 */
[----:B------:R-:W-:Y:S01]  /*7ea0*/  UIADD3.64 UR16, UPT, UPT, UR16, 0x604, URZ ;  /* 0x0000060410107897 */ /* 0x000fe2000fffe0ff */
[----:B------:R2:W-:Y:S01]  /*7eb0*/  UTCHMMA gdesc[UR48], gdesc[UR10], tmem[UR7], tmem[UR52], idesc[UR53], UPT ;  /* 0x00ff340a300075ea */ /* 0x0005e2000b800007 */
[----:B------:R-:W-:Y:S01]  /*7ec0*/  UMOV UR40, 0x0 ;  /* 0x0000000000287882 */ /* 0x000fe20000000000 */
        /* <DEDUP_REMOVED lines=9> */
[----:B------:R-:W-:Y:S01]  /*7f60*/  UMOV UR4, UR8 ;  /* 0x0000000800047c82 */ /* 0x000fe20008000000 */
[----:B------:R-:W-:Y:S01]  /*7f70*/  UMOV UR5, URZ ;  /* 0x000000ff00057c82 */ /* 0x000fe20008000000 */
[----:B------:R2:W-:Y:S01]  /*7f80*/  UTCHMMA gdesc[UR30], gdesc[UR72], tmem[UR7], tmem[UR32], idesc[UR33], UPT ;  /* 0x00ff20481e0075ea */ /* 0x0005e2000b800007 */
[----:B------:R-:W-:Y:S01]  /*7f90*/  UMOV UR12, 0x0 ;  /* 0x00000000000c7882 */ /* 0x000fe20000000000 */
[----:B------:R-:W-:Y:S01]  /*7fa0*/  UMOV UR13, 0x4100910 ;  /* 0x04100910000d7882 */ /* 0x000fe20000000000 */
[----:B------:R2:W-:Y:S01]  /*7fb0*/  UTCHMMA gdesc[UR20], gdesc[UR60], tmem[UR7], tmem[UR28], idesc[UR29], UPT ;  /* 0x00ff1c3c140075ea */ /* 0x0005e2000b800007 */
[----:B------:R-:W-:Y:S01]  /*7fc0*/  UMOV UR4, UR4 ;  /* 0x0000000400047c82 */ /* 0x000fe20008000000 */
[----:B------:R2:W-:Y:S01]  /*7fd0*/  UTCHMMA gdesc[UR14], gdesc[UR44], tmem[UR7], tmem[UR18], idesc[UR19], UPT ;  /* 0x00ff122c0e0075ea */ /* 0x0005e2000b800007 */
[----:B------:R2:W-:Y:S01]  /*7fe0*/  UTCHMMA gdesc[UR76], gdesc[UR16], tmem[UR7], tmem[UR12], idesc[UR13], UPT ;  /* 0x00ff0c104c0075ea */ /* 0x0005e2000b800007 */
[----:B------:R2:W-:Y:S01]  /*7ff0*/  UTCBAR [UR4], URZ ;  /* 0x000000ff040073e9 */ /* 0x0005e200080000ff */
[----:B------:R-:W-:Y:S01]  /*8000*/  NOP ;  /* 0x0000000000007918 */ /* 0x000fe20000000000 */
.L_x_6:
[----:B------:R-:W-:Y:S01]  /*8010*/  BAR.SYNC.DEFER_BLOCKING 0x0 ;  /* 0x0000000000007b1d */ /* 0x000fe20000010000 */
[----:B------:R-:W-:Y:S02]  /*8020*/  VIADD R2, R12, UR6 ;  /* 0x000000060c027c36 */ /* 0x000fe40008000000 */
[----:B------:R-:W-:-:S04]  /*8030*/  IMAD.WIDE R122, R14, 0x4, R122 ;  /* 0x000000040e7a7825 */ /* 0x000fc800078e027a */
[----:B------:R-:W-:-:S04]  /*8040*/  IMAD.WIDE R110, R14, 0x4, R110 ;  /* 0x000000040e6e7825 */ /* 0x000fc800078e026e */
[----:B------:R-:W-:-:S04]  /*8050*/  IMAD.WIDE R108, R14, 0x4, R108 ;  /* 0x000000040e6c7825 */ /* 0x000fc800078e026c */
[----:B------:R-:W-:-:S04]  /*8060*/  IMAD.WIDE R76, R14, 0x4, R76 ;  /* 0x000000040e4c7825 */ /* 0x000fc800078e024c */
[----:B------:R-:W-:-:S04]  /*8070*/  IMAD.WIDE R74, R14, 0x4, R74 ;  /* 0x000000040e4a7825 */ /* 0x000fc800078e024a */
[C---:B------:R-:W-:Y:S01]  /*8080*/  IMAD.WIDE R44, R14.reuse, 0x4, R44 ;  /* 0x000000040e2c7825 */ /* 0x040fe200078e022c */
[----:B------:R-:W-:Y:S01]  /*8090*/  @!PT LDS RZ, [RZ] ;  /* 0x00000000fffff984 */ /* 0x000fe20000000800 */
[----:B------:R-:W-:Y:S01]  /*80a0*/  @!PT LDS RZ, [RZ] ;  /* 0x00000000fffff984 */ /* 0x000fe20000000800 */
[----:B------:R-:W-:Y:S01]  /*80b0*/  @!PT LDS RZ, [RZ] ;  /* 0x00000000fffff984 */ /* 0x000fe20000000800 */
[----:B------:R1:W-:Y:S03]  /*80c0*/  LDGSTS.E [R2+0x8000], desc[UR36][R120.64], P4 ;  /* 0x0800000078027fae */ /* 0x0003e6000a1a1024 */
[----:B------:R-:W-:-:S04]  /*80d0*/  IMAD.WIDE R42, R14, 0x4, R42 ;  /* 0x000000040e2a7825 */ /* 0x000fc800078e022a */
[----:B------:R-:W-:-:S04]  /*80e0*/  IMAD.WIDE R124, R14, 0x4, R124 ;  /* 0x000000040e7c7825 */ /* 0x000fc800078e027c */
[C---:B------:R-:W-:Y:S01]  /*80f0*/  IMAD.WIDE R126, R14.reuse, 0x4, R126 ;  /* 0x000000040e7e7825 */ /* 0x040fe200078e027e */
[----:B-1----:R-:W1:Y:S03]  /*8100*/  S2R R2, SR_TID.X ;  /* 0x0000000000027919 */ /* 0x002e660000002100 */
[----:B------:R-:W-:-:S04]  /*8110*/  IMAD.WIDE R106, R14, 0x4, R106 ;  /* 0x000000040e6a7825 */ /* 0x000fc800078e026a */
[----:B------:R-:W-:-:S04]  /*8120*/  IMAD.WIDE R104, R14, 0x4, R104 ;  /* 0x000000040e687825 */ /* 0x000fc800078e0268 */
[----:B------:R-:W-:-:S04]  /*8130*/  IMAD.WIDE R72, R14, 0x4, R72 ;  /* 0x000000040e487825 */ /* 0x000fc800078e0248 */
[----:B------:R-:W-:-:S04]  /*8140*/  IMAD.WIDE R70, R14, 0x4, R70 ;  /* 0x000000040e467825 */ /* 0x000fc800078e0246 */
[----:B------:R-:W-:-:S04]  /*8150*/  IMAD.WIDE R40, R14, 0x4, R40 ;  /* 0x000000040e287825 */ /* 0x000fc800078e0228 */
[----:B------:R-:W-:-:S04]  /*8160*/  IMAD.WIDE R38, R14, 0x4, R38 ;  /* 0x000000040e267825 */ /* 0x000fc800078e0226 */
[----:B------:R-:W-:-:S04]  /*8170*/  IMAD.WIDE R128, R14, 0x4, R128 ;  /* 0x000000040e807825 */ /* 0x000fc800078e0280 */
[----:B------:R-:W-:Y:S01]  /*8180*/  IMAD.WIDE R130, R14, 0x4, R130 ;  /* 0x000000040e827825 */ /* 0x000fe200078e0282 */
[----:B-1----:R-:W-:-:S03]  /*8190*/  SHF.R.U32.HI R2, RZ, 0x6, R2 ;  /* 0x00000006ff027819 */ /* 0x002fc60000011602 */
[----:B------:R-:W-:Y:S01]  /*81a0*/  IMAD.WIDE R102, R14, 0x4, R102 ;  /* 0x000000040e667825 */ /* 0x000fe200078e0266 */
[----:B------:R-:W-:-:S03]  /*81b0*/  SGXT.U32 R2, R2, 0x1 ;  /* 0x000000010202781a */ /* 0x000fc60000000000 */
[----:B------:R-:W-:Y:S01]  /*81c0*/  IMAD.WIDE R100, R14, 0x4, R100 ;  /* 0x000000040e647825 */ /* 0x000fe200078e0264 */
[C---:B------:R-:W-:Y:S02]  /*81d0*/  LOP3.LUT R120, R2.reuse, 0x2, RZ, 0xfc, !PT ;  /* 0x0000000202787812 */ /* 0x040fe400078efcff */
[----:B------:R-:W-:Y:S01]  /*81e0*/  LOP3.LUT R121, R2, 0x20, RZ, 0xfc, !PT ;  /* 0x0000002002797812 */ /* 0x000fe200078efcff */
[----:B------:R-:W-:Y:S01]  /*81f0*/  IMAD.WIDE R68, R14, 0x4, R68 ;  /* 0x000000040e447825 */ /* 0x000fe200078e0244 */
[----:B------:R-:W-:-:S03]  /*8200*/  ISETP.GE.AND P3, PT, R120, R245, PT ;  /* 0x000000f57800720c */ /* 0x000fc60003f66270 */
[----:B------:R-:W-:Y:S01]  /*8210*/  IMAD.WIDE R66, R14, 0x4, R66 ;  /* 0x000000040e427825 */ /* 0x000fe200078e0242 */
[----:B------:R-:W-:Y:S02]  /*8220*/  SEL R120, RZ, 0x4, P3 ;  /* 0x00000004ff787807 */ /* 0x000fe40001800000 */
[----:B------:R-:W-:Y:S01]  /*8230*/  ISETP.GE.AND P3, PT, R121, R245, PT ;  /* 0x000000f57900720c */ /* 0x000fe20003f66270 */
[----:B------:R-:W-:Y:S01]  /*8240*/  VIADD R121, R12, UR6 ;  /* 0x000000060c797c36 */ /* 0x000fe20008000000 */
[----:B------:R-:W-:Y:S01]  /*8250*/  SEL R120, R120, RZ, P2 ;  /* 0x000000ff78787207 */ /* 0x000fe20001000000 */
[----:B------:R-:W-:-:S03]  /*8260*/  IMAD.WIDE R36, R14, 0x4, R36 ;  /* 0x000000040e247825 */ /* 0x000fc600078e0224 */
[----:B------:R-:W-:Y:S01]  /*8270*/  ISETP.NE.U32.AND P4, PT, R120, RZ, PT ;  /* 0x000000ff7800720c */ /* 0x000fe20003f85070 */
[----:B------:R-:W-:Y:S01]  /*8280*/  IMAD.WIDE R34, R14, 0x4, R34 ;  /* 0x000000040e227825 */ /* 0x000fe200078e0222 */
[----:B------:R-:W-:-:S03]  /*8290*/  SEL R120, RZ, 0x4, P3 ;  /* 0x00000004ff787807 */ /* 0x000fc60001800000 */
[----:B------:R-:W-:Y:S01]  /*82a0*/  IMAD.WIDE R132, R14, 0x4, R132 ;  /* 0x000000040e847825 */ /* 0x000fe200078e0284 */
[----:B------:R-:W-:-:S03]  /*82b0*/  SEL R120, R120, RZ, P2 ;  /* 0x000000ff78787207 */ /* 0x000fc60001000000 */
[----:B------:R-:W-:Y:S01]  /*82c0*/  IMAD.WIDE R134, R14, 0x4, R134 ;  /* 0x000000040e867825 */ /* 0x000fe200078e0286 */
[----:B------:R-:W-:Y:S02]  /*82d0*/  ISETP.NE.U32.AND P3, PT, R120, RZ, PT ;  /* 0x000000ff7800720c */ /* 0x000fe40003f65070 */
[----:B------:R-:W-:Y:S01]  /*82e0*/  LOP3.LUT R120, R2, 0x40, RZ, 0xfc, !PT ;  /* 0x0000004002787812 */ /* 0x000fe200078efcff */
[----:B------:R1:W-:Y:S01]  /*82f0*/  LDGSTS.E [R121+0x8008], desc[UR36][R122.64], P4 ;  /* 0x080080007a797fae */ /* 0x0003e2000a1a1024 */
[----:B------:R-:W-:-:S04]  /*8300*/  IMAD.WIDE R98, R14, 0x4, R98 ;  /* 0x000000040e627825 */ /* 0x000fc800078e0262 */
[----:B------:R-:W-:-:S04]  /*8310*/  IMAD.WIDE R96, R14, 0x4, R96 ;  /* 0x000000040e607825 */ /* 0x000fc800078e0260 */
[----:B------:R-:W-:Y:S01]  /*8320*/  IMAD.WIDE R64, R14, 0x4, R64 ;  /* 0x000000040e407825 */ /* 0x000fe200078e0240 */
[----:B------:R3:W-:Y:S01]  /*8330*/  LDGSTS.E [R121+0xa000], desc[UR36][R110.64], P3 ;  /* 0x0a0000006e797fae */ /* 0x0007e200099a1024 */
[----:B-1----:R-:W-:Y:S02]  /*8340*/  LOP3.LUT R123, R2, 0x22, RZ, 0xfc, !PT ;  /* 0x00000022027b7812 */ /* 0x002fe400078efcff */
[C---:B------:R-:W-:Y:S02]  /*8350*/  IMAD.WIDE R62, R14.reuse, 0x4, R62 ;  /* 0x000000040e3e7825 */ /* 0x040fe400078e023e */
[----:B------:R-:W-:Y:S02]  /*8360*/  ISETP.GE.AND P3, PT, R123, R245, PT ;  /* 0x000000f57b00720c */ /* 0x000fe40003f66270 */
[----:B------:R-:W-:Y:S01]  /*8370*/  IMAD.WIDE R32, R14, 0x4, R32 ;  /* 0x000000040e207825 */ /* 0x000fe200078e0220 */
[----:B------:R-:W-:-:S03]  /*8380*/  LOP3.LUT R123, R2, 0x42, RZ, 0xfc, !PT ;  /* 0x00000042027b7812 */ /* 0x000fc600078efcff */
[----:B------:R-:W-:Y:S01]  /*8390*/  IMAD.WIDE R30, R14, 0x4, R30 ;  /* 0x000000040e1e7825 */ /* 0x000fe200078e021e */
[----:B---3--:R-:W-:Y:S02]  /*83a0*/  SEL R110, RZ, 0x4, P3 ;  /* 0x00000004ff6e7807 */ /* 0x008fe40001800000 */
[----:B------:R-:W-:Y:S01]  /*83b0*/  ISETP.GE.AND P3, PT, R120, R245, PT ;  /* 0x000000f57800720c */ /* 0x000fe20003f66270 */
[----:B------:R-:W-:Y:S01]  /*83c0*/  IMAD.WIDE R136, R14, 0x4, R136 ;  /* 0x000000040e887825 */ /* 0x000fe200078e0288 */
[----:B------:R-:W-:Y:S02]  /*83d0*/  SEL R110, R110, RZ, P2 ;  /* 0x000000ff6e6e7207 */ /* 0x000fe40001000000 */
[----:B------:R-:W-:Y:S01]  /*83e0*/  LOP3.LUT R120, R2, 0x60, RZ, 0xfc, !PT ;  /* 0x0000006002787812 */ /* 0x000fe200078efcff */
[----:B------:R-:W-:Y:S01]  /*83f0*/  IMAD.WIDE R138, R14, 0x4, R138 ;  /* 0x000000040e8a7825 */ /* 0x000fe200078e028a */
[----:B------:R-:W-:Y:S02]  /*8400*/  ISETP.NE.U32.AND P4, PT, R110, RZ, PT ;  /* 0x000000ff6e00720c */ /* 0x000fe40003f85070 */
[----:B------:R-:W-:Y:S01]  /*8410*/  SEL R110, RZ, 0x4, P3 ;  /* 0x00000004ff6e7807 */ /* 0x000fe20001800000 */
[----:B------:R-:W-:-:S03]  /*8420*/  IMAD.WIDE R94, R14, 0x4, R94 ;  /* 0x000000040e5e7825 */ /* 0x000fc600078e025e */
[----:B------:R-:W-:Y:S01]  /*8430*/  SEL R110, R110, RZ, P2 ;  /* 0x000000ff6e6e7207 */ /* 0x000fe20001000000 */
[----:B------:R-:W-:-:S03]  /*8440*/  IMAD.WIDE R92, R14, 0x4, R92 ;  /* 0x000000040e5c7825 */ /* 0x000fc600078e025c */
[----:B------:R-:W-:Y:S01]  /*8450*/  ISETP.NE.U32.AND P3, PT, R110, RZ, PT ;  /* 0x000000ff6e00720c */ /* 0x000fe20003f65070 */
[C---:B------:R-:W-:Y:S02]  /*8460*/  IMAD.WIDE R60, R14.reuse, 0x4, R60 ;  /* 0x000000040e3c7825 */ /* 0x040fe400078e023c */
[----:B------:R-:W-:Y:S02]  /*8470*/  LDGSTS.E [R121+0xa008], desc[UR36][R108.64], P4 ;  /* 0x0a0080006c797fae */ /* 0x000fe4000a1a1024 */
[----:B------:R-:W-:-:S04]  /*8480*/  IMAD.WIDE R58, R14, 0x4, R58 ;  /* 0x000000040e3a7825 */ /* 0x000fc800078e023a */
[----:B------:R-:W-:-:S04]  /*8490*/  IMAD.WIDE R28, R14, 0x4, R28 ;  /* 0x000000040e1c7825 */ /* 0x000fc800078e021c */
[----:B------:R1:W-:Y:S01]  /*84a0*/  LDGSTS.E [R121+0xc000], desc[UR36][R76.64], P3 ;  /* 0x0c0000004c797fae */ /* 0x0003e200099a1024 */
[----:B------:R-:W-:Y:S01]  /*84b0*/  ISETP.GE.AND P3, PT, R123, R245, PT ;  /* 0x000000f57b00720c */ /* 0x000fe20003f66270 */
[----:B------:R-:W-:Y:S01]  /*84c0*/  IMAD.WIDE R26, R14, 0x4, R26 ;  /* 0x000000040e1a7825 */ /* 0x000fe200078e021a */
[----:B------:R-:W-:-:S03]  /*84d0*/  LOP3.LUT R123, R2, 0x62, RZ, 0xfc, !PT ;  /* 0x00000062027b7812 */ /* 0x000fc600078efcff */
[----:B------:R-:W-:-:S04]  /*84e0*/  IMAD.WIDE R140, R14, 0x4, R140 ;  /* 0x000000040e8c7825 */ /* 0x000fc800078e028c */
[----:B------:R-:W-:Y:S01]  /*84f0*/  IMAD.WIDE R236, R14, 0x4, R236 ;  /* 0x000000040eec7825 */ /* 0x000fe200078e02ec */
[----:B-1----:R-:W-:Y:S02]  /*8500*/  SEL R76, RZ, 0x4, P3 ;  /* 0x00000004ff4c7807 */ /* 0x002fe40001800000 */
        /* <DEDUP_REMOVED lines=16> */
[-C--:B------:R-:W-:Y:S01]  /*8610*/  ISETP.GE.AND P3, PT, R123, R245.reuse, PT ;  /* 0x000000f57b00720c */ /* 0x080fe20003f66270 */
[C---:B------:R-:W-:Y:S02]  /*8620*/  IMAD.WIDE R116, R14.reuse, 0x4, R116 ;  /* 0x000000040e747825 */ /* 0x040fe400078e0274 */
[----:B------:R-:W3:Y:S02]  /*8630*/  LDL.LU.64 R74, [R1+0x98] ;  /* 0x00009800014a7983 */ /* 0x000ee40000300a00 */
[C---:B------:R-:W-:Y:S02]  /*8640*/  IMAD.WIDE R84, R14.reuse, 0x4, R84 ;  /* 0x000000040e547825 */ /* 0x040fe400078e0254 */
[----:B------:R-:W4:Y:S02]  /*8650*/  LDL.LU.64 R108, [R1+0x90] ;  /* 0x00009000016c7983 */ /* 0x000f240000300a00 */
[----:B------:R-:W-:Y:S01]  /*8660*/  IMAD.WIDE R82, R14, 0x4, R82 ;  /* 0x000000040e527825 */ /* 0x000fe200078e0252 */
[----:B-1----:R-:W-:Y:S01]  /*8670*/  SEL R44, RZ, 0x4, P3 ;  /* 0x00000004ff2c7807 */ /* 0x002fe20001800000 */
[----:B--2---:R-:W2:Y:S01]  /*8680*/  LDL.LU.64 R110, [R1+0x50] ;  /* 0x00005000016e7983 */ /* 0x004ea20000300a00 */
[----:B------:R-:W-:Y:S01]  /*8690*/  ISETP.GE.AND P3, PT, R120, R245, PT ;  /* 0x000000f57800720c */ /* 0x000fe20003f66270 */
[----:B------:R-:W-:Y:S01]  /*86a0*/  IMAD.WIDE R52, R14, 0x4, R52 ;  /* 0x000000040e347825 */ /* 0x000fe200078e0234 */
[----:B------:R-:W-:-:S02]  /*86b0*/  SEL R44, R44, RZ, P2 ;  /* 0x000000ff2c2c7207 */ /* 0x000fc40001000000 */
        /* <DEDUP_REMOVED lines=9> */
[----:B------:R1:W-:Y:S02]  /*8750*/  LDGSTS.E [R121+0xe008], desc[UR36][R42.64], P4 ;  /* 0x0e0080002a797fae */ /* 0x0003e4000a1a1024 */
[----:B------:R-:W-:-:S04]  /*8760*/  IMAD.WIDE R112, R14, 0x4, R112 ;  /* 0x000000040e707825 */ /* 0x000fc800078e0270 */
[----:B------:R-:W-:-:S04]  /*8770*/  IMAD.WIDE R80, R14, 0x4, R80 ;  /* 0x000000040e507825 */ /* 0x000fc800078e0250 */
[----:B------:R-:W-:Y:S01]  /*8780*/  LDGSTS.E [R15+0x8000], desc[UR36][R124.64], P3 ;  /* 0x080000007c0f7fae */ /* 0x000fe200099a1024 */
[-C--:B------:R-:W-:Y:S02]  /*8790*/  ISETP.GE.AND P3, PT, R120, R245.reuse, PT ;  /* 0x000000f57800720c */ /* 0x080fe40003f66270 */
[----:B-1----:R-:W-:Y:S02]  /*87a0*/  LOP3.LUT R121, R2, 0x24, RZ, 0xfc, !PT ;  /* 0x0000002402797812 */ /* 0x002fe400078efcff */
[----:B------:R-:W-:Y:S02]  /*87b0*/  SEL R42, RZ, 0x4, P3 ;  /* 0x00000004ff2a7807 */ /* 0x000fe40001800000 */
[----:B------:R-:W-:Y:S02]  /*87c0*/  ISETP.GE.AND P3, PT, R121, R245, PT ;  /* 0x000000f57900720c */ /* 0x000fe40003f66270 */
[----:B------:R-:W-:Y:S02]  /*87d0*/  SEL R42, R42, RZ, P2 ;  /* 0x000000ff2a2a7207 */ /* 0x000fe40001000000 */
[----:B------:R-:W-:-:S02]  /*87e0*/  LOP3.LUT R120, R2, 0x26, RZ, 0xfc, !PT ;  /* 0x0000002602787812 */ /* 0x000fc400078efcff */
[----:B------:R-:W-:Y:S02]  /*87f0*/  ISETP.NE.U32.AND P4, PT, R42, RZ, PT ;  /* 0x000000ff2a00720c */ /* 0x000fe40003f85070 */
[----:B------:R-:W-:Y:S02]  /*8800*/  SEL R42, RZ, 0x4, P3 ;  /* 0x00000004ff2a7807 */ /* 0x000fe40001800000 */
[----:B------:R-:W-:Y:S02]  /*8810*/  LOP3.LUT R121, R2, 0x44, RZ, 0xfc, !PT ;  /* 0x0000004402797812 */ /* 0x000fe400078efcff */
[----:B------:R-:W-:-:S04]  /*8820*/  SEL R42, R42, RZ, P2 ;  /* 0x000000ff2a2a7207 */ /* 0x000fc80001000000 */
[----:B------:R-:W-:-:S03]  /*8830*/  ISETP.NE.U32.AND P3, PT, R42, RZ, PT ;  /* 0x000000ff2a00720c */ /* 0x000fc60003f65070 */
[----:B------:R-:W-:Y:S10]  /*8840*/  LDGSTS.E [R15+0x8008], desc[UR36][R126.64], P4 ;  /* 0x080080007e0f7fae */ /* 0x000ff4000a1a1024 */
[----:B------:R-:W-:Y:S01]  /*8850*/  LDGSTS.E [R15+0xa000], desc[UR36][R106.64], P3 ;  /* 0x0a0000006a0f7fae */ /* 0x000fe200099a1024 */
[----:B------:R-:W-:-:S02]  /*8860*/  ISETP.GE.AND P3, PT, R120, R245, PT ;  /* 0x000000f57800720c */ /* 0x000fc40003f66270 */
[----:B------:R-:W-:Y:S02]  /*8870*/  LOP3.LUT R120, R2, 0x46, RZ, 0xfc, !PT ;  /* 0x0000004602787812 */ /* 0x000fe400078efcff */
[----:B------:R-:W-:Y:S02]  /*8880*/  SEL R42, RZ, 0x4, P3 ;  /* 0x00000004ff2a7807 */ /* 0x000fe40001800000 */
[----:B------:R-:W-:Y:S02]  /*8890*/  ISETP.GE.AND P3, PT, R121, R245, PT ;  /* 0x000000f57900720c */ /* 0x000fe40003f66270 */
[----:B------:R-:W-:Y:S02]  /*88a0*/  SEL R42, R42, RZ, P2 ;  /* 0x000000ff2a2a7207 */ /* 0x000fe40001000000 */
[----:B------:R-:W-:Y:S02]  /*88b0*/  LOP3.LUT R121, R2, 0x64, RZ, 0xfc, !PT ;  /* 0x0000006402797812 */ /* 0x000fe400078efcff */
[----:B------:R-:W-:-:S02]  /*88c0*/  ISETP.NE.U32.AND P4, PT, R42, RZ, PT ;  /* 0x000000ff2a00720c */ /* 0x000fc40003f85070 */
[----:B------:R-:W-:-:S04]  /*88d0*/  SEL R42, RZ, 0x4, P3 ;  /* 0x00000004ff2a7807 */ /* 0x000fc80001800000 */
        /* <DEDUP_REMOVED lines=11> */
[----:B------:R-:W-:Y:S02]  /*8990*/  SEL R42, RZ, 0x4, P3 ;  /* 0x00000004ff2a7807 */ /* 0x000fe40001800000 */
[-C--:B------:R-:W-:Y:S02]  /*89a0*/  ISETP.GE.AND P3, PT, R121, R245.reuse, PT ;  /* 0x000000f57900720c */ /* 0x080fe40003f66270 */
[----:B------:R-:W-:Y:S02]  /*89b0*/  SEL R42, R42, RZ, P2 ;  /* 0x000000ff2a2a7207 */ /* 0x000fe40001000000 */
[----:B------:R-:W-:Y:S02]  /*89c0*/  LOP3.LUT R121, R2, 0xa, RZ, 0xfc, !PT ;  /* 0x0000000a02797812 */ /* 0x000fe400078efcff */
[----:B------:R-:W-:Y:S02]  /*89d0*/  ISETP.NE.U32.AND P4, PT, R42, RZ, PT ;  /* 0x000000ff2a00720c */ /* 0x000fe40003f85070 */
[----:B------:R-:W-:Y:S01]  /*89e0*/  SEL R42, RZ, 0x4, P3 ;  /* 0x00000004ff2a7807 */ /* 0x000fe20001800000 */
[----:B------:R-:W-:Y:S01]  /*89f0*/  LDGSTS.E [R15+0xc008], desc[UR36][R70.64], P5 ;  /* 0x0c008000460f7fae */ /* 0x000fe2000a9a1024 */
[----:B------:R-:W-:-:S02]  /*8a00*/  ISETP.GE.AND P5, PT, R120, R245, PT ;  /* 0x000000f57800720c */ /* 0x000fc40003fa6270 */
[----:B------:R-:W-:Y:S02]  /*8a10*/  SEL R42, R42, RZ, P2 ;  /* 0x000000ff2a2a7207 */ /* 0x000fe40001000000 */
[----:B------:R-:W-:Y:S02]  /*8a20*/  LOP3.LUT R120, R2, 0x28, RZ, 0xfc, !PT ;  /* 0x0000002802787812 */ /* 0x000fe400078efcff */
[----:B------:R-:W-:Y:S02]  /*8a30*/  ISETP.GE.AND P6, PT, R121, R245, PT ;  /* 0x000000f57900720c */ /* 0x000fe40003fc6270 */
[----:B------:R-:W-:Y:S01]  /*8a40*/  ISETP.NE.U32.AND P3, PT, R42, RZ, PT ;  /* 0x000000ff2a00720c */ /* 0x000fe20003f65070 */
[----:B------:R1:W-:Y:S01]  /*8a50*/  LDGSTS.E [R15+0xe000], desc[UR36][R40.64], P4 ;  /* 0x0e000000280f7fae */ /* 0x0003e2000a1a1024 */
[----:B------:R-:W-:-:S04]  /*8a60*/  LOP3.LUT R121, R2, 0x2a, RZ, 0xfc, !PT ;  /* 0x0000002a02797812 */ /* 0x000fc800078efcff */
[----:B------:R-:W-:Y:S02]  /*8a70*/  ISETP.GE.AND P4, PT, R121, R245, PT ;  /* 0x000000f57900720c */ /* 0x000fe40003f86270 */
[----:B------:R-:W-:Y:S02]  /*8a80*/  LOP3.LUT R121, R2, 0x48, RZ, 0xfc, !PT ;  /* 0x0000004802797812 */ /* 0x000fe400078efcff */
[----:B-1----:R-:W-:-:S03]  /*8a90*/  SEL R41, RZ, 0x4, P5 ;  /* 0x00000004ff297807 */ /* 0x002fc60002800000 */
[----:B------:R1:W-:Y:S01]  /*8aa0*/  LDGSTS.E [R15+0xe008], desc[UR36][R38.64], P3 ;  /* 0x0e008000260f7fae */ /* 0x0003e200099a1024 */
[----:B------:R-:W-:Y:S02]  /*8ab0*/  ISETP.GE.AND P5, PT, R120, R245, PT ;  /* 0x000000f57800720c */ /* 0x000fe40003fa6270 */
[----:B------:R-:W-:Y:S02]  /*8ac0*/  SEL R40, RZ, 0x4, P6 ;  /* 0x00000004ff287807 */ /* 0x000fe40003000000 */
[----:B------:R-:W-:Y:S02]  /*8ad0*/  SEL R42, R41, RZ, P2 ;  /* 0x000000ff292a7207 */ /* 0x000fe40001000000 */
[----:B------:R-:W-:Y:S02]  /*8ae0*/  SEL R41, RZ, 0x4, P5 ;  /* 0x00000004ff297807 */ /* 0x000fe40002800000 */
[----:B------:R-:W-:Y:S02]  /*8af0*/  SEL R40, R40, RZ, P2 ;  /* 0x000000ff28287207 */ /* 0x000fe40001000000 */
[----:B------:R-:W-:-:S02]  /*8b00*/  ISETP.NE.U32.AND P5, PT, R42, RZ, PT ;  /* 0x000000ff2a00720c */ /* 0x000fc40003fa5070 */
[----:B------:R-:W-:Y:S02]  /*8b10*/  SEL R41, R41, RZ, P2 ;  /* 0x000000ff29297207 */ /* 0x000fe40001000000 */
[----:B------:R-:W-:Y:S02]  /*8b20*/  ISETP.NE.U32.AND P6, PT, R40, RZ, PT ;  /* 0x000000ff2800720c */ /* 0x000fe40003fc5070 */
[----:B------:R-:W-:Y:S02]  /*8b30*/  SEL R40, RZ, 0x4, P4 ;  /* 0x00000004ff287807 */ /* 0x000fe40002000000 */
[----:B------:R-:W-:Y:S02]  /*8b40*/  ISETP.GE.AND P4, PT, R121, R245, PT ;  /* 0x000000f57900720c */ /* 0x000fe40003f86270 */
[----:B------:R-:W-:Y:S02]  /*8b50*/  ISETP.NE.U32.AND P3, PT, R41, RZ, PT ;  /* 0x000000ff2900720c */ /* 0x000fe40003f65070 */
[----:B-1----:R-:W-:Y:S01]  /*8b60*/  SEL R15, R40, RZ, P2 ;  /* 0x000000ff280f7207 */ /* 0x002fe20001000000 */
[----:B------:R-:W-:Y:S01]  /*8b70*/  LDGSTS.E [R239+0x8000], desc[UR36][R128.64], P5 ;  /* 0x0800000080ef7fae */ /* 0x000fe2000a9a1024 */
[----:B------:R-:W-:-:S02]  /*8b80*/  SEL R38, RZ, 0x4, P4 ;  /* 0x00000004ff267807 */ /* 0x000fc40002000000 */
[----:B------:R-:W-:Y:S01]  /*8b90*/  LOP3.LUT R121, R2, 0x4a, RZ, 0xfc, !PT ;  /* 0x0000004a02797812 */ /* 0x000fe200078efcff */
[----:B------:R-:W-:Y:S01]  /*8ba0*/  LDGSTS.E [R239+0x8008], desc[UR36][R130.64], P6 ;  /* 0x0800800082ef7fae */ /* 0x000fe2000b1a1024 */
[----:B------:R-:W-:Y:S02]  /*8bb0*/  ISETP.NE.U32.AND P4, PT, R15, RZ, PT ;  /* 0x000000ff0f00720c */ /* 0x000fe40003f85070 */
[----:B------:R-:W-:Y:S02]  /*8bc0*/  SEL R15, R38, RZ, P2 ;  /* 0x000000ff260f7207 */ /* 0x000fe40001000000 */
[----:B------:R-:W-:Y:S01]  /*8bd0*/  ISETP.GE.AND P5, PT, R121, R245, PT ;  /* 0x000000f57900720c */ /* 0x000fe20003fa6270 */
[----:B------:R-:W-:Y:S01]  /*8be0*/  LDGSTS.E [R239+0xa000], desc[UR36][R102.64], P3 ;  /* 0x0a00000066ef7fae */ /* 0x000fe200099a1024 */
[----:B------:R-:W-:Y:S02]  /*8bf0*/  LOP3.LUT R120, R2, 0x68, RZ, 0xfc, !PT ;  /* 0x0000006802787812 */ /* 0x000fe400078efcff */
[----:B------:R-:W-:-:S02]  /*8c00*/  ISETP.NE.U32.AND P6, PT, R15, RZ, PT ;  /* 0x000000ff0f00720c */ /* 0x000fc40003fc5070 */
[----:B------:R-:W-:Y:S02]  /*8c10*/  SEL R15, RZ, 0x4, P5 ;  /* 0x00000004ff0f7807 */ /* 0x000fe40002800000 */
[----:B------:R-:W-:Y:S01]  /*8c20*/  LOP3.LUT R121, R2, 0x6a, RZ, 0xfc, !PT ;  /* 0x0000006a02797812 */ /* 0x000fe200078efcff */
[----:B------:R-:W-:Y:S01]  /*8c30*/  LDGSTS.E [R239+0xa008], desc[UR36][R100.64], P4 ;  /* 0x0a00800064ef7fae */ /* 0x000fe2000a1a1024 */
[-C--:B------:R-:W-:Y:S02]  /*8c40*/  ISETP.GE.AND P3, PT, R120, R245.reuse, PT ;  /* 0x000000f57800720c */ /* 0x080fe40003f66270 */
[----:B------:R-:W-:Y:S02]  /*8c50*/  SEL R38, R15, RZ, P2 ;  /* 0x000000ff0f267207 */ /* 0x000fe40001000000 */
[----:B------:R-:W-:Y:S02]  /*8c60*/  ISETP.GE.AND P5, PT, R121, R245, PT ;  /* 0x000000f57900720c */ /* 0x000fe40003fa6270 */
[----:B------:R-:W-:Y:S01]  /*8c70*/  SEL R15, RZ, 0x4, P3 ;  /* 0x00000004ff0f7807 */ /* 0x000fe20001800000 */
[----:B------:R-:W-:Y:S01]  /*8c80*/  LDGSTS.E [R239+0xc000], desc[UR36][R68.64], P6 ;  /* 0x0c00000044ef7fae */ /* 0x000fe2000b1a1024 */
[----:B------:R-:W-:-:S02]  /*8c90*/  LOP3.LUT R120, R2, 0xc, RZ, 0xfc, !PT ;  /* 0x0000000c02787812 */ /* 0x000fc400078efcff */
[----:B------:R-:W-:Y:S02]  /*8ca0*/  ISETP.NE.U32.AND P3, PT, R38, RZ, PT ;  /* 0x000000ff2600720c */ /* 0x000fe40003f65070 */
[----:B------:R-:W-:Y:S02]  /*8cb0*/  SEL R15, R15, RZ, P2 ;  /* 0x000000ff0f0f7207 */ /* 0x000fe40001000000 */
[----:B------:R-:W-:Y:S02]  /*8cc0*/  SEL R38, RZ, 0x4, P5 ;  /* 0x00000004ff267807 */ /* 0x000fe40002800000 */
[----:B------:R-:W-:Y:S02]  /*8cd0*/  ISETP.GE.AND P5, PT, R120, R245, PT ;  /* 0x000000f57800720c */ /* 0x000fe40003fa6270 */
[----:B------:R-:W-:Y:S02]  /*8ce0*/  LOP3.LUT R121, R2, 0xe, RZ, 0xfc, !PT ;  /* 0x0000000e02797812 */ /* 0x000fe400078efcff */
[----:B------:R-:W-:-:S02]  /*8cf0*/  ISETP.NE.U32.AND P4, PT, R15, RZ, PT ;  /* 0x000000ff0f00720c */ /* 0x000fc40003f85070 */
[----:B------:R-:W-:Y:S01]  /*8d00*/  SEL R38, R38, RZ, P2 ;  /* 0x000000ff26267207 */ /* 0x000fe20001000000 */
[----:B------:R-:W-:Y:S01]  /*8d10*/  LDGSTS.E [R239+0xc008], desc[UR36][R66.64], P3 ;  /* 0x0c00800042ef7fae */ /* 0x000fe200099a1024 */
[----:B------:R-:W-:Y:S02]  /*8d20*/  SEL R15, RZ, 0x4, P5 ;  /* 0x00000004ff0f7807 */ /* 0x000fe40002800000 */
[----:B------:R-:W-:Y:S02]  /*8d30*/  ISETP.GE.AND P6, PT, R121, R245, PT ;  /* 0x000000f57900720c */ /* 0x000fe40003fc6270 */
[----:B------:R-:W-:Y:S02]  /*8d40*/  ISETP.NE.U32.AND P5, PT, R38, RZ, PT ;  /* 0x000000ff2600720c */ /* 0x000fe40003fa5070 */
[----:B------:R-:W-:Y:S02]  /*8d50*/  SEL R15, R15, RZ, P2 ;  /* 0x000000ff0f0f7207 */ /* 0x000fe40001000000 */
[----:B------:R-:W-:Y:S01]  /*8d60*/  SEL R38, RZ, 0x4, P6 ;  /* 0x00000004ff267807 */ /* 0x000fe20003000000 */
[----:B------:R-:W-:Y:S01]  /*8d70*/  LDGSTS.E [R239+0xe000], desc[UR36][R36.64], P4 ;  /* 0x0e00000024ef7fae */ /* 0x000fe2000a1a1024 */
[----:B------:R-:W-:-:S02]  /*8d80*/  ISETP.NE.U32.AND P6, PT, R15, RZ, PT ;  /* 0x000000ff0f00720c */ /* 0x000fc40003fc5070 */
[----:B------:R-:W-:Y:S02]  /*8d90*/  LOP3.LUT R121, R2, 0x2c, RZ, 0xfc, !PT ;  /* 0x0000002c02797812 */ /* 0x000fe400078efcff */
[----:B------:R-:W-:Y:S02]  /*8da0*/  SEL R15, R38, RZ, P2 ;  /* 0x000000ff260f7207 */ /* 0x000fe40001000000 */
[----:B------:R-:W-:Y:S01]  /*8db0*/  ISETP.GE.AND P3, PT, R121, R245, PT ;  /* 0x000000f57900720c */ /* 0x000fe20003f66270 */
[----:B------:R1:W-:Y:S01]  /*8dc0*/  LDGSTS.E [R239+0xe008], desc[UR36][R34.64], P5 ;  /* 0x0e00800022ef7fae */ /* 0x0003e2000a9a1024 */
[----:B------:R-:W-:Y:S02]  /*8dd0*/  ISETP.NE.U32.AND P4, PT, R15, RZ, PT ;  /* 0x000000ff0f00720c */ /* 0x000fe40003f85070 */
[----:B------:R-:W-:Y:S02]  /*8de0*/  SEL R15, RZ, 0x4, P3 ;  /* 0x00000004ff0f7807 */ /* 0x000fe40001800000 */
[----:B------:R-:W-:Y:S01]  /*8df0*/  LOP3.LUT R120, R2, 0x2e, RZ, 0xfc, !PT ;  /* 0x0000002e02787812 */ /* 0x000fe200078efcff */
[----:B------:R-:W-:Y:S01]  /*8e00*/  LDGSTS.E [R240+0x8000], desc[UR36][R132.64], P6 ;  /* 0x0800000084f07fae */ /* 0x000fe2000b1a1024 */
[----:B------:R-:W-:-:S02]  /*8e10*/  SEL R15, R15, RZ, P2 ;  /* 0x000000ff0f0f7207 */ /* 0x000fc40001000000 */
[----:B------:R-:W-:Y:S02]  /*8e20*/  LOP3.LUT R121, R2, 0x4c, RZ, 0xfc, !PT ;  /* 0x0000004c02797812 */ /* 0x000fe400078efcff */
[-C--:B------:R-:W-:Y:S02]  /*8e30*/  ISETP.GE.AND P5, PT, R120, R245.reuse, PT ;  /* 0x000000f57800720c */ /* 0x080fe40003fa6270 */
[----:B------:R-:W-:Y:S01]  /*8e40*/  LOP3.LUT R120, R2, 0x4e, RZ, 0xfc, !PT ;  /* 0x0000004e02787812 */ /* 0x000fe200078efcff */
[----:B------:R-:W-:Y:S01]  /*8e50*/  LDGSTS.E [R240+0x8008], desc[UR36][R134.64], P4 ;  /* 0x0800800086f07fae */ /* 0x000fe2000a1a1024 */
[----:B------:R-:W-:Y:S02]  /*8e60*/  ISETP.GE.AND P6, PT, R121, R245, PT ;  /* 0x000000f57900720c */ /* 0x000fe40003fc6270 */
[----:B------:R-:W-:Y:S02]  /*8e70*/  ISETP.NE.U32.AND P3, PT, R15, RZ, PT ;  /* 0x000000ff0f00720c */ /* 0x000fe40003f65070 */
[----:B-1----:R-:W-:-:S02]  /*8e80*/  SEL R34, RZ, 0x4, P5 ;  /* 0x00000004ff227807 */ /* 0x002fc40002800000 */
[----:B------:R-:W-:Y:S02]  /*8e90*/  ISETP.GE.AND P4, PT, R120, R245, PT ;  /* 0x000000f57800720c */ /* 0x000fe40003f86270 */
[----:B------:R-:W-:Y:S02]  /*8ea0*/  SEL R15, RZ, 0x4, P6 ;  /* 0x00000004ff0f7807 */ /* 0x000fe40003000000 */
[----:B------:R-:W-:Y:S02]  /*8eb0*/  LOP3.LUT R121, R2, 0x6c, RZ, 0xfc, !PT ;  /* 0x0000006c02797812 */ /* 0x000fe400078efcff */
[----:B------:R-:W-:Y:S02]  /*8ec0*/  SEL R35, R34, RZ, P2 ;  /* 0x000000ff22237207 */ /* 0x000fe40001000000 */
[----:B------:R-:W-:Y:S01]  /*8ed0*/  SEL R34, RZ, 0x4, P4 ;  /* 0x00000004ff227807 */ /* 0x000fe20002000000 */
[----:B------:R-:W-:Y:S01]  /*8ee0*/  LDGSTS.E [R240+0xa000], desc[UR36][R98.64], P3 ;  /* 0x0a00000062f07fae */ /* 0x000fe200099a1024 */
[----:B------:R-:W-:-:S02]  /*8ef0*/  SEL R15, R15, RZ, P2 ;  /* 0x000000ff0f0f7207 */ /* 0x000fc40001000000 */
[----:B------:R-:W-:Y:S02]  /*8f00*/  ISETP.GE.AND P5, PT, R121, R245, PT ;  /* 0x000000f57900720c */ /* 0x000fe40003fa6270 */
[----:B------:R-:W-:Y:S02]  /*8f10*/  ISETP.NE.U32.AND P4, PT, R35, RZ, PT ;  /* 0x000000ff2300720c */ /* 0x000fe40003f85070 */
[----:B------:R-:W-:Y:S02]  /*8f20*/  LOP3.LUT R121, R2, 0x6e, RZ, 0xfc, !PT ;  /* 0x0000006e02797812 */ /* 0x000fe400078efcff */
[----:B------:R-:W-:Y:S02]  /*8f30*/  SEL R34, R34, RZ, P2 ;  /* 0x000000ff22227207 */ /* 0x000fe40001000000 */
[----:B------:R-:W-:Y:S02]  /*8f40*/  ISETP.NE.U32.AND P6, PT, R15, RZ, PT ;  /* 0x000000ff0f00720c */ /* 0x000fe40003fc5070 */
[----:B------:R-:W-:-:S02]  /*8f50*/  SEL R15, RZ, 0x4, P5 ;  /* 0x00000004ff0f7807 */ /* 0x000fc40002800000 */
[----:B------:R-:W-:Y:S02]  /*8f60*/  ISETP.GE.AND P3, PT, R121, R245, PT ;  /* 0x000000f57900720c */ /* 0x000fe40003f66270 */
[----:B------:R-:W-:Y:S01]  /*8f70*/  ISETP.NE.U32.AND P5, PT, R34, RZ, PT ;  /* 0x000000ff2200720c */ /* 0x000fe20003fa5070 */
[----:B------:R-:W-:Y:S01]  /*8f80*/  LDGSTS.E [R240+0xa008], desc[UR36][R96.64], P4 ;  /* 0x0a00800060f07fae */ /* 0x000fe2000a1a1024 */
[----:B------:R-:W-:Y:S02]  /*8f90*/  SEL R15, R15, RZ, P2 ;  /* 0x000000ff0f0f7207 */ /* 0x000fe40001000000 */
[----:B------:R-:W-:Y:S02]  /*8fa0*/  SEL R34, RZ, 0x4, P3 ;  /* 0x00000004ff227807 */ /* 0x000fe40001800000 */
[----:B------:R-:W-:Y:S01]  /*8fb0*/  LOP3.LUT R121, R2, 0x10, RZ, 0xfc, !PT ;  /* 0x0000001002797812 */ /* 0x000fe200078efcff */
[----:B------:R-:W-:Y:S01]  /*8fc0*/  LDGSTS.E [R240+0xc000], desc[UR36][R64.64], P6 ;  /* 0x0c00000040f07fae */ /* 0x000fe2000b1a1024 */
[----:B------:R-:W-:-:S02]  /*8fd0*/  ISETP.NE.U32.AND P3, PT, R15, RZ, PT ;  /* 0x000000ff0f00720c */ /* 0x000fc40003f65070 */
[----:B------:R-:W-:Y:S02]  /*8fe0*/  SEL R15, R34, RZ, P2 ;  /* 0x000000ff220f7207 */ /* 0x000fe40001000000 */
[-C--:B------:R-:W-:Y:S01]  /*8ff0*/  ISETP.GE.AND P4, PT, R121, R245.reuse, PT ;  /* 0x000000f57900720c */ /* 0x080fe20003f86270 */
[----:B------:R-:W-:Y:S01]  /*9000*/  LDGSTS.E [R240+0xc008], desc[UR36][R62.64], P5 ;  /* 0x0c0080003ef07fae */ /* 0x000fe2000a9a1024 */
[C---:B------:R-:W-:Y:S02]  /*9010*/  LOP3.LUT R121, R2.reuse, 0x12, RZ, 0xfc, !PT ;  /* 0x0000001202797812 */ /* 0x040fe400078efcff */
[----:B------:R-:W-:Y:S02]  /*9020*/  ISETP.NE.U32.AND P6, PT, R15, RZ, PT ;  /* 0x000000ff0f00720c */ /* 0x000fe40003fc5070 */
[----:B------:R-:W-:Y:S02]  /*9030*/  SEL R15, RZ, 0x4, P4 ;  /* 0x00000004ff0f7807 */ /* 0x000fe40002000000 */
[----:B------:R-:W-:Y:S01]  /*9040*/  ISETP.GE.AND P5, PT, R121, R245, PT ;  /* 0x000000f57900720c */ /* 0x000fe20003fa6270 */
[----:B------:R1:W-:Y:S01]  /*9050*/  LDGSTS.E [R240+0xe000], desc[UR36][R32.64], P3 ;  /* 0x0e00000020f07fae */ /* 0x0003e200099a1024 */
[----:B------:R-:W-:-:S02]  /*9060*/  LOP3.LUT R239, R2, 0x30, RZ, 0xfc, !PT ;  /* 0x0000003002ef7812 */ /* 0x000fc400078efcff */
[----:B------:R-:W-:Y:S02]  /*9070*/  SEL R34, R15, RZ, P2 ;  /* 0x000000ff0f227207 */ /* 0x000fe40001000000 */
[----:B------:R-:W-:Y:S02]  /*9080*/  SEL R15, RZ, 0x4, P5 ;  /* 0x00000004ff0f7807 */ /* 0x000fe40002800000 */
[----:B------:R-:W-:Y:S01]  /*9090*/  ISETP.GE.AND P4, PT, R239, R245, PT ;  /* 0x000000f5ef00720c */ /* 0x000fe20003f86270 */
[----:B------:R2:W-:Y:S01]  /*90a0*/  LDGSTS.E [R240+0xe008], desc[UR36][R30.64], P6 ;  /* 0x0e0080001ef07fae */ /* 0x0005e2000b1a1024 */
[C---:B------:R-:W-:Y:S02]  /*90b0*/  LOP3.LUT R120, R2.reuse, 0x32, RZ, 0xfc, !PT ;  /* 0x0000003202787812 */ /* 0x040fe400078efcff */
[----:B------:R-:W-:Y:S02]  /*90c0*/  LOP3.LUT R121, R2, 0x50, RZ, 0xfc, !PT ;  /* 0x0000005002797812 */ /* 0x000fe400078efcff */
[----:B-1----:R-:W-:-:S02]  /*90d0*/  SEL R32, R15, RZ, P2 ;  /* 0x000000ff0f207207 */ /* 0x002fc40001000000 */
[----:B------:R-:W-:Y:S02]  /*90e0*/  SEL R15, RZ, 0x4, P4 ;  /* 0x00000004ff0f7807 */ /* 0x000fe40002000000 */
[----:B------:R-:W-:Y:S02]  /*90f0*/  ISETP.GE.AND P5, PT, R120, R245, PT ;  /* 0x000000f57800720c */ /* 0x000fe40003fa6270 */
[----:B------:R-:W-:Y:S02]  /*9100*/  ISETP.NE.U32.AND P3, PT, R34, RZ, PT ;  /* 0x000000ff2200720c */ /* 0x000fe40003f65070 */
[----:B------:R-:W-:Y:S02]  /*9110*/  ISETP.NE.U32.AND P4, PT, R32, RZ, PT ;  /* 0x000000ff2000720c */ /* 0x000fe40003f85070 */
[----:B--2---:R-:W-:Y:S02]  /*9120*/  SEL R30, R15, RZ, P2 ;  /* 0x000000ff0f1e7207 */ /* 0x004fe40001000000 */
[----:B------:R-:W-:-:S02]  /*9130*/  SEL R15, RZ, 0x4, P5 ;  /* 0x00000004ff0f7807 */ /* 0x000fc40002800000 */
[----:B------:R-:W-:Y:S02]  /*9140*/  ISETP.GE.AND P6, PT, R121, R245, PT ;  /* 0x000000f57900720c */ /* 0x000fe40003fc6270 */
[----:B------:R-:W-:Y:S02]  /*9150*/  ISETP.NE.U32.AND P5, PT, R30, RZ, PT ;  /* 0x000000ff1e00720c */ /* 0x000fe40003fa5070 */
[----:B------:R-:W-:Y:S01]  /*9160*/  SEL R15, R15, RZ, P2 ;  /* 0x000000ff0f0f7207 */ /* 0x000fe20001000000 */
[----:B------:R-:W-:Y:S01]  /*9170*/  LDGSTS.E [R241+0x8000], desc[UR36][R136.64], P3 ;  /* 0x0800000088f17fae */ /* 0x000fe200099a1024 */
[----:B------:R-:W-:Y:S02]  /*9180*/  SEL R30, RZ, 0x4, P6 ;  /* 0x00000004ff1e7807 */ /* 0x000fe40003000000 */
[----:B------:R-:W-:Y:S01]  /*9190*/  ISETP.NE.U32.AND P6, PT, R15, RZ, PT ;  /* 0x000000ff0f00720c */ /* 0x000fe20003fc5070 */
[----:B------:R-:W-:Y:S01]  /*91a0*/  LDGSTS.E [R241+0x8008], desc[UR36][R138.64], P4 ;  /* 0x080080008af17fae */ /* 0x000fe2000a1a1024 */
[----:B------:R-:W-:-:S02]  /*91b0*/  LOP3.LUT R121, R2, 0x52, RZ, 0xfc, !PT ;  /* 0x0000005202797812 */ /* 0x000fc400078efcff */
[----:B------:R-:W-:Y:S02]  /*91c0*/  SEL R15, R30, RZ, P2 ;  /* 0x000000ff1e0f7207 */ /* 0x000fe40001000000 */
[----:B------:R-:W-:Y:S01]  /*91d0*/  ISETP.GE.AND P4, PT, R121, R245, PT ;  /* 0x000000f57900720c */ /* 0x000fe20003f86270 */
[----:B------:R-:W-:Y:S01]  /*91e0*/  LDGSTS.E [R241+0xa000], desc[UR36][R94.64], P5 ;  /* 0x0a0000005ef17fae */ /* 0x000fe2000a9a1024 */
[----:B------:R-:W-:Y:S02]  /*91f0*/  ISETP.NE.U32.AND P3, PT, R15, RZ, PT ;  /* 0x000000ff0f00720c */ /* 0x000fe40003f65070 */
[C---:B------:R-:W-:Y:S02]  /*9200*/  LOP3.LUT R120, R2.reuse, 0x70, RZ, 0xfc, !PT ;  /* 0x0000007002787812 */ /* 0x040fe400078efcff */
[----:B------:R-:W-:Y:S01]  /*9210*/  SEL R15, RZ, 0x4, P4 ;  /* 0x00000004ff0f7807 */ /* 0x000fe20002000000 */
[----:B------:R-:W-:Y:S01]  /*9220*/  LDGSTS.E [R241+0xa008], desc[UR36][R92.64], P6 ;  /* 0x0a0080005cf17fae */ /* 0x000fe2000b1a1024 */
[----:B------:R-:W-:-:S02]  /*9230*/  LOP3.LUT R121, R2, 0x72, RZ, 0xfc, !PT ;  /* 0x0000007202797812 */ /* 0x000fc400078efcff */
[-C--:B------:R-:W-:Y:S02]  /*9240*/  ISETP.GE.AND P5, PT, R120, R245.reuse, PT ;  /* 0x000000f57800720c */ /* 0x080fe40003fa6270 */
[----:B------:R-:W-:Y:S02]  /*9250*/  SEL R15, R15, RZ, P2 ;  /* 0x000000ff0f0f7207 */ /* 0x000fe40001000000 */
[----:B------:R-:W-:Y:S01]  /*9260*/  ISETP.GE.AND P6, PT, R121, R245, PT ;  /* 0x000000f57900720c */ /* 0x000fe20003fc6270 */
[----:B------:R-:W-:Y:S01]  /*9270*/  LDGSTS.E [R241+0xc000], desc[UR36][R60.64], P3 ;  /* 0x0c0000003cf17fae */ /* 0x000fe200099a1024 */
[----:B------:R-:W-:Y:S02]  /*9280*/  LOP3.LUT R120, R2, 0x14, RZ, 0xfc, !PT ;  /* 0x0000001402787812 */ /* 0x000fe400078efcff */
[----:B------:R-:W-:Y:S02]  /*9290*/  SEL R30, RZ, 0x4, P5 ;  /* 0x00000004ff1e7807 */ /* 0x000fe40002800000 */
[----:B------:R-:W-:-:S02]  /*92a0*/  ISETP.NE.U32.AND P4, PT, R15, RZ, PT ;  /* 0x000000ff0f00720c */ /* 0x000fc40003f85070 */
[----:B------:R-:W-:Y:S02]  /*92b0*/  SEL R15, RZ, 0x4, P6 ;  /* 0x00000004ff0f7807 */ /* 0x000fe40003000000 */
[----:B------:R-:W-:Y:S02]  /*92c0*/  LOP3.LUT R121, R2, 0x16, RZ, 0xfc, !PT ;  /* 0x0000001602797812 */ /* 0x000fe400078efcff */
[-C--:B------:R-:W-:Y:S02]  /*92d0*/  ISETP.GE.AND P3, PT, R120, R245.reuse, PT ;  /* 0x000000f57800720c */ /* 0x080fe40003f66270 */
[----:B------:R-:W-:Y:S02]  /*92e0*/  SEL R31, R30, RZ, P2 ;  /* 0x000000ff1e1f7207 */ /* 0x000fe40001000000 */
[----:B------:R-:W-:Y:S02]  /*92f0*/  SEL R15, R15, RZ, P2 ;  /* 0x000000ff0f0f7207 */ /* 0x000fe40001000000 */
[----:B------:R-:W-:Y:S01]  /*9300*/  ISETP.GE.AND P5, PT, R121, R245, PT ;  /* 0x000000f57900720c */ /* 0x000fe20003fa6270 */
[----:B------:R-:W-:Y:S01]  /*9310*/  LDGSTS.E [R241+0xc008], desc[UR36][R58.64], P4 ;  /* 0x0c0080003af17fae */ /* 0x000fe2000a1a1024 */
[----:B------:R-:W-:-:S02]  /*9320*/  SEL R30, RZ, 0x4, P3 ;  /* 0x00000004ff1e7807 */ /* 0x000fc40001800000 */
[----:B------:R-:W-:Y:S02]  /*9330*/  ISETP.NE.U32.AND P6, PT, R31, RZ, PT ;  /* 0x000000ff1f00720c */ /* 0x000fe40003fc5070 */
[----:B------:R-:W-:Y:S02]  /*9340*/  LOP3.LUT R121, R2, 0x34, RZ, 0xfc, !PT ;  /* 0x0000003402797812 */ /* 0x000fe400078efcff */
[----:B------:R-:W-:Y:S02]  /*9350*/  ISETP.NE.U32.AND P3, PT, R15, RZ, PT ;  /* 0x000000ff0f00720c */ /* 0x000fe40003f65070 */
[----:B------:R-:W-:Y:S02]  /*9360*/  SEL R30, R30, RZ, P2 ;  /* 0x000000ff1e1e7207 */ /* 0x000fe40001000000 */
[----:B------:R-:W-:Y:S02]  /*9370*/  SEL R15, RZ, 0x4, P5 ;  /* 0x00000004ff0f7807 */ /* 0x000fe40002800000 */
[----:B------:R-:W-:-:S02]  /*9380*/  ISETP.GE.AND P5, PT, R121, R245, PT ;  /* 0x000000f57900720c */ /* 0x000fc40003fa6270 */
[----:B------:R-:W-:Y:S01]  /*9390*/  ISETP.NE.U32.AND P4, PT, R30, RZ, PT ;  /* 0x000000ff1e00720c */ /* 0x000fe20003f85070 */
[----:B------:R-:W-:Y:S01]  /*93a0*/  LDGSTS.E [R241+0xe000], desc[UR36][R28.64], P6 ;  /* 0x0e0000001cf17fae */ /* 0x000fe2000b1a1024 */
[----:B------:R-:W-:Y:S02]  /*93b0*/  SEL R15, R15, RZ, P2 ;  /* 0x000000ff0f0f7207 */ /* 0x000fe40001000000 */
[----:B------:R-:W-:Y:S01]  /*93c0*/  SEL R30, RZ, 0x4, P5 ;  /* 0x00000004ff1e7807 */ /* 0x000fe20002800000 */
[----:B------:R1:W-:Y:S01]  /*93d0*/  LDGSTS.E [R241+0xe008], desc[UR36][R26.64], P3 ;  /* 0x0e0080001af17fae */ /* 0x0003e200099a1024 */
[----:B------:R-:W-:Y:S02]  /*93e0*/  LOP3.LUT R121, R2, 0x36, RZ, 0xfc, !PT ;  /* 0x0000003602797812 */ /* 0x000fe400078efcff */
[----:B------:R-:W-:Y:S02]  /*93f0*/  ISETP.NE.U32.AND P5, PT, R15, RZ, PT ;  /* 0x000000ff0f00720c */ /* 0x000fe40003fa5070 */
[----:B------:R-:W-:-:S02]  /*9400*/  SEL R15, R30, RZ, P2 ;  /* 0x000000ff1e0f7207 */ /* 0x000fc40001000000 */
[-C--:B------:R-:W-:Y:S01]  /*9410*/  ISETP.GE.AND P6, PT, R121, R245.reuse, PT ;  /* 0x000000f57900720c */ /* 0x080fe20003fc6270 */
[----:B------:R-:W-:Y:S01]  /*9420*/  LDGSTS.E [R242+0x8000], desc[UR36][R140.64], P4 ;  /* 0x080000008cf27fae */ /* 0x000fe2000a1a1024 */
[----:B------:R-:W-:Y:S02]  /*9430*/  LOP3.LUT R120, R2, 0x54, RZ, 0xfc, !PT ;  /* 0x0000005402787812 */ /* 0x000fe400078efcff */
[----:B------:R-:W-:Y:S02]  /*9440*/  ISETP.NE.U32.AND P3, PT, R15, RZ, PT ;  /* 0x000000ff0f00720c */ /* 0x000fe40003f65070 */
[----:B------:R-:W-:Y:S02]  /*9450*/  SEL R15, RZ, 0x4, P6 ;  /* 0x00000004ff0f7807 */ /* 0x000fe40003000000 */
[----:B------:R-:W-:Y:S01]  /*9460*/  ISETP.GE.AND P6, PT, R120, R245, PT ;  /* 0x000000f57800720c */ /* 0x000fe20003fc6270 */
[----:B------:R2:W-:Y:S01]  /*9470*/  LDGSTS.E [R242+0x8008], desc[UR36][R236.64], P5 ;  /* 0x08008000ecf27fae */ /* 0x0005e2000a9a1024 */
[----:B------:R-:W-:-:S02]  /*9480*/  LOP3.LUT R121, R2, 0x56, RZ, 0xfc, !PT ;  /* 0x0000005602797812 */ /* 0x000fc400078efcff */
[----:B------:R-:W-:Y:S02]  /*9490*/  SEL R15, R15, RZ, P2 ;  /* 0x000000ff0f0f7207 */ /* 0x000fe40001000000 */
[----:B-1----:R-:W-:Y:S02]  /*94a0*/  SEL R26, RZ, 0x4, P6 ;  /* 0x00000004ff1a7807 */ /* 0x002fe40003000000 */
[----:B------:R-:W-:Y:S01]  /*94b0*/  ISETP.GE.AND P4, PT, R121, R245, PT ;  /* 0x000000f57900720c */ /* 0x000fe20003f86270 */
[----:B------:R-:W-:Y:S01]  /*94c0*/  LDGSTS.E [R242+0xa000], desc[UR36][R90.64], P3 ;  /* 0x0a0000005af27fae */ /* 0x000fe200099a1024 */
[----:B------:R-:W-:Y:S02]  /*94d0*/  LOP3.LUT R120, R2, 0x74, RZ, 0xfc, !PT ;  /* 0x0000007402787812 */ /* 0x000fe400078efcff */
[----:B------:R-:W-:Y:S02]  /*94e0*/  ISETP.NE.U32.AND P6, PT, R15, RZ, PT ;  /* 0x000000ff0f00720c */ /* 0x000fe40003fc5070 */
[----:B------:R-:W-:-:S02]  /*94f0*/  SEL R26, R26, RZ, P2 ;  /* 0x000000ff1a1a7207 */ /* 0x000fc40001000000 */
[----:B------:R-:W-:Y:S02]  /*9500*/  SEL R15, RZ, 0x4, P4 ;  /* 0x00000004ff0f7807 */ /* 0x000fe40002000000 */
[----:B------:R-:W-:Y:S02]  /*9510*/  LOP3.LUT R121, R2, 0x76, RZ, 0xfc, !PT ;  /* 0x0000007602797812 */ /* 0x000fe400078efcff */
[-C--:B------:R-:W-:Y:S02]  /*9520*/  ISETP.GE.AND P5, PT, R120, R245.reuse, PT ;  /* 0x000000f57800720c */ /* 0x080fe40003fa6270 */
[----:B------:R-:W-:Y:S02]  /*9530*/  ISETP.NE.U32.AND P4, PT, R26, RZ, PT ;  /* 0x000000ff1a00720c */ /* 0x000fe40003f85070 */
[----:B------:R-:W-:Y:S01]  /*9540*/  SEL R15, R15, RZ, P2 ;  /* 0x000000ff0f0f7207 */ /* 0x000fe20001000000 */
[----:B------:R-:W-:Y:S01]  /*9550*/  LDGSTS.E [R242+0xa008], desc[UR36][R88.64], P6 ;  /* 0x0a00800058f27fae */ /* 0x000fe2000b1a1024 */
[----:B------:R-:W-:-:S02]  /*9560*/  ISETP.GE.AND P3, PT, R121, R245, PT ;  /* 0x000000f57900720c */ /* 0x000fc40003f66270 */
[----:B------:R-:W-:Y:S02]  /*9570*/  SEL R26, RZ, 0x4, P5 ;  /* 0x00000004ff1a7807 */ /* 0x000fe40002800000 */
[----:B------:R-:W-:Y:S02]  /*9580*/  ISETP.NE.U32.AND P5, PT, R15, RZ, PT ;  /* 0x000000ff0f00720c */ /* 0x000fe40003fa5070 */
[----:B------:R-:W-:Y:S02]  /*9590*/  SEL R15, RZ, 0x4, P3 ;  /* 0x00000004ff0f7807 */ /* 0x000fe40001800000 */
[----:B------:R-:W-:Y:S01]  /*95a0*/  SEL R26, R26, RZ, P2 ;  /* 0x000000ff1a1a7207 */ /* 0x000fe20001000000 */
[----:B------:R-:W-:Y:S01]  /*95b0*/  LDGSTS.E [R242+0xc000], desc[UR36][R56.64], P4 ;  /* 0x0c00000038f27fae */ /* 0x000fe2000a1a1024 */
[----:B------:R-:W-:Y:S02]  /*95c0*/  SEL R15, R15, RZ, P2 ;  /* 0x000000ff0f0f7207 */ /* 0x000fe40001000000 */
[----:B------:R-:W-:-:S02]  /*95d0*/  ISETP.NE.U32.AND P3, PT, R26, RZ, PT ;  /* 0x000000ff1a00720c */ /* 0x000fc40003f65070 */
[C---:B------:R-:W-:Y:S02]  /*95e0*/  LOP3.LUT R121, R2.reuse, 0x18, RZ, 0xfc, !PT ;  /* 0x0000001802797812 */ /* 0x040fe400078efcff */
[----:B------:R-:W-:Y:S01]  /*95f0*/  ISETP.NE.U32.AND P4, PT, R15, RZ, PT ;  /* 0x000000ff0f00720c */ /* 0x000fe20003f85070 */
[----:B------:R-:W-:Y:S01]  /*9600*/  LDGSTS.E [R242+0xc008], desc[UR36][R54.64], P5 ;  /* 0x0c00800036f27fae */ /* 0x000fe2000a9a1024 */
[-C--:B------:R-:W-:Y:S02]  /*9610*/  ISETP.GE.AND P6, PT, R121, R245.reuse, PT ;  /* 0x000000f57900720c */ /* 0x080fe40003fc6270 */
[C---:B------:R-:W-:Y:S02]  /*9620*/  LOP3.LUT R240, R2.reuse, 0x1a, RZ, 0xfc, !PT ;  /* 0x0000001a02f07812 */ /* 0x040fe400078efcff */
[----:B------:R-:W-:Y:S02]  /*9630*/  LOP3.LUT R121, R2, 0x38, RZ, 0xfc, !PT ;  /* 0x0000003802797812 */ /* 0x000fe400078efcff */
[----:B------:R-:W-:Y:S01]  /*9640*/  SEL R15, RZ, 0x4, P6 ;  /* 0x00000004ff0f7807 */ /* 0x000fe20003000000 */
[----:B------:R-:W-:Y:S01]  /*9650*/  LDGSTS.E [R242+0xe000], desc[UR36][R24.64], P3 ;  /* 0x0e00000018f27fae */ /* 0x000fe200099a1024 */
[----:B------:R-:W-:-:S02]  /*9660*/  ISETP.GE.AND P6, PT, R240, R245, PT ;  /* 0x000000f5f000720c */ /* 0x000fc40003fc6270 */
[-C--:B------:R-:W-:Y:S01]  /*9670*/  ISETP.GE.AND P3, PT, R121, R245.reuse, PT ;  /* 0x000000f57900720c */ /* 0x080fe20003f66270 */
[----:B------:R1:W-:Y:S01]  /*9680*/  LDGSTS.E [R242+0xe008], desc[UR36][R22.64], P4 ;  /* 0x0e00800016f27fae */ /* 0x0003e2000a1a1024 */
[----:B------:R-:W-:Y:S02]  /*9690*/  SEL R26, R15, RZ, P2 ;  /* 0x000000ff0f1a7207 */ /* 0x000fe40001000000 */
[----:B------:R-:W-:Y:S02]  /*96a0*/  SEL R15, RZ, 0x4, P6 ;  /* 0x00000004ff0f7807 */ /* 0x000fe40003000000 */
[----:B------:R-:W-:Y:S02]  /*96b0*/  LOP3.LUT R120, R2, 0x58, RZ, 0xfc, !PT ;  /* 0x0000005802787812 */ /* 0x000fe400078efcff */
[----:B------:R-:W-:Y:S02]  /*96c0*/  SEL R15, R15, RZ, P2 ;  /* 0x000000ff0f0f7207 */ /* 0x000fe40001000000 */
[----:B------:R-:W-:-:S02]  /*96d0*/  ISETP.GE.AND P4, PT, R120, R245, PT ;  /* 0x000000f57800720c */ /* 0x000fc40003f86270 */
[----:B--2---:R-:W-:Y:S02]  /*96e0*/  LOP3.LUT R236, R2, 0x3a, RZ, 0xfc, !PT ;  /* 0x0000003a02ec7812 */ /* 0x004fe400078efcff */
[----:B-1----:R-:W-:Y:S02]  /*96f0*/  SEL R22, RZ, 0x4, P3 ;  /* 0x00000004ff167807 */ /* 0x002fe40001800000 */
[----:B------:R-:W-:Y:S02]  /*9700*/  ISETP.NE.U32.AND P6, PT, R26, RZ, PT ;  /* 0x000000ff1a00720c */ /* 0x000fe40003fc5070 */
[----:B------:R-:W-:Y:S02]  /*9710*/  SEL R22, R22, RZ, P2 ;  /* 0x000000ff16167207 */ /* 0x000fe40001000000 */
[----:B------:R-:W-:Y:S02]  /*9720*/  ISETP.NE.U32.AND P3, PT, R15, RZ, PT ;  /* 0x000000ff0f00720c */ /* 0x000fe40003f65070 */
[----:B------:R-:W-:-:S02]  /*9730*/  SEL R23, RZ, 0x4, P4 ;  /* 0x00000004ff177807 */ /* 0x000fc40002000000 */
[-C--:B------:R-:W-:Y:S02]  /*9740*/  ISETP.GE.AND P5, PT, R236, R245.reuse, PT ;  /* 0x000000f5ec00720c */ /* 0x080fe40003fa6270 */
[----:B------:R-:W-:Y:S02]  /*9750*/  ISETP.NE.U32.AND P4, PT, R22, RZ, PT ;  /* 0x000000ff1600720c */ /* 0x000fe40003f85070 */
[----:B------:R-:W-:Y:S01]  /*9760*/  LOP3.LUT R121, R2, 0x5a, RZ, 0xfc, !PT ;  /* 0x0000005a02797812 */ /* 0x000fe200078efcff */
[----:B------:R-:W-:Y:S01]  /*9770*/  LDGSTS.E [R243+0x8000], desc[UR36][R118.64], P6 ;  /* 0x0800000076f37fae */ /* 0x000fe2000b1a1024 */
[----:B------:R-:W-:Y:S02]  /*9780*/  SEL R15, RZ, 0x4, P5 ;  /* 0x00000004ff0f7807 */ /* 0x000fe40002800000 */
[----:B------:R-:W-:Y:S01]  /*9790*/  ISETP.GE.AND P5, PT, R121, R245, PT ;  /* 0x000000f57900720c */ /* 0x000fe20003fa6270 */
[----:B------:R-:W-:Y:S01]  /*97a0*/  LDGSTS.E [R243+0x8008], desc[UR36][R116.64], P3 ;  /* 0x0800800074f37fae */ /* 0x000fe200099a1024 */
[----:B------:R-:W-:-:S02]  /*97b0*/  SEL R15, R15, RZ, P2 ;  /* 0x000000ff0f0f7207 */ /* 0x000fc40001000000 */
[----:B------:R-:W-:Y:S02]  /*97c0*/  SEL R24, RZ, 0x4, P5 ;  /* 0x00000004ff187807 */ /* 0x000fe40002800000 */
[----:B------:R-:W-:Y:S01]  /*97d0*/  SEL R22, R23, RZ, P2 ;  /* 0x000000ff17167207 */ /* 0x000fe20001000000 */
[----:B------:R-:W-:Y:S01]  /*97e0*/  LDGSTS.E [R243+0xa000], desc[UR36][R84.64], P4 ;  /* 0x0a00000054f37fae */ /* 0x000fe2000a1a1024 */
[----:B------:R-:W-:Y:S02]  /*97f0*/  LOP3.LUT R121, R2, 0x78, RZ, 0xfc, !PT ;  /* 0x0000007802797812 */ /* 0x000fe400078efcff */
[----:B------:R-:W-:Y:S02]  /*9800*/  ISETP.NE.U32.AND P5, PT, R15, RZ, PT ;  /* 0x000000ff0f00720c */ /* 0x000fe40003fa5070 */
[----:B------:R-:W-:Y:S02]  /*9810*/  SEL R15, R24, RZ, P2 ;  /* 0x000000ff180f7207 */ /* 0x000fe40001000000 */
[----:B------:R-:W-:-:S02]  /*9820*/  ISETP.NE.U32.AND P6, PT, R22, RZ, PT ;  /* 0x000000ff1600720c */ /* 0x000fc40003fc5070 */
[-C--:B------:R-:W-:Y:S02]  /*9830*/  ISETP.GE.AND P4, PT, R121, R245.reuse, PT ;  /* 0x000000f57900720c */ /* 0x080fe40003f86270 */
[C---:B------:R-:W-:Y:S02]  /*9840*/  LOP3.LUT R121, R2.reuse, 0x7a, RZ, 0xfc, !PT ;  /* 0x0000007a02797812 */ /* 0x040fe400078efcff */
[----:B------:R-:W-:Y:S02]  /*9850*/  ISETP.NE.U32.AND P3, PT, R15, RZ, PT ;  /* 0x000000ff0f00720c */ /* 0x000fe40003f65070 */
[----:B------:R-:W-:Y:S01]  /*9860*/  SEL R15, RZ, 0x4, P4 ;  /* 0x00000004ff0f7807 */ /* 0x000fe20002000000 */
[----:B------:R-:W-:Y:S01]  /*9870*/  LDGSTS.E [R243+0xa008], desc[UR36][R82.64], P5 ;  /* 0x0a00800052f37fae */ /* 0x000fe2000a9a1024 */
[----:B------:R-:W-:Y:S02]  /*9880*/  ISETP.GE.AND P4, PT, R121, R245, PT ;  /* 0x000000f57900720c */ /* 0x000fe40003f86270 */
[----:B------:R-:W-:Y:S01]  /*9890*/  LOP3.LUT R241, R2, 0x1c, RZ, 0xfc, !PT ;  /* 0x0000001c02f17812 */ /* 0x000fe200078efcff */
[----:B------:R-:W-:Y:S01]  /*98a0*/  LDGSTS.E [R243+0xc000], desc[UR36][R52.64], P6 ;  /* 0x0c00000034f37fae */ /* 0x000fe2000b1a1024 */
[----:B------:R-:W-:-:S02]  /*98b0*/  SEL R15, R15, RZ, P2 ;  /* 0x000000ff0f0f7207 */ /* 0x000fc40001000000 */
[----:B------:R-:W-:Y:S02]  /*98c0*/  SEL R22, RZ, 0x4, P4 ;  /* 0x00000004ff167807 */ /* 0x000fe40002000000 */
[----:B------:R-:W-:Y:S01]  /*98d0*/  ISETP.GE.AND P4, PT, R241, R245, PT ;  /* 0x000000f5f100720c */ /* 0x000fe20003f86270 */
[----:B------:R-:W-:Y:S01]  /*98e0*/  LDGSTS.E [R243+0xc008], desc[UR36][R50.64], P3 ;  /* 0x0c00800032f37fae */ /* 0x000fe200099a1024 */
[----:B------:R-:W-:Y:S02]  /*98f0*/  ISETP.NE.U32.AND P6, PT, R15, RZ, PT ;  /* 0x000000ff0f00720c */ /* 0x000fe40003fc5070 */
[----:B------:R-:W-:Y:S02]  /*9900*/  LOP3.LUT R237, R2, 0x1e, RZ, 0xfc, !PT ;  /* 0x0000001e02ed7812 */ /* 0x000fe400078efcff */
[----:B------:R-:W-:Y:S02]  /*9910*/  SEL R22, R22, RZ, P2 ;  /* 0x000000ff16167207 */ /* 0x000fe40001000000 */
[----:B------:R-:W-:-:S02]  /*9920*/  SEL R15, RZ, 0x4, P4 ;  /* 0x00000004ff0f7807 */ /* 0x000fc40002000000 */
[----:B------:R-:W-:Y:S02]  /*9930*/  ISETP.GE.AND P3, PT, R237, R245, PT ;  /* 0x000000f5ed00720c */ /* 0x000fe40003f66270 */
[----:B------:R-:W-:Y:S02]  /*9940*/  ISETP.NE.U32.AND P4, PT, R22, RZ, PT ;  /* 0x000000ff1600720c */ /* 0x000fe40003f85070 */
[----:B------:R-:W-:Y:S01]  /*9950*/  SEL R22, R15, RZ, P2 ;  /* 0x000000ff0f167207 */ /* 0x000fe20001000000 */
[----:B------:R-:W-:Y:S01]  /*9960*/  LDGSTS.E [R243+0xe000], desc[UR36][R20.64], P6 ;  /* 0x0e00000014f37fae */ /* 0x000fe2000b1a1024 */
[----:B------:R-:W-:Y:S02]  /*9970*/  LOP3.LUT R242, R2, 0x3c, RZ, 0xfc, !PT ;  /* 0x0000003c02f27812 */ /* 0x000fe400078efcff */
[----:B------:R-:W-:Y:S02]  /*9980*/  SEL R15, RZ, 0x4, P3 ;  /* 0x00000004ff0f7807 */ /* 0x000fe40001800000 */
[----:B------:R-:W-:-:S02]  /*9990*/  ISETP.NE.U32.AND P3, PT, R22, RZ, PT ;  /* 0x000000ff1600720c */ /* 0x000fc40003f65070 */
[-C--:B------:R-:W-:Y:S02]  /*99a0*/  ISETP.GE.AND P5, PT, R242, R245.reuse, PT ;  /* 0x000000f5f200720c */ /* 0x080fe40003fa6270 */
[C---:B------:R-:W-:Y:S01]  /*99b0*/  LOP3.LUT R121, R2.reuse, 0x3e, RZ, 0xfc, !PT ;  /* 0x0000003e02797812 */ /* 0x040fe200078efcff */
[----:B------:R1:W-:Y:S01]  /*99c0*/  LDGSTS.E [R243+0xe008], desc[UR36][R18.64], P4 ;  /* 0x0e00800012f37fae */ /* 0x0003e2000a1a1024 */
[----:B------:R-:W-:Y:S02]  /*99d0*/  SEL R23, RZ, 0x4, P5 ;  /* 0x00000004ff177807 */ /* 0x000fe40002800000 */
[-C--:B------:R-:W-:Y:S02]  /*99e0*/  ISETP.GE.AND P5, PT, R121, R245.reuse, PT ;  /* 0x000000f57900720c */ /* 0x080fe40003fa6270 */
[----:B------:R-:W-:Y:S02]  /*99f0*/  LOP3.LUT R121, R2, 0x5c, RZ, 0xfc, !PT ;  /* 0x0000005c02797812 */ /* 0x000fe400078efcff */
[----:B------:R-:W-:Y:S01]  /*9a00*/  SEL R15, R15, RZ, P2 ;  /* 0x000000ff0f0f7207 */ /* 0x000fe20001000000 */
[----:B------:R-:W-:Y:S01]  /*9a10*/  LDGSTS.E [R244+0x8000], desc[UR36][R114.64], P3 ;  /* 0x0800000072f47fae */ /* 0x000fe200099a1024 */
[----:B------:R-:W-:-:S02]  /*9a20*/  ISETP.GE.AND P3, PT, R121, R245, PT ;  /* 0x000000f57900720c */ /* 0x000fc40003f66270 */
[----:B------:R-:W-:Y:S01]  /*9a30*/  ISETP.NE.U32.AND P6, PT, R15, RZ, PT ;  /* 0x000000ff0f00720c */ /* 0x000fe20003fc5070 */
[----:B------:R-:W2:Y:S01]  /*9a40*/  S2R R121, SR_TID.X ;  /* 0x0000000000797919 */ /* 0x000ea20000002100 */
[----:B------:R-:W-:Y:S02]  /*9a50*/  SEL R22, R23, RZ, P2 ;  /* 0x000000ff17167207 */ /* 0x000fe40001000000 */
[----:B------:R-:W-:Y:S02]  /*9a60*/  SEL R15, RZ, 0x4, P5 ;  /* 0x00000004ff0f7807 */ /* 0x000fe40002800000 */
[----:B------:R-:W-:Y:S02]  /*9a70*/  ISETP.NE.U32.AND P5, PT, R22, RZ, PT ;  /* 0x000000ff1600720c */ /* 0x000fe40003fa5070 */
[----:B-1----:R-:W-:Y:S02]  /*9a80*/  SEL R19, RZ, 0x4, P3 ;  /* 0x00000004ff137807 */ /* 0x002fe40001800000 */
[----:B------:R-:W-:-:S02]  /*9a90*/  LOP3.LUT R243, R2, 0x5e, RZ, 0xfc, !PT ;  /* 0x0000005e02f37812 */ /* 0x000fc400078efcff */
[----:B------:R-:W-:Y:S01]  /*9aa0*/  LOP3.LUT R123, R2, 0x7e, RZ, 0xfc, !PT ;  /* 0x0000007e027b7812 */ /* 0x000fe200078efcff */
[----:B------:R-:W-:Y:S01]  /*9ab0*/  LDGSTS.E [R244+0x8008], desc[UR36][R112.64], P6 ;  /* 0x0800800070f47fae */ /* 0x000fe2000b1a1024 */
[----:B------:R-:W-:Y:S02]  /*9ac0*/  SEL R15, R15, RZ, P2 ;  /* 0x000000ff0f0f7207 */ /* 0x000fe40001000000 */
[----:B--2---:R-:W-:-:S03]  /*9ad0*/  LOP3.LUT R120, R121, 0x7f, RZ, 0xc0, !PT ;  /* 0x0000007f79787812 */ /* 0x004fc600078ec0ff */
[----:B------:R-:W-:Y:S01]  /*9ae0*/  LDGSTS.E [R244+0xa000], desc[UR36][R80.64], P5 ;  /* 0x0a00000050f47fae */ /* 0x000fe2000a9a1024 */
[----:B------:R-:W-:Y:S02]  /*9af0*/  LOP3.LUT R121, R2, 0x7c, RZ, 0xfc, !PT ;  /* 0x0000007c02797812 */ /* 0x000fe400078efcff */
[-C--:B------:R-:W-:Y:S02]  /*9b00*/  ISETP.GE.AND P3, PT, R120, R245.reuse, PT ;  /* 0x000000f57800720c */ /* 0x080fe40003f66270 */
[-C--:B------:R-:W-:Y:S02]  /*9b10*/  ISETP.GE.AND P6, PT, R121, R245.reuse, PT ;  /* 0x000000f57900720c */ /* 0x080fe40003fc6270 */
[----:B------:R-:W2:Y:S01]  /*9b20*/  LDL.LU.64 R120, [R1+0x10] ;  /* 0x0000100001787983 */ /* 0x000ea20000300a00 */
[----:B------:R-:W-:Y:S02]  /*9b30*/  ISETP.GE.AND P5, PT, R243, R245, PT ;  /* 0x000000f5f300720c */ /* 0x000fe40003fa6270 */
[----:B------:R-:W-:Y:S01]  /*9b40*/  SEL R19, R19, RZ, P2 ;  /* 0x000000ff13137207 */ /* 0x000fe20001000000 */
[----:B------:R-:W2:Y:S01]  /*9b50*/  LDL.LU.64 R76, [R1+0x88] ;  /* 0x00008800014c7983 */ /* 0x000ea20000300a00 */
[----:B------:R-:W-:-:S02]  /*9b60*/  SEL R18, RZ, 0x4, P5 ;  /* 0x00000004ff127807 */ /* 0x000fc40002800000 */
[----:B------:R-:W-:Y:S02]  /*9b70*/  ISETP.GE.AND P5, PT, R123, R245, PT ;  /* 0x000000f57b00720c */ /* 0x000fe40003fa6270 */
[----:B------:R-:W2:Y:S01]  /*9b80*/  LDL.LU.64 R122, [R1+0x48] ;  /* 0x00004800017a7983 */ /* 0x000ea20000300a00 */
[----:B------:R-:W-:Y:S02]  /*9b90*/  ISETP.NE.U32.AND P4, PT, R15, RZ, PT ;  /* 0x000000ff0f00720c */ /* 0x000fe40003f85070 */
[----:B------:R-:W-:Y:S02]  /*9ba0*/  SEL R18, R18, RZ, P2 ;  /* 0x000000ff12127207 */ /* 0x000fe40001000000 */
[----:B------:R-:W-:Y:S02]  /*9bb0*/  SEL R15, RZ, 0x4, P6 ;  /* 0x00000004ff0f7807 */ /* 0x000fe40003000000 */
[----:B------:R-:W-:Y:S02]  /*9bc0*/  ISETP.NE.U32.AND P6, PT, R19, RZ, PT ;  /* 0x000000ff1300720c */ /* 0x000fe40003fc5070 */
[----:B------:R-:W-:-:S02]  /*9bd0*/  SEL R19, RZ, 0x4, P5 ;  /* 0x00000004ff137807 */ /* 0x000fc40002800000 */
[----:B------:R-:W-:Y:S02]  /*9be0*/  ISETP.NE.U32.AND P5, PT, R18, RZ, PT ;  /* 0x000000ff1200720c */ /* 0x000fe40003fa5070 */
[----:B------:R-:W-:Y:S02]  /*9bf0*/  SEL R18, R15, RZ, P2 ;  /* 0x000000ff0f127207 */ /* 0x000fe40001000000 */
[----:B------:R-:W-:Y:S02]  /*9c00*/  SEL R15, RZ, 0x4, P3 ;  /* 0x00000004ff0f7807 */ /* 0x000fe40001800000 */
[----:B------:R-:W-:Y:S02]  /*9c10*/  SEL R19, R19, RZ, P2 ;  /* 0x000000ff13137207 */ /* 0x000fe40001000000 */
[----:B------:R-:W-:Y:S02]  /*9c20*/  ISETP.NE.U32.AND P3, PT, R18, RZ, PT ;  /* 0x000000ff1200720c */ /* 0x000fe40003f65070 */
[----:B------:R-:W-:Y:S01]  /*9c30*/  SEL R15, R15, RZ, P2 ;  /* 0x000000ff0f0f7207 */ /* 0x000fe20001000000 */
[----:B------:R-:W-:Y:S01]  /*9c40*/  IMAD.WIDE R78, R14, 0x4, R78 ;  /* 0x000000040e4e7825 */ /* 0x000fe200078e024e */
[----:B------:R-:W-:-:S03]  /*9c50*/  ISETP.NE.U32.AND P2, PT, R19, RZ, PT ;  /* 0x000000ff1300720c */ /* 0x000fc60003f45070 */
[C---:B------:R-:W-:Y:S01]  /*9c60*/  IMAD.WIDE R48, R14.reuse, 0x4, R48 ;  /* 0x000000040e307825 */ /* 0x040fe200078e0230 */
[----:B------:R-:W-:Y:S01]  /*9c70*/  LDGSTS.E [R244+0xa008], desc[UR36][R78.64], P4 ;  /* 0x0a0080004ef47fae */ /* 0x000fe2000a1a1024 */
[----:B------:R-:W-:Y:S02]  /*9c80*/  ISETP.NE.U32.AND P4, PT, R15, RZ, PT ;  /* 0x000000ff0f00720c */ /* 0x000fe40003f85070 */
[C---:B------:R-:W-:Y:S01]  /*9c90*/  IMAD.WIDE R46, R14.reuse, 0x4, R46 ;  /* 0x000000040e2e7825 */ /* 0x040fe200078e022e */
[----:B------:R-:W-:Y:S03]  /*9ca0*/  LDGSTS.E [R244+0xc000], desc[UR36][R48.64], P6 ;  /* 0x0c00000030f47fae */ /* 0x000fe6000b1a1024 */
[C---:B------:R-:W-:Y:S01]  /*9cb0*/  IMAD.WIDE R18, R14.reuse, 0x4, R16 ;  /* 0x000000040e127825 */ /* 0x040fe200078e0210 */
[----:B------:R-:W-:Y:S03]  /*9cc0*/  LDGSTS.E [R244+0xc008], desc[UR36][R46.64], P5 ;  /* 0x0c0080002ef47fae */ /* 0x000fe6000a9a1024 */
[----:B---3--:R-:W-:Y:S01]  /*9cd0*/  IMAD.WIDE R16, R14, 0x4, R74 ;  /* 0x000000040e107825 */ /* 0x008fe200078e024a */
[----:B------:R1:W-:Y:S03]  /*9ce0*/  LDGSTS.E [R244+0xe000], desc[UR36][R18.64], P3 ;  /* 0x0e00000012f47fae */ /* 0x0003e600099a1024 */
[----:B------:R-:W-:Y:S01]  /*9cf0*/  IMAD.SHL.U32 R116, R87, 0x80, RZ ;  /* 0x0000008057747824 */ /* 0x000fe200078e00ff */
[----:B------:R2:W-:Y:S03]  /*9d00*/  LDGSTS.E [R244+0xe008], desc[UR36][R16.64], P2 ;  /* 0x0e00800010f47fae */ /* 0x0005e600091a1024 */
[C---:B----4-:R-:W-:Y:S01]  /*9d10*/  IMAD.WIDE R20, R116.reuse, 0x4, R108 ;  /* 0x0000000474147825 */ /* 0x050fe200078e026c */
[----:B------:R-:W0:Y:S03]  /*9d20*/  LDGDEPBAR ;  /* 0x00000000000079af */ /* 0x000e260000000000 */
[C---:B-1----:R-:W-:Y:S01]  /*9d30*/  IMAD.WIDE R18, R116.reuse, 0x4, R110 ;  /* 0x0000000474127825 */ /* 0x042fe200078e026e */
[----:B------:R-:W3:Y:S03]  /*9d40*/  LDL.LU.64 R108, [R1+0x80] ;  /* 0x00008000016c7983 */ /* 0x000ee60000300a00 */
[C---:B------:R-:W-:Y:S01]  /*9d50*/  IMAD.WIDE R156, R116.reuse, 0x4, R156 ;  /* 0x00000004749c7825 */ /* 0x040fe200078e029c */
[----:B------:R-:W4:Y:S03]  /*9d60*/  LDL.LU.64 R110, [R1+0x40] ;  /* 0x00004000016e7983 */ /* 0x000f260000300a00 */
[----:B------:R-:W-:-:S04]  /*9d70*/  IMAD.WIDE R172, R116, 0x4, R172 ;  /* 0x0000000474ac7825 */ /* 0x000fc800078e02ac */
[----:B------:R-:W-:-:S04]  /*9d80*/  IMAD.WIDE R188, R116, 0x4, R188 ;  /* 0x0000000474bc7825 */ /* 0x000fc800078e02bc */
[----:B------:R-:W-:-:S04]  /*9d90*/  IMAD.WIDE R204, R116, 0x4, R204 ;  /* 0x0000000474cc7825 */ /* 0x000fc800078e02cc */
[----:B------:R-:W-:-:S04]  /*9da0*/  IMAD.WIDE R220, R116, 0x4, R220 ;  /* 0x0000000474dc7825 */ /* 0x000fc800078e02dc */
[----:B--2---:R-:W-:-:S04]  /*9db0*/  IMAD.WIDE R16, R116, 0x4, R120 ;  /* 0x0000000474107825 */ /* 0x004fc800078e0278 */
[----:B------:R-:W-:-:S05]  /*9dc0*/  VIADD R121, R13, UR6 ;  /* 0x000000060d797c36 */ /* 0x000fca0008000000 */
[----:B------:R-:W-:Y:S04]  /*9dd0*/  LDGSTS.E [R121+0x18000], desc[UR36][R20.64], P4 ;  /* 0x1800000014797fae */ /* 0x000fe8000a1a1024 */
[----:B------:R-:W-:Y:S04]  /*9de0*/  LDGSTS.E [R121+0x18400], desc[UR36][R18.64], P4 ;  /* 0x1840000012797fae */ /* 0x000fe8000a1a1024 */
[----:B------:R1:W-:Y:S04]  /*9df0*/  LDGSTS.E [R121+0x18800], desc[UR36][R16.64], P4 ;  /* 0x1880000010797fae */ /* 0x0003e8000a1a1024 */
[----:B------:R-:W-:Y:S04]  /*9e00*/  LDGSTS.E [R121+0x18c00], desc[UR36][R156.64], P4 ;  /* 0x18c000009c797fae */ /* 0x000fe8000a1a1024 */
[----:B------:R-:W-:Y:S04]  /*9e10*/  LDGSTS.E [R121+0x19000], desc[UR36][R172.64], P4 ;  /* 0x19000000ac797fae */ /* 0x000fe8000a1a1024 */
[----:B------:R-:W-:Y:S01]  /*9e20*/  LDGSTS.E [R121+0x19400], desc[UR36][R188.64], P4 ;  /* 0x19400000bc797fae */ /* 0x000fe2000a1a1024 */
[----:B-1----:R-:W-:-:S03]  /*9e30*/  IMAD.WIDE R16, R116, 0x4, R122 ;  /* 0x0000000474107825 */ /* 0x002fc600078e027a */
[----:B------:R-:W-:Y:S04]  /*9e40*/  LDGSTS.E [R121+0x19800], desc[UR36][R204.64], P4 ;  /* 0x19800000cc797fae */ /* 0x000fe8000a1a1024 */
[----:B------:R-:W-:Y:S04]  /*9e50*/  LDGSTS.E [R121+0x19c00], desc[UR36][R220.64], P4 ;  /* 0x19c00000dc797fae */ /* 0x000fe8000a1a1024 */
[----:B------:R-:W2:Y:S04]  /*9e60*/  LDL.LU.64 R122, [R1+0x78] ;  /* 0x00007800017a7983 */ /* 0x000ea80000300a00 */
[----:B------:R-:W2:Y:S01]  /*9e70*/  LDL.LU.64 R120, [R1+0x38] ;  /* 0x0000380001787983 */ /* 0x000ea20000300a00 */
[----:B------:R-:W-:-:S04]  /*9e80*/  IMAD.WIDE R18, R116, 0x4, R76 ;  /* 0x0000000474127825 */ /* 0x000fc800078e024c */
[C---:B------:R-:W-:Y:S01]  /*9e90*/  IMAD.WIDE R142, R116.reuse, 0x4, R142 ;  /* 0x00000004748e7825 */ /* 0x040fe200078e028e */
[----:B------:R3:W-:Y:S03]  /*9ea0*/  LDGSTS.E [R246+0x18080], desc[UR36][R18.64], P4 ;  /* 0x1808000012f67fae */ /* 0x0007e6000a1a1024 */
[C---:B------:R-:W-:Y:S01]  /*9eb0*/  IMAD.WIDE R158, R116.reuse, 0x4, R158 ;  /* 0x00000004749e7825 */ /* 0x040fe200078e029e */
[----:B------:R4:W-:Y:S03]  /*9ec0*/  LDGSTS.E [R246+0x18480], desc[UR36][R16.64], P4 ;  /* 0x1848000010f67fae */ /* 0x0009e6000a1a1024 */
[C---:B------:R-:W-:Y:S01]  /*9ed0*/  IMAD.WIDE R174, R116.reuse, 0x4, R174 ;  /* 0x0000000474ae7825 */ /* 0x040fe200078e02ae */
[----:B------:R-:W-:Y:S03]  /*9ee0*/  LDGSTS.E [R246+0x18880], desc[UR36][R142.64], P4 ;  /* 0x188800008ef67fae */ /* 0x000fe6000a1a1024 */
[C---:B------:R-:W-:Y:S01]  /*9ef0*/  IMAD.WIDE R190, R116.reuse, 0x4, R190 ;  /* 0x0000000474be7825 */ /* 0x040fe200078e02be */
[----:B------:R-:W-:Y:S03]  /*9f00*/  LDGSTS.E [R246+0x18c80], desc[UR36][R158.64], P4 ;  /* 0x18c800009ef67fae */ /* 0x000fe6000a1a1024 */
[C---:B------:R-:W-:Y:S01]  /*9f10*/  IMAD.WIDE R206, R116.reuse, 0x4, R206 ;  /* 0x0000000474ce7825 */ /* 0x040fe200078e02ce */
[----:B------:R-:W-:Y:S03]  /*9f20*/  LDGSTS.E [R246+0x19080], desc[UR36][R174.64], P4 ;  /* 0x19080000aef67fae */ /* 0x000fe6000a1a1024 */
[C---:B------:R-:W-:Y:S01]  /*9f30*/  IMAD.WIDE R222, R116.reuse, 0x4, R222 ;  /* 0x0000000474de7825 */ /* 0x040fe200078e02de */
[----:B------:R-:W-:Y:S03]  /*9f40*/  LDGSTS.E [R246+0x19480], desc[UR36][R190.64], P4 ;  /* 0x19480000bef67fae */ /* 0x000fe6000a1a1024 */
[C---:B---3--:R-:W-:Y:S01]  /*9f50*/  IMAD.WIDE R18, R116.reuse, 0x4, R108 ;  /* 0x0000000474127825 */ /* 0x048fe200078e026c */
[----:B------:R-:W-:Y:S03]  /*9f60*/  LDGSTS.E [R246+0x19880], desc[UR36][R206.64], P4 ;  /* 0x19880000cef67fae */ /* 0x000fe6000a1a1024 */
[C---:B----4-:R-:W-:Y:S01]  /*9f70*/  IMAD.WIDE R16, R116.reuse, 0x4, R110 ;  /* 0x0000000474107825 */ /* 0x050fe200078e026e */
[----:B------:R-:W3:Y:S04]  /*9f80*/  LDL.LU.64 R108, [R1+0x70] ;  /* 0x00007000016c7983 */ /* 0x000ee80000300a00 */
[----:B------:R-:W4:Y:S04]  /*9f90*/  LDL.LU.64 R110, [R1+0x30] ;  /* 0x00003000016e7983 */ /* 0x000f280000300a00 */
[----:B------:R-:W-:Y:S04]  /*9fa0*/  LDGSTS.E [R246+0x19c80], desc[UR36][R222.64], P4 ;  /* 0x19c80000def67fae */ /* 0x000fe8000a1a1024 */
[----:B------:R2:W-:Y:S04]  /*9fb0*/  LDGSTS.E [R247+0x18100], desc[UR36][R18.64], P4 ;  /* 0x1810000012f77fae */ /* 0x0005e8000a1a1024 */
[----:B------:R1:W-:Y:S01]  /*9fc0*/  LDGSTS.E [R247+0x18500], desc[UR36][R16.64], P4 ;  /* 0x1850000010f77fae */ /* 0x0003e2000a1a1024 */
[----:B--2---:R-:W-:-:S03]  /*9fd0*/  IMAD.WIDE R18, R116, 0x4, R122 ;  /* 0x0000000474127825 */ /* 0x004fc600078e027a */
[----:B------:R-:W2:Y:S01]  /*9fe0*/  LDL.LU.64 R122, [R1+0x68] ;  /* 0x00006800017a7983 */ /* 0x000ea20000300a00 */
[----:B-1----:R-:W-:-:S03]  /*9ff0*/  IMAD.WIDE R16, R116, 0x4, R120 ;  /* 0x0000000474107825 */ /* 0x002fc600078e0278 */
[----:B------:R-:W2:Y:S01]  /*a000*/  LDL.LU.64 R120, [R1+0x28] ;  /* 0x0000280001787983 */ /* 0x000ea20000300a00 */
[----:B------:R-:W-:-:S04]  /*a010*/  IMAD.WIDE R144, R116, 0x4, R144 ;  /* 0x0000000474907825 */ /* 0x000fc800078e0290 */
        /* <DEDUP_REMOVED lines=26> */
[----:B------:R-:W-:Y:S04]  /*a1c0*/  LDGSTS.E [R248+0x19980], desc[UR36][R210.64], P4 ;  /* 0x19980000d2f87fae */ /* 0x000fe8000a1a1024 */
[----:B------:R-:W4:Y:S04]  /*a1d0*/  LDL.LU.64 R110, [R1+0x20] ;  /* 0x00002000016e7983 */ /* 0x000f280000300a00 */
[----:B------:R-:W-:Y:S04]  /*a1e0*/  LDGSTS.E [R248+0x19d80], desc[UR36][R226.64], P4 ;  /* 0x19d80000e2f87fae */ /* 0x000fe8000a1a1024 */
[----:B------:R-:W-:Y:S04]  /*a1f0*/  LDGSTS.E [R249+0x18200], desc[UR36][R18.64], P4 ;  /* 0x1820000012f97fae */ /* 0x000fe8000a1a1024 */
[----:B------:R2:W-:Y:S02]  /*a200*/  LDGSTS.E [R249+0x18600], desc[UR36][R16.64], P4 ;  /* 0x1860000010f97fae */ /* 0x0005e4000a1a1024 */
[----:B--2---:R-:W-:-:S02]  /*a210*/  IMAD.WIDE R16, R116, 0x4, R122 ;  /* 0x0000000474107825 */ /* 0x004fc400078e027a */
[----:B------:R-:W2:Y:S02]  /*a220*/  LDL.LU.64 R122, [R1+0x58] ;  /* 0x00005800017a7983 */ /* 0x000ea40000300a00 */
[C---:B------:R-:W-:Y:S02]  /*a230*/  IMAD.WIDE R18, R116.reuse, 0x4, R120 ;  /* 0x0000000474127825 */ /* 0x040fe400078e0278 */
[----:B------:R-:W2:Y:S02]  /*a240*/  LDL.LU.64 R120, [R1+0x18] ;  /* 0x0000180001787983 */ /* 0x000ea40000300a00 */
        /* <DEDUP_REMOVED lines=22> */
[----:B------:R-:W-:Y:S04]  /*a3b0*/  LDGSTS.E [R250+0x19280], desc[UR36][R182.64], P4 ;  /* 0x19280000b6fa7fae */ /* 0x000fe8000a1a1024 */
[----:B------:R-:W-:Y:S01]  /*a3c0*/  LDGSTS.E [R250+0x19680], desc[UR36][R198.64], P4 ;  /* 0x19680000c6fa7fae */ /* 0x000fe2000a1a1024 */
[----:B---3--:R-:W-:-:S03]  /*a3d0*/  IMAD.WIDE R16, R116, 0x4, R108 ;  /* 0x0000000474107825 */ /* 0x008fc600078e026c */
[----:B------:R-:W-:Y:S04]  /*a3e0*/  LDGSTS.E [R250+0x19a80], desc[UR36][R214.64], P4 ;  /* 0x19a80000d6fa7fae */ /* 0x000fe8000a1a1024 */
[----:B------:R-:W-:Y:S01]  /*a3f0*/  LDGSTS.E [R250+0x19e80], desc[UR36][R230.64], P4 ;  /* 0x19e80000e6fa7fae */ /* 0x000fe2000a1a1024 */
[----:B----4-:R-:W-:-:S03]  /*a400*/  IMAD.WIDE R18, R116, 0x4, R110 ;  /* 0x0000000474127825 */ /* 0x010fc600078e026e */
[----:B------:R-:W-:Y:S04]  /*a410*/  LDGSTS.E [R251+0x18300], desc[UR36][R16.64], P4 ;  /* 0x1830000010fb7fae */ /* 0x000fe8000a1a1024 */
[----:B------:R2:W-:Y:S01]  /*a420*/  LDGSTS.E [R251+0x18700], desc[UR36][R18.64], P4 ;  /* 0x1870000012fb7fae */ /* 0x0005e2000a1a1024 */
[----:B------:R-:W-:-:S04]  /*a430*/  IMAD.WIDE R152, R116, 0x4, R152 ;  /* 0x0000000474987825 */ /* 0x000fc800078e0298 */
[C---:B------:R-:W-:Y:S01]  /*a440*/  IMAD.WIDE R168, R116.reuse, 0x4, R168 ;  /* 0x0000000474a87825 */ /* 0x040fe200078e02a8 */
[----:B------:R1:W-:Y:S03]  /*a450*/  LDGSTS.E [R251+0x18b00], desc[UR36][R152.64], P4 ;  /* 0x18b0000098fb7fae */ /* 0x0003e6000a1a1024 */
        /* <DEDUP_REMOVED lines=10> */
[----:B------:R-:W-:-:S04]  /*a500*/  IMAD.WIDE R170, R116, 0x4, R170 ;  /* 0x0000000474aa7825 */ /* 0x000fc800078e02aa */
[----:B------:R-:W-:-:S04]  /*a510*/  IMAD.WIDE R186, R116, 0x4, R186 ;  /* 0x0000000474ba7825 */ /* 0x000fc800078e02ba */
[----:B------:R-:W-:-:S04]  /*a520*/  IMAD.WIDE R202, R116, 0x4, R202 ;  /* 0x0000000474ca7825 */ /* 0x000fc800078e02ca */
[----:B------:R-:W-:-:S04]  /*a530*/  IMAD.WIDE R218, R116, 0x4, R218 ;  /* 0x0000000474da7825 */ /* 0x000fc800078e02da */
[----:B------:R-:W-:Y:S01]  /*a540*/  IMAD.WIDE R234, R116, 0x4, R234 ;  /* 0x0000000474ea7825 */ /* 0x000fe200078e02ea */
[----:B------:R-:W-:-:S03]  /*a550*/  UMOV UR38, URZ ;  /* 0x000000ff00267c82 */ /* 0x000fc60008000000 */
[C---:B--2---:R-:W-:Y:S02]  /*a560*/  IMAD.WIDE R18, R116.reuse, 0x4, R120 ;  /* 0x0000000474127825 */ /* 0x044fe400078e0278 */
[----:B------:R-:W2:Y:S02]  /*a570*/  LDC R121, c[0x0][0x3a0] ;  /* 0x0000e800ff797b82 */ /* 0x000ea40000000800 */
[----:B------:R-:W-:-:S05]  /*a580*/  IMAD.WIDE R16, R116, 0x4, R122 ;  /* 0x0000000474107825 */ /* 0x000fca00078e027a */
[----:B------:R1:W-:Y:S04]  /*a590*/  LDGSTS.E [R252+0x18380], desc[UR36][R16.64], P4 ;  /* 0x1838000010fc7fae */ /* 0x0003e8000a1a1024 */
[----:B------:R1:W-:Y:S04]  /*a5a0*/  LDGSTS.E [R252+0x18780], desc[UR36][R18.64], P4 ;  /* 0x1878000012fc7fae */ /* 0x0003e8000a1a1024 */
[----:B------:R1:W-:Y:S04]  /*a5b0*/  LDGSTS.E [R252+0x18b80], desc[UR36][R154.64], P4 ;  /* 0x18b800009afc7fae */ /* 0x0003e8000a1a1024 */
[----:B------:R1:W-:Y:S04]  /*a5c0*/  LDGSTS.E [R252+0x18f80], desc[UR36][R170.64], P4 ;  /* 0x18f80000aafc7fae */ /* 0x0003e8000a1a1024 */
[----:B------:R1:W-:Y:S01]  /*a5d0*/  LDGSTS.E [R252+0x19380], desc[UR36][R186.64], P4 ;  /* 0x19380000bafc7fae */ /* 0x0003e2000a1a1024 */
[----:B--2---:R-:W-:-:S03]  /*a5e0*/  VIADD R172, R121, 0x7f ;  /* 0x0000007f79ac7836 */ /* 0x004fc60000000000 */
[----:B------:R1:W-:Y:S02]  /*a5f0*/  LDGSTS.E [R252+0x19780], desc[UR36][R202.64], P4 ;  /* 0x19780000cafc7fae */ /* 0x0003e4000a1a1024 */
[C---:B------:R-:W-:Y:S02]  /*a600*/  ISETP.GE.AND P3, PT, R172.reuse, 0x100, PT ;  /* 0x00000100ac00780c */ /* 0x040fe40003f66270 */
[----:B------:R1:W-:Y:S04]  /*a610*/  LDGSTS.E [R252+0x19b80], desc[UR36][R218.64], P4 ;  /* 0x19b80000dafc7fae */ /* 0x0003e8000a1a1024 */
[----:B------:R1:W-:Y:S01]  /*a620*/  LDGSTS.E [R252+0x19f80], desc[UR36][R234.64], P4 ;  /* 0x19f80000eafc7fae */ /* 0x0003e2000a1a1024 */
[----:B------:R-:W-:-:S03]  /*a630*/  ISETP.GE.AND P2, PT, R172, 0x80, PT ;  /* 0x00000080ac00780c */ /* 0x000fc60003f46270 */
[----:B------:R-:W0:Y:S03]  /*a640*/  LDGDEPBAR ;  /* 0x00000000000079af */ /* 0x000e260000000000 */
[----:B------:R-:W-:Y:S07]  /*a650*/  @!P3 BRA `(.L_x_7) ;  /* 0x000000640020b947 */ /* 0x000fee0003800000 */
[----:B------:R-:W2:Y:S04]  /*a660*/  LDL.LU R123, [R1+0xc] ;  /* 0x00000c00017b7983 */ /* 0x000ea80000300800 */
[----:B------:R-:W3:Y:S04]  /*a670*/  LDL.LU R111, [R1+0xa0] ;  /* 0x0000a000016f7983 */ /* 0x000ee80000300800 */
[----:B------:R-:W4:Y:S04]  /*a680*/  LDL.LU R122, [R1+0xa4] ;  /* 0x0000a400017a7983 */ /* 0x000f280000300800 */
[----:B------:R-:W4:Y:S04]  /*a690*/  LDL.LU R120, [R1+0xa8] ;  /* 0x0000a80001787983 */ /* 0x000f280000300800 */
[----:B------:R-:W4:Y:S04]  /*a6a0*/  LDL.LU R121, [R1+0xac] ;  /* 0x0000ac0001797983 */ /* 0x000f280000300800 */
[----:B------:R-:W4:Y:S04]  /*a6b0*/  LDL.LU R74, [R1+0xb0] ;  /* 0x0000b000014a7983 */ /* 0x000f280000300800 */
[----:B------:R-:W4:Y:S04]  /*a6c0*/  LDL.LU R75, [R1+0xb4] ;  /* 0x0000b400014b7983 */ /* 0x000f280000300800 */
[----:B------:R-:W4:Y:S04]  /*a6d0*/  LDL.LU R76, [R1+0xb8] ;  /* 0x0000b800014c7983 */ /* 0x000f280000300800 */
[----:B------:R-:W4:Y:S01]  /*a6e0*/  LDL.LU R109, [R1+0xbc] ;  /* 0x0000bc00016d7983 */ /* 0x000f220000300800 */
[----:B------:R-:W-:Y:S01]  /*a6f0*/  IMAD.SHL.U32 R85, R116, 0x8, RZ ;  /* 0x0000000874557824 */ /* 0x000fe200078e00ff */
[----:B------:R-:W-:-:S02]  /*a700*/  SHF.R.S32.HI R115, RZ, 0x1f, R116 ;  /* 0x0000001fff737819 */ /* 0x000fc40000011474 */
[----:B------:R-:W4:Y:S02]  /*a710*/  LDL.LU R77, [R1+0xc0] ;  /* 0x0000c000014d7983 */ /* 0x000f240000300800 */
[----:B------:R-:W-:Y:S02]  /*a720*/  SHF.L.U64.HI R90, R116, 0x3, R115 ;  /* 0x00000003745a7819 */ /* 0x000fe40000010273 */
[----:B------:R-:W4:Y:S04]  /*a730*/  LDL.LU R108, [R1+0xc4] ;  /* 0x0000c400016c7983 */ /* 0x000f280000300800 */
[----:B------:R-:W4:Y:S01]  /*a740*/  LDL.LU R110, [R1+0xc8] ;  /* 0x0000c800016e7983 */ /* 0x000f220000300800 */
[----:B--2---:R-:W-:Y:S02]  /*a750*/  SHF.R.S32.HI R27, RZ, 0x1f, R123 ;  /* 0x0000001fff1b7819 */ /* 0x004fe4000001147b */
[----:B------:R-:W-:-:S02]  /*a760*/  LEA R92, P3, R123, R85, 0x2 ;  /* 0x000000557b5c7211 */ /* 0x000fc400078610ff */
[----:B---3--:R-:W-:Y:S02]  /*a770*/  SHF.R.S32.HI R29, RZ, 0x1f, R111 ;  /* 0x0000001fff1d7819 */ /* 0x008fe4000001146f */
[----:B------:R-:W-:Y:S02]  /*a780*/  LEA.HI.X R27, R123, R90, R27, 0x2, P3 ;  /* 0x0000005a7b1b7211 */ /* 0x000fe400018f141b */
[-C--:B------:R-:W-:Y:S01]  /*a790*/  LEA R23, P3, R111, R85.reuse, 0x2 ;  /* 0x000000556f177211 */ /* 0x080fe200078610ff */
[----:B------:R-:W2:Y:S01]  /*a7a0*/  LDL.LU R123, [R1+0xcc] ;  /* 0x0000cc00017b7983 */ /* 0x000ea20000300800 */
[----:B----4-:R-:W-:Y:S02]  /*a7b0*/  SHF.R.S32.HI R31, RZ, 0x1f, R122 ;  /* 0x0000001fff1f7819 */ /* 0x010fe4000001147a */
[----:B------:R-:W-:Y:S02]  /*a7c0*/  LEA R24, P4, R122, R85, 0x2 ;  /* 0x000000557a187211 */ /* 0x000fe400078810ff */
[----:B------:R-:W-:-:S02]  /*a7d0*/  SHF.R.S32.HI R33, RZ, 0x1f, R120 ;  /* 0x0000001fff217819 */ /* 0x000fc40000011478 */
[-C--:B------:R-:W-:Y:S02]  /*a7e0*/  LEA R25, P5, R120, R85.reuse, 0x2 ;  /* 0x0000005578197211 */ /* 0x080fe400078a10ff */
[----:B------:R-:W-:Y:S02]  /*a7f0*/  SHF.R.S32.HI R35, RZ, 0x1f, R121 ;  /* 0x0000001fff237819 */ /* 0x000fe40000011479 */
[----:B------:R-:W-:Y:S02]  /*a800*/  LEA R26, P6, R121, R85, 0x2 ;  /* 0x00000055791a7211 */ /* 0x000fe400078c10ff */
[-C--:B------:R-:W-:Y:S02]  /*a810*/  LEA.HI.X R29, R111, R90.reuse, R29, 0x2, P3 ;  /* 0x0000005a6f1d7211 */ /* 0x080fe400018f141d */
[-C--:B------:R-:W-:Y:S01]  /*a820*/  LEA.HI.X R31, R122, R90.reuse, R31, 0x2, P4 ;  /* 0x0000005a7a1f7211 */ /* 0x080fe200020f141f */
[----:B------:R-:W3:Y:S01]  /*a830*/  LDL.LU R111, [R1+0xd0] ;  /* 0x0000d000016f7983 */ /* 0x000ee20000300800 */
[----:B------:R-:W-:-:S02]  /*a840*/  LEA.HI.X R33, R120, R90, R33, 0x2, P5 ;  /* 0x0000005a78217211 */ /* 0x000fc400028f1421 */
[----:B------:R-:W-:Y:S01]  /*a850*/  LEA.HI.X R35, R121, R90, R35, 0x2, P6 ;  /* 0x0000005a79237211 */ /* 0x000fe200030f1423 */
[----:B------:R-:W4:Y:S04]  /*a860*/  LDL.LU R122, [R1+0xd4] ;  /* 0x0000d400017a7983 */ /* 0x000f280000300800 */
[----:B------:R-:W4:Y:S04]  /*a870*/  LDL.LU R120, [R1+0xd8] ;  /* 0x0000d80001787983 */ /* 0x000f280000300800 */
[----:B------:R-:W4:Y:S01]  /*a880*/  LDL.LU R121, [R1+0xdc] ;  /* 0x0000dc0001797983 */ /* 0x000f220000300800 */
[----:B------:R-:W-:-:S02]  /*a890*/  SHF.R.S32.HI R37, RZ, 0x1f, R74 ;  /* 0x0000001fff257819 */ /* 0x000fc4000001144a */
[-C--:B------:R-:W-:Y:S02]  /*a8a0*/  LEA R28, P3, R74, R85.reuse, 0x2 ;  /* 0x000000554a1c7211 */ /* 0x080fe400078610ff */
[----:B------:R-:W-:Y:S02]  /*a8b0*/  SHF.R.S32.HI R39, RZ, 0x1f, R75 ;  /* 0x0000001fff277819 */ /* 0x000fe4000001144b */
[-C--:B------:R-:W-:Y:S02]  /*a8c0*/  LEA R30, P4, R75, R85.reuse, 0x2 ;  /* 0x000000554b1e7211 */ /* 0x080fe400078810ff */
[----:B------:R-:W-:Y:S02]  /*a8d0*/  SHF.R.S32.HI R41, RZ, 0x1f, R76 ;  /* 0x0000001fff297819 */ /* 0x000fe4000001144c */
[----:B------:R-:W-:Y:S02]  /*a8e0*/  LEA R32, P5, R76, R85, 0x2 ;  /* 0x000000554c207211 */ /* 0x000fe400078a10ff */
[----:B------:R-:W-:-:S02]  /*a8f0*/  SHF.R.S32.HI R43, RZ, 0x1f, R109 ;  /* 0x0000001fff2b7819 */ /* 0x000fc4000001146d */
[-C--:B------:R-:W-:Y:S02]  /*a900*/  LEA R34, P6, R109, R85.reuse, 0x2 ;  /* 0x000000556d227211 */ /* 0x080fe400078c10ff */
[-C--:B------:R-:W-:Y:S02]  /*a910*/  LEA.HI.X R37, R74, R90.reuse, R37, 0x2, P3 ;  /* 0x0000005a4a257211 */ /* 0x080fe400018f1425 */
[-C--:B------:R-:W-:Y:S01]  /*a920*/  LEA.HI.X R39, R75, R90.reuse, R39, 0x2, P4 ;  /* 0x0000005a4b277211 */ /* 0x080fe200020f1427 */
[----:B------:R-:W4:Y:S01]  /*a930*/  LDL.LU R74, [R1+0xe0] ;  /* 0x0000e000014a7983 */ /* 0x000f220000300800 */
[----:B------:R-:W-:Y:S02]  /*a940*/  SHF.R.S32.HI R45, RZ, 0x1f, R77 ;  /* 0x0000001fff2d7819 */ /* 0x000fe4000001144d */
[----:B------:R-:W-:Y:S01]  /*a950*/  LEA R36, P3, R77, R85, 0x2 ;  /* 0x000000554d247211 */ /* 0x000fe200078610ff */
[----:B------:R-:W4:Y:S01]  /*a960*/  LDL.LU R75, [R1+0xe4] ;  /* 0x0000e400014b7983 */ /* 0x000f220000300800 */
[----:B------:R-:W-:-:S02]  /*a970*/  LEA.HI.X R41, R76, R90, R41, 0x2, P5 ;  /* 0x0000005a4c297211 */ /* 0x000fc400028f1429 */
[----:B------:R-:W-:Y:S01]  /*a980*/  SHF.R.S32.HI R47, RZ, 0x1f, R108 ;  /* 0x0000001fff2f7819 */ /* 0x000fe2000001146c */
[----:B------:R-:W4:Y:S01]  /*a990*/  LDL.LU R76, [R1+0xe8] ;  /* 0x0000e800014c7983 */ /* 0x000f220000300800 */
[-C--:B------:R-:W-:Y:S02]  /*a9a0*/  LEA R38, P4, R108, R85.reuse, 0x2 ;  /* 0x000000556c267211 */ /* 0x080fe400078810ff */
[----:B------:R-:W-:Y:S02]  /*a9b0*/  SHF.R.S32.HI R49, RZ, 0x1f, R110 ;  /* 0x0000001fff317819 */ /* 0x000fe4000001146e */
[----:B------:R-:W-:Y:S02]  /*a9c0*/  LEA R40, P5, R110, R85, 0x2 ;  /* 0x000000556e287211 */ /* 0x000fe400078a10ff */
[-C--:B------:R-:W-:Y:S02]  /*a9d0*/  LEA.HI.X R43, R109, R90.reuse, R43, 0x2, P6 ;  /* 0x0000005a6d2b7211 */ /* 0x080fe400030f142b */
[----:B------:R-:W4:Y:S01]  /*a9e0*/  LDL.LU R109, [R1+0xec] ;  /* 0x0000ec00016d7983 */ /* 0x000f220000300800 */
[----:B------:R-:W-:-:S02]  /*a9f0*/  LEA.HI.X R45, R77, R90, R45, 0x2, P3 ;  /* 0x0000005a4d2d7211 */ /* 0x000fc400018f142d */
[-C--:B------:R-:W-:Y:S01]  /*aa00*/  LEA.HI.X R47, R108, R90.reuse, R47, 0x2, P4 ;  /* 0x0000005a6c2f7211 */ /* 0x080fe200020f142f */
[----:B------:R-:W4:Y:S01]  /*aa10*/  LDL.LU R77, [R1+0xf0] ;  /* 0x0000f000014d7983 */ /* 0x000f220000300800 */
[----:B------:R-:W-:-:S03]  /*aa20*/  LEA.HI.X R49, R110, R90, R49, 0x2, P5 ;  /* 0x0000005a6e317211 */ /* 0x000fc600028f1431 */
[----:B------:R-:W4:Y:S04]  /*aa30*/  LDL.LU R108, [R1+0xf4] ;  /* 0x0000f400016c7983 */ /* 0x000f280000300800 */
[----:B------:R-:W4:Y:S01]  /*aa40*/  LDL.LU R110, [R1+0xf8] ;  /* 0x0000f800016e7983 */ /* 0x000f220000300800 */
[----:B--2---:R-:W-:Y:S02]  /*aa50*/  SHF.R.S32.HI R51, RZ, 0x1f, R123 ;  /* 0x0000001fff337819 */ /* 0x004fe4000001147b */
[----:B------:R-:W-:-:S04]  /*aa60*/  LEA R42, P6, R123, R85, 0x2 ;  /* 0x000000557b2a7211 */ /* 0x000fc800078c10ff */
[----:B------:R-:W-:Y:S02]  /*aa70*/  LEA.HI.X R51, R123, R90, R51, 0x2, P6 ;  /* 0x0000005a7b337211 */ /* 0x000fe400030f1433 */
[----:B------:R-:W2:Y:S01]  /*aa80*/  LDL.LU R123, [R1+0xfc] ;  /* 0x0000fc00017b7983 */ /* 0x000ea20000300800 */
[----:B---3--:R-:W-:Y:S02]  /*aa90*/  SHF.R.S32.HI R53, RZ, 0x1f, R111 ;  /* 0x0000001fff357819 */ /* 0x008fe4000001146f */
[-C--:B------:R-:W-:Y:S02]  /*aaa0*/  LEA R44, P3, R111, R85.reuse, 0x2 ;  /* 0x000000556f2c7211 */ /* 0x080fe400078610ff */
        /* <DEDUP_REMOVED lines=13> */
[----:B------:R-:W4:Y:S04]  /*ab80*/  LDL.LU R121, [R1+0x10c] ;  /* 0x00010c0001797983 */ /* 0x000f280000300800 */
[----:B------:R-:W4:Y:S01]  /*ab90*/  LDL.LU R126, [R1+0x110] ;  /* 0x00011000017e7983 */ /* 0x000f220000300800 */
[----:B------:R-:W-:-:S02]  /*aba0*/  SHF.R.S32.HI R63, RZ, 0x1f, R75 ;  /* 0x0000001fff3f7819 */ /* 0x000fc4000001144b */
[CC--:B------:R-:W-:Y:S01]  /*abb0*/  LEA R54, P4, R75.reuse, R85.reuse, 0x2 ;  /* 0x000000554b367211 */ /* 0x0c0fe200078810ff */
[----:B------:R-:W4:Y:S01]  /*abc0*/  LDL.LU R127, [R1+0x114] ;  /* 0x00011400017f7983 */ /* 0x000f220000300800 */
[----:B------:R-:W-:Y:S02]  /*abd0*/  SHF.R.S32.HI R65, RZ, 0x1f, R76 ;  /* 0x0000001fff417819 */ /* 0x000fe4000001144c */
[C---:B------:R-:W-:Y:S01]  /*abe0*/  LEA R56, P5, R76.reuse, R85, 0x2 ;  /* 0x000000554c387211 */ /* 0x040fe200078a10ff */
[----:B------:R-:W4:Y:S01]  /*abf0*/  LDL.LU R124, [R1+0x118] ;  /* 0x00011800017c7983 */ /* 0x000f220000300800 */
[-C--:B------:R-:W-:Y:S02]  /*ac00*/  LEA.HI.X R63, R75, R90.reuse, R63, 0x2, P4 ;  /* 0x0000005a4b3f7211 */ /* 0x080fe400020f143f */
[----:B------:R-:W-:Y:S02]  /*ac10*/  LEA.HI.X R65, R76, R90, R65, 0x2, P5 ;  /* 0x0000005a4c417211 */ /* 0x000fe400028f1441 */
[----:B------:R-:W-:-:S02]  /*ac20*/  SHF.R.S32.HI R67, RZ, 0x1f, R109 ;  /* 0x0000001fff437819 */ /* 0x000fc4000001146d */
[----:B------:R-:W-:-:S04]  /*ac30*/  LEA R58, P6, R109, R85, 0x2 ;  /* 0x000000556d3a7211 */ /* 0x000fc800078c10ff */
[-C--:B------:R-:W-:Y:S02]  /*ac40*/  LEA.HI.X R67, R109, R90.reuse, R67, 0x2, P6 ;  /* 0x0000005a6d437211 */ /* 0x080fe400030f1443 */
[----:B-1----:R-:W-:Y:S01]  /*ac50*/  SHF.R.S32.HI R19, RZ, 0x1f, R108 ;  /* 0x0000001fff137819 */ /* 0x002fe2000001146c */
[----:B------:R-:W4:Y:S01]  /*ac60*/  LDL.LU R109, [R1+0x11c] ;  /* 0x00011c00016d7983 */ /* 0x000f220000300800 */
[-C--:B------:R-:W-:Y:S02]  /*ac70*/  LEA R62, P4, R108, R85.reuse, 0x2 ;  /* 0x000000556c3e7211 */ /* 0x080fe400078810ff */
[----:B------:R-:W-:Y:S01]  /*ac80*/  SHF.R.S32.HI R17, RZ, 0x1f, R110 ;  /* 0x0000001fff117819 */ /* 0x000fe2000001146e */
[----:B------:R-:W4:Y:S01]  /*ac90*/  LDL.LU R125, [R1+0x120] ;  /* 0x00012000017d7983 */ /* 0x000f220000300800 */
[----:B------:R-:W-:Y:S02]  /*aca0*/  LEA R64, P5, R110, R85, 0x2 ;  /* 0x000000556e407211 */ /* 0x000fe400078a10ff */
[----:B------:R-:W-:-:S02]  /*acb0*/  LEA.HI.X R76, R108, R90, R19, 0x2, P4 ;  /* 0x0000005a6c4c7211 */ /* 0x000fc400020f1413 */
[----:B------:R-:W-:Y:S01]  /*acc0*/  LEA.HI.X R78, R110, R90, R17, 0x2, P5 ;  /* 0x0000005a6e4e7211 */ /* 0x000fe200028f1411 */
[----:B------:R-:W4:Y:S04]  /*acd0*/  LDL.LU R108, [R1+0x124] ;  /* 0x00012400016c7983 */ /* 0x000f280000300800 */
[----:B------:R-:W4:Y:S01]  /*ace0*/  LDL.LU R110, [R1+0x128] ;  /* 0x00012800016e7983 */ /* 0x000f220000300800 */
[----:B------:R-:W-:Y:S02]  /*acf0*/  SHF.R.S32.HI R61, RZ, 0x1f, R74 ;  /* 0x0000001fff3d7819 */ /* 0x000fe4000001144a */
[----:B------:R-:W-:Y:S02]  /*ad00*/  LEA R52, P3, R74, R85, 0x2 ;  /* 0x000000554a347211 */ /* 0x000fe400078610ff */
[----:B------:R-:W-:-:S02]  /*ad10*/  SHF.R.S32.HI R21, RZ, 0x1f, R77 ;  /* 0x0000001fff157819 */ /* 0x000fc4000001144d */
[----:B------:R-:W-:Y:S02]  /*ad20*/  LEA.HI.X R61, R74, R90, R61, 0x2, P3 ;  /* 0x0000005a4a3d7211 */ /* 0x000fe400018f143d */
[----:B------:R-:W-:-:S04]  /*ad30*/  LEA R60, P3, R77, R85, 0x2 ;  /* 0x000000554d3c7211 */ /* 0x000fc800078610ff */
[----:B------:R-:W-:Y:S02]  /*ad40*/  LEA.HI.X R74, R77, R90, R21, 0x2, P3 ;  /* 0x0000005a4d4a7211 */ /* 0x000fe400018f1415 */
        /* <DEDUP_REMOVED lines=21> */
[----:B------:R-:W-:Y:S01]  /*aea0*/  SHF.R.S32.HI R89, RZ, 0x1f, R124 ;  /* 0x0000001fff597819 */ /* 0x000fe2000001147c */
[----:B------:R-:W4:Y:S01]  /*aeb0*/  LDL.LU R107, [R1+0x140] ;  /* 0x00014000016b7983 */ /* 0x000f220000300800 */
[-C--:B------:R-:W-:Y:S02]  /*aec0*/  LEA R75, P3, R126, R85.reuse, 0x2 ;  /* 0x000000557e4b7211 */ /* 0x080fe400078610ff */
[-C--:B------:R-:W-:Y:S02]  /*aed0*/  LEA R79, P5, R124, R85.reuse, 0x2 ;  /* 0x000000557c4f7211 */ /* 0x080fe400078a10ff */
[----:B------:R-:W-:Y:S02]  /*aee0*/  SHF.R.S32.HI R87, RZ, 0x1f, R127 ;  /* 0x0000001fff577819 */ /* 0x000fe4000001147f */
[----:B------:R-:W-:Y:S02]  /*aef0*/  SHF.R.S32.HI R15, RZ, 0x1f, R109 ;  /* 0x0000001fff0f7819 */ /* 0x000fe4000001146d */
[----:B------:R-:W-:-:S02]  /*af00*/  LEA R77, P4, R127, R85, 0x2 ;  /* 0x000000557f4d7211 */ /* 0x000fc400078810ff */
[-C--:B------:R-:W-:Y:S02]  /*af10*/  LEA R81, P6, R109, R85.reuse, 0x2 ;  /* 0x000000556d517211 */ /* 0x080fe400078c10ff */
[-C--:B------:R-:W-:Y:S02]  /*af20*/  LEA.HI.X R84, R126, R90.reuse, R17, 0x2, P3 ;  /* 0x0000005a7e547211 */ /* 0x080fe400018f1411 */
[-C--:B------:R-:W-:Y:S01]  /*af30*/  LEA.HI.X R89, R124, R90.reuse, R89, 0x2, P5 ;  /* 0x0000005a7c597211 */ /* 0x080fe200028f1459 */
[----:B------:R-:W4:Y:S01]  /*af40*/  LDL.LU R126, [R1+0x144] ;  /* 0x00014400017e7983 */ /* 0x000f220000300800 */
[----:B------:R-:W-:Y:S02]  /*af50*/  LEA.HI.X R87, R127, R90, R87, 0x2, P4 ;  /* 0x0000005a7f577211 */ /* 0x000fe400020f1457 */
[----:B------:R-:W-:Y:S01]  /*af60*/  SHF.R.S32.HI R95, RZ, 0x1f, R110 ;  /* 0x0000001fff5f7819 */ /* 0x000fe2000001146e */
[----:B------:R-:W4:Y:S01]  /*af70*/  LDL.LU R127, [R1+0x148] ;  /* 0x00014800017f7983 */ /* 0x000f220000300800 */
[----:B------:R-:W-:-:S02]  /*af80*/  LEA R17, P5, R110, R85, 0x2 ;  /* 0x000000556e117211 */ /* 0x000fc400078a10ff */
[-C--:B------:R-:W-:Y:S02]  /*af90*/  LEA.HI.X R114, R109, R90.reuse, R15, 0x2, P6 ;  /* 0x0000005a6d727211 */ /* 0x080fe400030f140f */
[----:B------:R-:W-:Y:S01]  /*afa0*/  SHF.R.S32.HI R93, RZ, 0x1f, R108 ;  /* 0x0000001fff5d7819 */ /* 0x000fe2000001146c */
[----:B------:R-:W4:Y:S01]  /*afb0*/  LDL.LU R109, [R1+0x14c] ;  /* 0x00014c00016d7983 */ /* 0x000f220000300800 */
[-C--:B------:R-:W-:Y:S02]  /*afc0*/  LEA R15, P4, R108, R85.reuse, 0x2 ;  /* 0x000000556c0f7211 */ /* 0x080fe400078810ff */
[----:B------:R-:W-:Y:S02]  /*afd0*/  SHF.R.S32.HI R21, RZ, 0x1f, R125 ;  /* 0x0000001fff157819 */ /* 0x000fe4000001147d */
[----:B------:R-:W-:Y:S02]  /*afe0*/  LEA R16, P3, R125, R85, 0x2 ;  /* 0x000000557d107211 */ /* 0x000fe400078610ff */
[----:B------:R-:W-:-:S02]  /*aff0*/  LEA.HI.X R95, R110, R90, R95, 0x2, P5 ;  /* 0x0000005a6e5f7211 */ /* 0x000fc400028f145f */
[----:B------:R-:W4:Y:S01]  /*b000*/  LDL.LU R110, [R1+0x150] ;  /* 0x00015000016e7983 */ /* 0x000f220000300800 */
[-C--:B------:R-:W-:Y:S02]  /*b010*/  LEA.HI.X R93, R108, R90.reuse, R93, 0x2, P4 ;  /* 0x0000005a6c5d7211 */ /* 0x080fe400020f145d */
[----:B------:R-:W-:Y:S01]  /*b020*/  LEA.HI.X R94, R125, R90, R21, 0x2, P3 ;  /* 0x0000005a7d5e7211 */ /* 0x000fe200018f1415 */
[----:B------:R-:W4:Y:S04]  /*b030*/  LDL.LU R124, [R1+0x154] ;  /* 0x00015400017c7983 */ /* 0x000f280000300800 */
[----:B------:R-:W4:Y:S04]  /*b040*/  LDL.LU R108, [R1+0x158] ;  /* 0x00015800016c7983 */ /* 0x000f280000300800 */
[----:B------:R-:W4:Y:S04]  /*b050*/  LDL.LU R125, [R1+0x15c] ;  /* 0x00015c00017d7983 */ /* 0x000f280000300800 */
[----:B------:R-:W4:Y:S04]  /*b060*/  LDL.LU R101, [R1+0x160] ;  /* 0x0001600001657983 */ /* 0x000f280000300800 */
[----:B------:R-:W4:Y:S01]  /*b070*/  LDL.LU R72, [R1+0x164] ;  /* 0x0001640001487983 */ /* 0x000f220000300800 */
[----:B--2---:R-:W-:-:S02]  /*b080*/  SHF.R.S32.HI R19, RZ, 0x1f, R123 ;  /* 0x0000001fff137819 */ /* 0x004fc4000001147b */
[----:B------:R-:W-:-:S04]  /*b090*/  LEA R18, P6, R123, R85, 0x2 ;  /* 0x000000557b127211 */ /* 0x000fc800078c10ff */
[----:B------:R-:W-:Y:S02]  /*b0a0*/  LEA.HI.X R96, R123, R90, R19, 0x2, P6 ;  /* 0x0000005a7b607211 */ /* 0x000fe400030f1413 */
[----:B---3--:R-:W-:Y:S02]  /*b0b0*/  SHF.R.S32.HI R123, RZ, 0x1f, R111 ;  /* 0x0000001fff7b7819 */ /* 0x008fe4000001146f */
[----:B----4-:R-:W-:Y:S02]  /*b0c0*/  SHF.R.S32.HI R119, RZ, 0x1f, R121 ;  /* 0x0000001fff777819 */ /* 0x010fe40000011479 */
[----:B------:R-:W-:-:S04]  /*b0d0*/  LEA R19, P6, R121, R85, 0x2 ;  /* 0x0000005579137211 */ /* 0x000fc800078c10ff */
[----:B------:R-:W-:Y:S02]  /*b0e0*/  LEA.HI.X R119, R121, R90, R119, 0x2, P6 ;  /* 0x0000005a79777211 */ /* 0x000fe400030f1477 */
[----:B------:R-:W2:Y:S04]  /*b0f0*/  LDL.LU R121, [R1+0x168] ;  /* 0x0001680001797983 */ /* 0x000ea80000300800 */
[----:B------:R-:W3:Y:S01]  /*b100*/  LDL.LU R102, [R1+0x16c] ;  /* 0x00016c0001667983 */ /* 0x000ee20000300800 */
[----:B------:R-:W-:Y:S02]  /*b110*/  SHF.R.S32.HI R97, RZ, 0x1f, R122 ;  /* 0x0000001fff617819 */ /* 0x000fe4000001147a */
[----:B------:R-:W-:Y:S01]  /*b120*/  SHF.R.S32.HI R83, RZ, 0x1f, R120 ;  /* 0x0000001fff537819 */ /* 0x000fe20000011478 */
[----:B------:R-:W4:Y:S01]  /*b130*/  LDL.LU R130, [R1+0x170] ;  /* 0x0001700001827983 */ /* 0x000f220000300800 */
[----:B------:R-:W-:-:S02]  /*b140*/  LEA R22, P3, R111, R85, 0x2 ;  /* 0x000000556f167211 */ /* 0x000fc400078610ff */
[-C--:B------:R-:W-:Y:S01]  /*b150*/  LEA R21, P4, R122, R85.reuse, 0x2 ;  /* 0x000000557a157211 */ /* 0x080fe200078810ff */
[----:B------:R-:W2:Y:S01]  /*b160*/  LDL.LU R128, [R1+0x174] ;  /* 0x0001740001807983 */ /* 0x000ea20000300800 */
[----:B------:R-:W-:Y:S02]  /*b170*/  LEA R20, P5, R120, R85, 0x2 ;  /* 0x0000005578147211 */ /* 0x000fe400078a10ff */
[-C--:B------:R-:W-:Y:S01]  /*b180*/  LEA.HI.X R123, R111, R90.reuse, R123, 0x2, P3 ;  /* 0x0000005a6f7b7211 */ /* 0x080fe200018f147b */
[----:B------:R-:W2:Y:S01]  /*b190*/  LDL.LU R129, [R1+0x178] ;  /* 0x0001780001817983 */ /* 0x000ea20000300800 */
[-C--:B------:R-:W-:Y:S02]  /*b1a0*/  LEA.HI.X R122, R122, R90.reuse, R97, 0x2, P4 ;  /* 0x0000005a7a7a7211 */ /* 0x080fe400020f1461 */
[----:B------:R-:W-:Y:S02]  /*b1b0*/  LEA.HI.X R120, R120, R90, R83, 0x2, P5 ;  /* 0x0000005a78787211 */ /* 0x000fe400028f1453 */
[----:B------:R-:W-:-:S02]  /*b1c0*/  SHF.R.S32.HI R97, RZ, 0x1f, R107 ;  /* 0x0000001fff617819 */ /* 0x000fc4000001146b */
[----:B------:R-:W-:Y:S02]  /*b1d0*/  SHF.R.S32.HI R83, RZ, 0x1f, R127 ;  /* 0x0000001fff537819 */ /* 0x000fe4000001147f */
[----:B------:R-:W-:Y:S02]  /*b1e0*/  SHF.R.S32.HI R111, RZ, 0x1f, R109 ;  /* 0x0000001fff6f7819 */ /* 0x000fe4000001146d */
[-C--:B------:R-:W-:Y:S02]  /*b1f0*/  LEA R141, P3, R107, R85.reuse, 0x2 ;  /* 0x000000556b8d7211 */ /* 0x080fe400078610ff */
[-C--:B------:R-:W-:Y:S02]  /*b200*/  LEA R105, P5, R127, R85.reuse, 0x2 ;  /* 0x000000557f697211 */ /* 0x080fe400078a10ff */
[----:B------:R-:W-:Y:S02]  /*b210*/  LEA R104, P6, R109, R85, 0x2 ;  /* 0x000000556d687211 */ /* 0x000fe400078c10ff */
[----:B------:R-:W-:-:S02]  /*b220*/  LEA.HI.X R118, R107, R90, R97, 0x2, P3 ;  /* 0x0000005a6b767211 */ /* 0x000fc400018f1461 */
[-C--:B------:R-:W-:Y:S02]  /*b230*/  LEA.HI.X R112, R127, R90.reuse, R83, 0x2, P5 ;  /* 0x0000005a7f707211 */ /* 0x080fe400028f1453 */
[----:B------:R-:W-:Y:S01]  /*b240*/  LEA.HI.X R111, R109, R90, R111, 0x2, P6 ;  /* 0x0000005a6d6f7211 */ /* 0x000fe200030f146f */
[----:B------:R-:W2:Y:S01]  /*b250*/  LDL.LU R127, [R1+0x17c] ;  /* 0x00017c00017f7983 */ /* 0x000ea20000300800 */
[----:B------:R-:W-:Y:S02]  /*b260*/  SHF.R.S32.HI R113, RZ, 0x1f, R126 ;  /* 0x0000001fff717819 */ /* 0x000fe4000001147e */
[-C--:B------:R-:W-:Y:S02]  /*b270*/  LEA R137, P4, R126, R85.reuse, 0x2 ;  /* 0x000000557e897211 */ /* 0x080fe400078810ff */
[----:B------:R-:W-:Y:S02]  /*b280*/  SHF.R.S32.HI R107, RZ, 0x1f, R125 ;  /* 0x0000001fff6b7819 */ /* 0x000fe4000001147d */
[----:B------:R-:W-:-:S02]  /*b290*/  LEA R103, P6, R125, R85, 0x2 ;  /* 0x000000557d677211 */ /* 0x000fc400078c10ff */
[-C--:B------:R-:W-:Y:S02]  /*b2a0*/  LEA.HI.X R113, R126, R90.reuse, R113, 0x2, P4 ;  /* 0x0000005a7e717211 */ /* 0x080fe400020f1471 */
[----:B------:R-:W-:Y:S02]  /*b2b0*/  LEA.HI.X R107, R125, R90, R107, 0x2, P6 ;  /* 0x0000005a7d6b7211 */ /* 0x000fe400030f146b */
[----:B------:R-:W-:Y:S01]  /*b2c0*/  SHF.R.S32.HI R109, RZ, 0x1f, R124 ;  /* 0x0000001fff6d7819 */ /* 0x000fe2000001147c */
[----:B------:R-:W2:Y:S01]  /*b2d0*/  LDL.LU R125, [R1+0x180] ;  /* 0x00018000017d7983 */ /* 0x000ea20000300800 */
[----:B------:R-:W-:-:S04]  /*b2e0*/  LEA R138, P4, R124, R85, 0x2 ;  /* 0x000000557c8a7211 */ /* 0x000fc800078810ff */
[----:B------:R-:W-:Y:S02]  /*b2f0*/  LEA.HI.X R109, R124, R90, R109, 0x2, P4 ;  /* 0x0000005a7c6d7211 */ /* 0x000fe400020f146d */
[----:B------:R-:W2:Y:S04]  /*b300*/  LDL.LU R124, [R1+0x184] ;  /* 0x00018400017c7983 */ /* 0x000ea80000300800 */
[----:B------:R-:W2:Y:S04]  /*b310*/  LDL.LU R126, [R1+0x188] ;  /* 0x00018800017e7983 */ /* 0x000ea80000300800 */
[----:B------:R-:W2:Y:S04]  /*b320*/  LDL.LU R131, [R1+0x18c] ;  /* 0x00018c0001837983 */ /* 0x000ea80000300800 */
[----:B------:R-:W2:Y:S01]  /*b330*/  LDL.LU R245, [R1+0x190] ;  /* 0x0001900001f57983 */ /* 0x000ea20000300800 */
[----:B------:R-:W-:-:S02]  /*b340*/  SHF.R.S32.HI R97, RZ, 0x1f, R110 ;  /* 0x0000001fff617819 */ /* 0x000fc4000001146e */
[CC--:B------:R-:W-:Y:S02]  /*b350*/  LEA R142, P3, R110.reuse, R85.reuse, 0x2 ;  /* 0x000000556e8e7211 */ /* 0x0c0fe400078610ff */
[----:B------:R-:W-:Y:S02]  /*b360*/  SHF.R.S32.HI R83, RZ, 0x1f, R108 ;  /* 0x0000001fff537819 */ /* 0x000fe4000001146c */
[----:B------:R-:W-:Y:S02]  /*b370*/  LEA.HI.X R110, R110, R90, R97, 0x2, P3 ;  /* 0x0000005a6e6e7211 */ /* 0x000fe400018f1461 */
[-C--:B------:R-:W-:Y:S02]  /*b380*/  LEA R106, P5, R108, R85.reuse, 0x2 ;  /* 0x000000556c6a7211 */ /* 0x080fe400078a10ff */
[----:B------:R-:W-:Y:S02]  /*b390*/  SHF.R.S32.HI R133, RZ, 0x1f, R101 ;  /* 0x0000001fff857819 */ /* 0x000fe40000011465 */
[----:B------:R-:W-:-:S02]  /*b3a0*/  LEA R143, P3, R101, R85, 0x2 ;  /* 0x00000055658f7211 */ /* 0x000fc400078610ff */
[-C--:B------:R-:W-:Y:S02]  /*b3b0*/  LEA.HI.X R108, R108, R90.reuse, R83, 0x2, P5 ;  /* 0x0000005a6c6c7211 */ /* 0x080fe400028f1453 */
[----:B------:R-:W-:Y:S02]  /*b3c0*/  LEA.HI.X R133, R101, R90, R133, 0x2, P3 ;  /* 0x0000005a65857211 */ /* 0x000fe400018f1485 */
[----:B------:R-:W-:Y:S02]  /*b3d0*/  SHF.R.S32.HI R83, RZ, 0x1f, R72 ;  /* 0x0000001fff537819 */ /* 0x000fe40000011448 */
[----:B------:R-:W-:-:S04]  /*b3e0*/  LEA R139, P4, R72, R85, 0x2 ;  /* 0x00000055488b7211 */ /* 0x000fc800078810ff */
[-C--:B------:R-:W-:Y:S02]  /*b3f0*/  LEA.HI.X R134, R72, R90.reuse, R83, 0x2, P4 ;  /* 0x0000005a48867211 */ /* 0x080fe400020f1453 */
[----:B------:R-:W2:Y:S01]  /*b400*/  LDL.LU R72, [R1+0x194] ;  /* 0x0001940001487983 */ /* 0x000ea20000300800 */
[----:B---3--:R-:W-:Y:S02]  /*b410*/  SHF.R.S32.HI R97, RZ, 0x1f, R102 ;  /* 0x0000001fff617819 */ /* 0x008fe40000011466 */
[CC--:B------:R-:W-:Y:S02]  /*b420*/  LEA R144, P3, R102.reuse, R85.reuse, 0x2 ;  /* 0x0000005566907211 */ /* 0x0c0fe400078610ff */
[----:B----4-:R-:W-:Y:S02]  /*b430*/  SHF.R.S32.HI R83, RZ, 0x1f, R130 ;  /* 0x0000001fff537819 */ /* 0x010fe40000011482 */
[----:B------:R-:W-:Y:S02]  /*b440*/  LEA.HI.X R136, R102, R90, R97, 0x2, P3 ;  /* 0x0000005a66887211 */ /* 0x000fe400018f1461 */
[----:B------:R-:W-:-:S02]  /*b450*/  LEA R140, P4, R130, R85, 0x2 ;  /* 0x00000055828c7211 */ /* 0x000fc400078810ff */
[----:B--2---:R-:W-:Y:S02]  /*b460*/  SHF.R.S32.HI R101, RZ, 0x1f, R128 ;  /* 0x0000001fff657819 */ /* 0x004fe40000011480 */
[-C--:B------:R-:W-:Y:S02]  /*b470*/  LEA R145, P3, R128, R85.reuse, 0x2 ;  /* 0x0000005580917211 */ /* 0x080fe400078610ff */
[-C--:B------:R-:W-:Y:S02]  /*b480*/  LEA.HI.X R102, R130, R90.reuse, R83, 0x2, P4 ;  /* 0x0000005a82667211 */ /* 0x080fe400020f1453 */
[----:B------:R-:W-:Y:S02]  /*b490*/  LEA.HI.X R101, R128, R90, R101, 0x2, P3 ;  /* 0x0000005a80657211 */ /* 0x000fe400018f1465 */
[----:B------:R-:W-:Y:S02]  /*b4a0*/  SHF.R.S32.HI R83, RZ, 0x1f, R129 ;  /* 0x0000001fff537819 */ /* 0x000fe40000011481 */
[----:B------:R-:W-:-:S04]  /*b4b0*/  LEA R146, P3, R129, R85, 0x2 ;  /* 0x0000005581927211 */ /* 0x000fc800078610ff */
[----:B------:R-:W-:Y:S02]  /*b4c0*/  LEA.HI.X R100, R129, R90, R83, 0x2, P3 ;  /* 0x0000005a81647211 */ /* 0x000fe400018f1453 */
[----:B------:R-:W-:Y:S02]  /*b4d0*/  SHF.R.S32.HI R99, RZ, 0x1f, R127 ;  /* 0x0000001fff637819 */ /* 0x000fe4000001147f */
[----:B------:R-:W-:-:S04]  /*b4e0*/  LEA R147, P3, R127, R85, 0x2 ;  /* 0x000000557f937211 */ /* 0x000fc800078610ff */
[-C--:B------:R-:W-:Y:S02]  /*b4f0*/  LEA.HI.X R99, R127, R90.reuse, R99, 0x2, P3 ;  /* 0x0000005a7f637211 */ /* 0x080fe400018f1463 */
[----:B------:R-:W-:Y:S02]  /*b500*/  SHF.R.S32.HI R135, RZ, 0x1f, R121 ;  /* 0x0000001fff877819 */ /* 0x000fe40000011479 */
[----:B------:R-:W-:Y:S02]  /*b510*/  SHF.R.S32.HI R83, RZ, 0x1f, R125 ;  /* 0x0000001fff537819 */ /* 0x000fe4000001147d */
[-C--:B------:R-:W-:Y:S02]  /*b520*/  LEA R127, P3, R125, R85.reuse, 0x2 ;  /* 0x000000557d7f7211 */ /* 0x080fe400078610ff */
[----:B------:R-:W-:Y:S02]  /*b530*/  LEA R132, P5, R121, R85, 0x2 ;  /* 0x0000005579847211 */ /* 0x000fe400078a10ff */
[----:B------:R-:W-:-:S02]  /*b540*/  LEA.HI.X R98, R125, R90, R83, 0x2, P3 ;  /* 0x0000005a7d627211 */ /* 0x000fc400018f1453 */
[----:B------:R-:W-:Y:S02]  /*b550*/  SHF.R.S32.HI R125, RZ, 0x1f, R124 ;  /* 0x0000001fff7d7819 */ /* 0x000fe4000001147c */
[CC--:B------:R-:W-:Y:S02]  /*b560*/  LEA R117, P3, R124.reuse, R85.reuse, 0x2 ;  /* 0x000000557c757211 */ /* 0x0c0fe400078610ff */
[-C--:B------:R-:W-:Y:S02]  /*b570*/  LEA.HI.X R135, R121, R90.reuse, R135, 0x2, P5 ;  /* 0x0000005a79877211 */ /* 0x080fe400028f1487 */
[----:B------:R-:W-:Y:S01]  /*b580*/  LEA.HI.X R125, R124, R90, R125, 0x2, P3 ;  /* 0x0000005a7c7d7211 */ /* 0x000fe200018f147d */
[----:B------:R-:W2:Y:S01]  /*b590*/  LDL.LU R121, [R1+0x198] ;  /* 0x0001980001797983 */ /* 0x000ea20000300800 */
[----:B------:R-:W-:Y:S02]  /*b5a0*/  SHF.R.S32.HI R83, RZ, 0x1f, R126 ;  /* 0x0000001fff537819 */ /* 0x000fe4000001147e */
[----:B------:R-:W-:Y:S01]  /*b5b0*/  LEA R124, P3, R126, R85, 0x2 ;  /* 0x000000557e7c7211 */ /* 0x000fe200078610ff */
[----:B------:R-:W3:Y:S01]  /*b5c0*/  LDL.LU R173, [R1+0x1ac] ;  /* 0x0001ac0001ad7983 */ /* 0x000ee20000300800 */
[----:B------:R-:W-:-:S02]  /*b5d0*/  SHF.R.S32.HI R129, RZ, 0x1f, R131 ;  /* 0x0000001fff817819 */ /* 0x000fc40000011483 */
[----:B------:R-:W-:Y:S01]  /*b5e0*/  LEA.HI.X R128, R126, R90, R83, 0x2, P3 ;  /* 0x0000005a7e807211 */ /* 0x000fe200018f1453 */
[----:B------:R-:W4:Y:S01]  /*b5f0*/  LDL.LU R156, [R1+0x19c] ;  /* 0x00019c00019c7983 */ /* 0x000f220000300800 */
[----:B------:R-:W-:-:S03]  /*b600*/  LEA R126, P3, R131, R85, 0x2 ;  /* 0x00000055837e7211 */ /* 0x000fc600078610ff */
[----:B------:R-:W3:Y:S01]  /*b610*/  LDL.LU R157, [R1+0x1a0] ;  /* 0x0001a000019d7983 */ /* 0x000ee20000300800 */
[----:B------:R-:W-:Y:S02]  /*b620*/  LEA.HI.X R129, R131, R90, R129, 0x2, P3 ;  /* 0x0000005a83817211 */ /* 0x000fe400018f1481 */
[----:B------:R-:W-:Y:S01]  /*b630*/  SHF.R.S32.HI R131, RZ, 0x1f, R245 ;  /* 0x0000001fff837819 */ /* 0x000fe200000114f5 */
[----:B------:R-:W3:Y:S01]  /*b640*/  LDL.LU R244, [R1+0x1a4] ;  /* 0x0001a40001f47983 */ /* 0x000ee20000300800 */
[----:B------:R-:W-:-:S04]  /*b650*/  LEA R130, P3, R245, R85, 0x2 ;  /* 0x00000055f5827211 */ /* 0x000fc800078610ff */
[----:B------:R-:W-:Y:S02]  /*b660*/  LEA.HI.X R131, R245, R90, R131, 0x2, P3 ;  /* 0x0000005af5837211 */ /* 0x000fe400018f1483 */
[----:B------:R-:W3:Y:S01]  /*b670*/  LDL.LU R245, [R1+0x1a8] ;  /* 0x0001a80001f57983 */ /* 0x000ee20000300800 */
[----:B------:R-:W-:Y:S02]  /*b680*/  SHF.R.S32.HI R97, RZ, 0x1f, R72 ;  /* 0x0000001fff617819 */ /* 0x000fe40000011448 */
[----:B------:R-:W-:-:S04]  /*b690*/  LEA R83, P3, R72, R85, 0x2 ;  /* 0x0000005548537211 */ /* 0x000fc800078610ff */
[----:B------:R-:W-:Y:S02]  /*b6a0*/  LEA.HI.X R72, R72, R90, R97, 0x2, P3 ;  /* 0x0000005a48487211 */ /* 0x000fe400018f1461 */
[----:B--2---:R-:W-:Y:S02]  /*b6b0*/  LEA R85, P3, R121, R85, 0x2 ;  /* 0x0000005579557211 */ /* 0x004fe400078610ff */
[----:B------:R-:W-:-:S04]  /*b6c0*/  SHF.R.S32.HI R97, RZ, 0x1f, R121 ;  /* 0x0000001fff617819 */ /* 0x000fc80000011479 */
[----:B------:R-:W-:Y:S02]  /*b6d0*/  LEA.HI.X R90, R121, R90, R97, 0x2, P3 ;  /* 0x0000005a795a7211 */ /* 0x000fe400018f1461 */
[----:B------:R-:W-:-:S04]  /*b6e0*/  IADD3 R16, P3, PT, R16, UR26, RZ ;  /* 0x0000001a10107c10 */ /* 0x000fc8000ff7e0ff */
[----:B------:R-:W-:Y:S02]  /*b6f0*/  IADD3.X R94, PT, PT, R94, UR27, RZ, P3, !PT ;  /* 0x0000001b5e5e7c10 */ /* 0x000fe40009ffe4ff */
[----:B------:R-:W-:-:S04]  /*b700*/  IADD3 R22, P3, PT, R22, UR26, RZ ;  /* 0x0000001a16167c10 */ /* 0x000fc8000ff7e0ff */
[----:B------:R-:W-:Y:S02]  /*b710*/  R2UR UR13, R22 ;  /* 0x00000000160d72ca */ /* 0x000fe400000e0000 */
[----:B---3--:R-:W-:-:S04]  /*b720*/  SHF.R.S32.HI R22, RZ, 0x1f, R245 ;  /* 0x0000001fff167819 */ /* 0x008fc800000114f5 */
[----:B------:R-:W-:Y:S02]  /*b730*/  SHF.L.U64.HI R22, R245, 0x2, R22 ;  /* 0x00000002f5167819 */ /* 0x000fe40000010216 */
[----:B------:R-:W2:Y:S01]  /*b740*/  LDL.LU R245, [R1+0x1b4] ;  /* 0x0001b40001f57983 */ /* 0x000ea20000300800 */
[----:B------:R-:W-:-:S04]  /*b750*/  IADD3 R17, P5, PT, R17, UR26, RZ ;  /* 0x0000001a11117c10 */ /* 0x000fc8000ffbe0ff */
[----:B------:R-:W-:Y:S02]  /*b760*/  IADD3.X R95, PT, PT, R95, UR27, RZ, P5, !PT ;  /* 0x0000001b5f5f7c10 */ /* 0x000fe4000affe4ff */
[----:B------:R-:W-:Y:S02]  /*b770*/  IADD3 R20, P5, PT, R20, UR26, RZ ;  /* 0x0000001a14147c10 */ /* 0x000fe4000ffbe0ff */
[----:B------:R-:W-:Y:S02]  /*b780*/  IADD3 R15, P4, PT, R15, UR26, RZ ;  /* 0x0000001a0f0f7c10 */ /* 0x000fe4000ff9e0ff */
[----:B------:R-:W-:Y:S02]  /*b790*/  IADD3 R18, P6, PT, R18, UR26, RZ ;  /* 0x0000001a12127c10 */ /* 0x000fe4000ffde0ff */
[----:B------:R-:W-:Y:S02]  /*b7a0*/  IADD3.X R120, PT, PT, R120, UR27, RZ, P5, !PT ;  /* 0x0000001b78787c10 */ /* 0x000fe4000affe4ff */
[----:B------:R-:W-:-:S02]  /*b7b0*/  IADD3 R105, P5, PT, R105, UR26, RZ ;  /* 0x0000001a69697c10 */ /* 0x000fc4000ffbe0ff */
[----:B------:R-:W-:Y:S02]  /*b7c0*/  IADD3.X R93, PT, PT, R93, UR27, RZ, P4, !PT ;  /* 0x0000001b5d5d7c10 */ /* 0x000fe4000a7fe4ff */
[----:B------:R-:W-:Y:S02]  /*b7d0*/  IADD3.X R96, PT, PT, R96, UR27, RZ, P6, !PT ;  /* 0x0000001b60607c10 */ /* 0x000fe4000b7fe4ff */
        /* <DEDUP_REMOVED lines=10> */
[----:B------:R-:W-:Y:S02]  /*b880*/  R2UR UR20, R104 ;  /* 0x00000000681472ca */ /* 0x000fe400000e0000 */
[----:B------:R-:W-:Y:S02]  /*b890*/  IADD3.X R113, PT, PT, R113, UR27, RZ, P4, !PT ;  /* 0x0000001b71717c10 */ /* 0x000fe4000a7fe4ff */
[----:B------:R-:W-:Y:S02]  /*b8a0*/  IADD3 R138, P4, PT, R138, UR26, RZ ;  /* 0x0000001a8a8a7c10 */ /* 0x000fe4000ff9e0ff */
[----:B------:R-:W-:Y:S02]  /*b8b0*/  IADD3.X R104, PT, PT, R135, UR27, RZ, P5, !PT ;  /* 0x0000001b87687c10 */ /* 0x000fe4000affe4ff */
[----:B------:R-:W-:Y:S02]  /*b8c0*/  IADD3 R146, P5, PT, R146, UR26, RZ ;  /* 0x0000001a92927c10 */ /* 0x000fe4000ffbe0ff */
[----:B------:R-:W-:-:S02]  /*b8d0*/  IADD3.X R123, PT, PT, R123, UR27, RZ, P3, !PT ;  /* 0x0000001b7b7b7c10 */ /* 0x000fc40009ffe4ff */
[----:B------:R-:W-:Y:S02]  /*b8e0*/  IADD3 R141, P3, PT, R141, UR26, RZ ;  /* 0x0000001a8d8d7c10 */ /* 0x000fe4000ff7e0ff */
[----:B------:R-:W-:Y:S02]  /*b8f0*/  IADD3.X R111, PT, PT, R111, UR27, RZ, P6, !PT ;  /* 0x0000001b6f6f7c10 */ /* 0x000fe4000b7fe4ff */
[----:B------:R-:W-:Y:S02]  /*b900*/  IADD3.X R109, PT, PT, R109, UR27, RZ, P4, !PT ;  /* 0x0000001b6d6d7c10 */ /* 0x000fe4000a7fe4ff */
[----:B------:R-:W-:Y:S02]  /*b910*/  IADD3 R103, P6, PT, R103, UR26, RZ ;  /* 0x0000001a67677c10 */ /* 0x000fe4000ffde0ff */
[----:B------:R-:W-:Y:S02]  /*b920*/  IADD3 R139, P4, PT, R139, UR26, RZ ;  /* 0x0000001a8b8b7c10 */ /* 0x000fe4000ff9e0ff */
[----:B------:R-:W-:-:S02]  /*b930*/  IADD3.X R100, PT, PT, R100, UR27, RZ, P5, !PT ;  /* 0x0000001b64647c10 */ /* 0x000fc4000affe4ff */
[----:B------:R-:W-:Y:S02]  /*b940*/  IADD3 R124, P5, PT, R124, UR26, RZ ;  /* 0x0000001a7c7c7c10 */ /* 0x000fe4000ffbe0ff */
[----:B------:R-:W-:Y:S02]  /*b950*/  R2UR UR19, R105 ;  /* 0x00000000691372ca */ /* 0x000fe400000e0000 */
[----:B------:R-:W-:Y:S02]  /*b960*/  IADD3.X R118, PT, PT, R118, UR27, RZ, P3, !PT ;  /* 0x0000001b76767c10 */ /* 0x000fe40009ffe4ff */
[----:B------:R-:W-:Y:S02]  /*b970*/  IADD3 R142, P3, PT, R142, UR26, RZ ;  /* 0x0000001a8e8e7c10 */ /* 0x000fe4000ff7e0ff */
[----:B------:R-:W-:Y:S02]  /*b980*/  IADD3.X R107, PT, PT, R107, UR27, RZ, P6, !PT ;  /* 0x0000001b6b6b7c10 */ /* 0x000fe4000b7fe4ff */
[----:B------:R-:W-:-:S02]  /*b990*/  IADD3.X R105, PT, PT, R134, UR27, RZ, P4, !PT ;  /* 0x0000001b86697c10 */ /* 0x000fc4000a7fe4ff */
[----:B------:R-:W-:Y:S02]  /*b9a0*/  IADD3 R144, P6, PT, R144, UR26, RZ ;  /* 0x0000001a90907c10 */ /* 0x000fe4000ffde0ff */
[----:B------:R-:W-:Y:S02]  /*b9b0*/  IADD3 R145, P4, PT, R145, UR26, RZ ;  /* 0x0000001a91917c10 */ /* 0x000fe4000ff9e0ff */
[----:B------:R-:W-:Y:S02]  /*b9c0*/  IADD3.X R128, PT, PT, R128, UR27, RZ, P5, !PT ;  /* 0x0000001b80807c10 */ /* 0x000fe4000affe4ff */
[----:B------:R-:W-:Y:S02]  /*b9d0*/  IADD3 R92, P5, PT, R92, UR26, RZ ;  /* 0x0000001a5c5c7c10 */ /* 0x000fe4000ffbe0ff */
[----:B------:R-:W-:Y:S02]  /*b9e0*/  R2UR UR73, R103 ;  /* 0x00000000674972ca */ /* 0x000fe400000e0000 */
[----:B------:R-:W-:-:S02]  /*b9f0*/  IADD3.X R110, PT, PT, R110, UR27, RZ, P3, !PT ;  /* 0x0000001b6e6e7c10 */ /* 0x000fc40009ffe4ff */
[----:B------:R-:W-:Y:S02]  /*ba00*/  IADD3 R143, P3, PT, R143, UR26, RZ ;  /* 0x0000001a8f8f7c10 */ /* 0x000fe4000ff7e0ff */
[----:B------:R-:W-:Y:S02]  /*ba10*/  IADD3.X R103, PT, PT, R136, UR27, RZ, P6, !PT ;  /* 0x0000001b88677c10 */ /* 0x000fe4000b7fe4ff */
[----:B------:R-:W-:Y:S02]  /*ba20*/  R2UR UR5, R146 ;  /* 0x00000000920572ca */ /* 0x000fe400000e0000 */
[----:B------:R-:W-:Y:S02]  /*ba30*/  IADD3.X R101, PT, PT, R101, UR27, RZ, P4, !PT ;  /* 0x0000001b65657c10 */ /* 0x000fe4000a7fe4ff */
[----:B------:R-:W-:Y:S02]  /*ba40*/  IADD3 R147, P6, PT, R147, UR26, RZ ;  /* 0x0000001a93937c10 */ /* 0x000fe4000ffde0ff */
[----:B------:R-:W-:-:S02]  /*ba50*/  IADD3 R117, P4, PT, R117, UR26, RZ ;  /* 0x0000001a75757c10 */ /* 0x000fc4000ff9e0ff */
[----:B------:R-:W-:Y:S02]  /*ba60*/  IADD3.X R27, PT, PT, R27, UR27, RZ, P5, !PT ;  /* 0x0000001b1b1b7c10 */ /* 0x000fe4000affe4ff */
[----:B------:R-:W-:Y:S02]  /*ba70*/  IADD3 R25, P5, PT, R25, UR26, RZ ;  /* 0x0000001a19197c10 */ /* 0x000fe4000ffbe0ff */
[----:B------:R-:W-:Y:S02]  /*ba80*/  R2UR UR72, R106 ;  /* 0x000000006a4872ca */ /* 0x000fe400000e0000 */
[----:B------:R-:W-:Y:S02]  /*ba90*/  IADD3.X R106, PT, PT, R133, UR27, RZ, P3, !PT ;  /* 0x0000001b856a7c10 */ /* 0x000fe40009ffe4ff */
[----:B------:R-:W-:Y:S02]  /*baa0*/  IADD3 R140, P3, PT, R140, UR26, RZ ;  /* 0x0000001a8c8c7c10 */ /* 0x000fe4000ff7e0ff */
[----:B------:R-:W-:-:S02]  /*bab0*/  IADD3.X R99, PT, PT, R99, UR27, RZ, P6, !PT ;  /* 0x0000001b63637c10 */ /* 0x000fc4000b7fe4ff */
[----:B------:R-:W-:Y:S02]  /*bac0*/  IADD3.X R125, PT, PT, R125, UR27, RZ, P4, !PT ;  /* 0x0000001b7d7d7c10 */ /* 0x000fe4000a7fe4ff */
[----:B------:R-:W-:Y:S02]  /*bad0*/  IADD3 R126, P6, PT, R126, UR26, RZ ;  /* 0x0000001a7e7e7c10 */ /* 0x000fe4000ffde0ff */
[----:B------:R-:W-:Y:S02]  /*bae0*/  IADD3 R130, P4, PT, R130, UR26, RZ ;  /* 0x0000001a82827c10 */ /* 0x000fe4000ff9e0ff */
[----:B------:R-:W-:Y:S02]  /*baf0*/  IADD3.X R33, PT, PT, R33, UR27, RZ, P5, !PT ;  /* 0x0000001b21217c10 */ /* 0x000fe4000affe4ff */
[----:B------:R-:W-:Y:S02]  /*bb00*/  SHF.R.S32.HI R97, RZ, 0x1f, R173 ;  /* 0x0000001fff617819 */ /* 0x000fe400000114ad */
[----:B------:R-:W-:-:S02]  /*bb10*/  IADD3 R30, P5, PT, R30, UR26, RZ ;  /* 0x0000001a1e1e7c10 */ /* 0x000fc4000ffbe0ff */
[----:B------:R-:W-:Y:S02]  /*bb20*/  IADD3.X R102, PT, PT, R102, UR27, RZ, P3, !PT ;  /* 0x0000001b66667c10 */ /* 0x000fe40009ffe4ff */
[----:B------:R-:W-:Y:S02]  /*bb30*/  IADD3 R127, P3, PT, R127, UR26, RZ ;  /* 0x0000001a7f7f7c10 */ /* 0x000fe4000ff7e0ff */
[----:B------:R-:W-:Y:S02]  /*bb40*/  IADD3.X R129, PT, PT, R129, UR27, RZ, P6, !PT ;  /* 0x0000001b81817c10 */ /* 0x000fe4000b7fe4ff */
[----:B------:R-:W-:Y:S02]  /*bb50*/  IADD3.X R131, PT, PT, R131, UR27, RZ, P4, !PT ;  /* 0x0000001b83837c10 */ /* 0x000fe4000a7fe4ff */
[----:B------:R-:W-:Y:S01]  /*bb60*/  SHF.L.U64.HI R97, R173, 0x2, R97 ;  /* 0x00000002ad617819 */ /* 0x000fe20000010261 */
[----:B-----5:R-:W-:Y:S01]  /*bb70*/  IMAD R173, R86, 0x2, R7 ;  /* 0x0000000256ad7824 */ /* 0x020fe200078e0207 */
[----:B------:R-:W-:-:S02]  /*bb80*/  IADD3 R23, P6, PT, R23, UR26, RZ ;  /* 0x0000001a17177c10 */ /* 0x000fc4000ffde0ff */
[----:B------:R-:W-:Y:S02]  /*bb90*/  IADD3 R24, P4, PT, R24, UR26, RZ ;  /* 0x0000001a18187c10 */ /* 0x000fe4000ff9e0ff */
[----:B------:R-:W-:Y:S01]  /*bba0*/  IADD3.X R39, PT, PT, R39, UR27, RZ, P5, !PT ;  /* 0x0000001b27277c10 */ /* 0x000fe2000affe4ff */
[----:B------:R-:W-:Y:S01]  /*bbb0*/  IMAD.U32 R162, RZ, RZ, UR5 ;  /* 0x00000005ffa27e24 */ /* 0x000fe2000f8e00ff */
[----:B------:R-:W-:Y:S02]  /*bbc0*/  IADD3 R36, P5, PT, R36, UR26, RZ ;  /* 0x0000001a24247c10 */ /* 0x000fe4000ffbe0ff */
[----:B------:R-:W-:Y:S02]  /*bbd0*/  R2UR UR5, R124 ;  /* 0x000000007c0572ca */ /* 0x000fe400000e0000 */
[----:B------:R-:W-:Y:S01]  /*bbe0*/  IADD3.X R98, PT, PT, R98, UR27, RZ, P3, !PT ;  /* 0x0000001b62627c10 */ /* 0x000fe20009ffe4ff */
[----:B------:R-:W-:Y:S01]  /*bbf0*/  IMAD R173, R86, 0x2, R173 ;  /* 0x0000000256ad7824 */ /* 0x000fe200078e02ad */
[----:B------:R-:W-:-:S02]  /*bc00*/  R2UR UR16, R19 ;  /* 0x00000000131072ca */ /* 0x000fc400000e0000 */
[----:B------:R-:W-:Y:S02]  /*bc10*/  IADD3.X R29, PT, PT, R29, UR27, RZ, P6, !PT ;  /* 0x0000001b1d1d7c10 */ /* 0x000fe4000b7fe4ff */
[----:B------:R-:W-:Y:S02]  /*bc20*/  IADD3.X R31, PT, PT, R31, UR27, RZ, P4, !PT ;  /* 0x0000001b1f1f7c10 */ /* 0x000fe4000a7fe4ff */
[----:B----4-:R-:W-:Y:S02]  /*bc30*/  SHF.R.S32.HI R19, RZ, 0x1f, R156 ;  /* 0x0000001fff137819 */ /* 0x010fe4000001149c */
[----:B------:R-:W-:Y:S02]  /*bc40*/  IADD3 R26, P6, PT, R26, UR26, RZ ;  /* 0x0000001a1a1a7c10 */ /* 0x000fe4000ffde0ff */
[----:B------:R-:W-:Y:S02]  /*bc50*/  IADD3 R28, P4, PT, R28, UR26, RZ ;  /* 0x0000001a1c1c7c10 */ /* 0x000fe4000ff9e0ff */
[----:B------:R-:W-:-:S02]  /*bc60*/  IADD3.X R45, PT, PT, R45, UR27, RZ, P5, !PT ;  /* 0x0000001b2d2d7c10 */ /* 0x000fc4000affe4ff */
[----:B------:R-:W-:Y:S01]  /*bc70*/  IADD3 R42, P5, PT, R42, UR26, RZ ;  /* 0x0000001a2a2a7c10 */ /* 0x000fe2000ffbe0ff */
[----:B------:R-:W-:Y:S01]  /*bc80*/  IMAD R173, R86, 0x2, R173 ;  /* 0x0000000256ad7824 */ /* 0x000fe200078e02ad */
[----:B------:R-:W-:Y:S02]  /*bc90*/  SHF.L.U64.HI R19, R156, 0x2, R19 ;  /* 0x000000029c137819 */ /* 0x000fe40000010213 */
[----:B------:R-:W-:Y:S02]  /*bca0*/  IADD3.X R35, PT, PT, R35, UR27, RZ, P6, !PT ;  /* 0x0000001b23237c10 */ /* 0x000fe4000b7fe4ff */
[----:B------:R-:W-:Y:S02]  /*bcb0*/  IADD3.X R37, PT, PT, R37, UR27, RZ, P4, !PT ;  /* 0x0000001b25257c10 */ /* 0x000fe4000a7fe4ff */
[----:B------:R-:W-:Y:S02]  /*bcc0*/  R2UR UR22, R93 ;  /* 0x000000005d1672ca */ /* 0x000fe400000e0000 */
[----:B------:R-:W-:-:S02]  /*bcd0*/  R2UR UR15, R20 ;  /* 0x00000000140f72ca */ /* 0x000fc400000e0000 */
[----:B------:R-:W-:Y:S02]  /*bce0*/  IADD3 R32, P6, PT, R32, UR26, RZ ;  /* 0x0000001a20207c10 */ /* 0x000fe4000ffde0ff */
[----:B------:R-:W-:Y:S02]  /*bcf0*/  IADD3 R34, P4, PT, R34, UR26, RZ ;  /* 0x0000001a22227c10 */ /* 0x000fe4000ff9e0ff */
[----:B------:R-:W-:Y:S02]  /*bd00*/  IADD3.X R51, PT, PT, R51, UR27, RZ, P5, !PT ;  /* 0x0000001b33337c10 */ /* 0x000fe4000affe4ff */
[----:B------:R-:W-:Y:S02]  /*bd10*/  LOP3.LUT R156, R2, 0x7e, RZ, 0xfc, !PT ;  /* 0x0000007e029c7812 */ /* 0x000fe400078efcff */
[----:B------:R-:W-:Y:S02]  /*bd20*/  R2UR UR14, R21 ;  /* 0x00000000150e72ca */ /* 0x000fe400000e0000 */
[----:B------:R-:W-:-:S02]  /*bd30*/  SHF.R.S32.HI R20, RZ, 0x1f, R157 ;  /* 0x0000001fff147819 */ /* 0x000fc4000001149d */
[----:B------:R-:W-:Y:S01]  /*bd40*/  IADD3 R48, P5, PT, R48, UR26, RZ ;  /* 0x0000001a30307c10 */ /* 0x000fe2000ffbe0ff */
[----:B------:R-:W-:Y:S01]  /*bd50*/  IMAD R173, R86, 0x2, R173 ;  /* 0x0000000256ad7824 */ /* 0x000fe200078e02ad */
[----:B------:R-:W-:Y:S02]  /*bd60*/  SHF.R.S32.HI R21, RZ, 0x1f, R244 ;  /* 0x0000001fff157819 */ /* 0x000fe400000114f4 */
[----:B------:R-:W-:Y:S01]  /*bd70*/  R2UR UR4, R140 ;  /* 0x000000008c0472ca */ /* 0x000fe200000e0000 */
[----:B------:R-:W-:Y:S01]  /*bd80*/  IMAD R159, R156, R86, RZ ;  /* 0x000000569c9f7224 */ /* 0x000fe200078e02ff */
[----:B------:R-:W-:Y:S02]  /*bd90*/  IADD3.X R41, PT, PT, R41, UR27, RZ, P6, !PT ;  /* 0x0000001b29297c10 */ /* 0x000fe4000b7fe4ff */
[----:B------:R-:W-:Y:S02]  /*bda0*/  IADD3.X R43, PT, PT, R43, UR27, RZ, P4, !PT ;  /* 0x0000001b2b2b7c10 */ /* 0x000fe4000a7fe4ff */
[----:B------:R-:W-:-:S02]  /*bdb0*/  SHF.L.U64.HI R20, R157, 0x2, R20 ;  /* 0x000000029d147819 */ /* 0x000fc40000010214 */
[----:B------:R-:W-:Y:S02]  /*bdc0*/  IADD3 R38, P6, PT, R38, UR26, RZ ;  /* 0x0000001a26267c10 */ /* 0x000fe4000ffde0ff */
[----:B------:R-:W-:Y:S02]  /*bdd0*/  IADD3 R40, P4, PT, R40, UR26, RZ ;  /* 0x0000001a28287c10 */ /* 0x000fe4000ff9e0ff */
[----:B------:R-:W-:Y:S02]  /*bde0*/  IADD3.X R57, PT, PT, R57, UR27, RZ, P5, !PT ;  /* 0x0000001b39397c10 */ /* 0x000fe4000affe4ff */
[----:B------:R-:W-:Y:S02]  /*bdf0*/  SHF.L.U64.HI R21, R244, 0x2, R21 ;  /* 0x00000002f4157819 */ /* 0x000fe40000010215 */
[----:B------:R-:W-:Y:S02]  /*be00*/  IADD3 R54, P5, PT, R54, UR26, RZ ;  /* 0x0000001a36367c10 */ /* 0x000fe4000ffbe0ff */
[----:B------:R-:W-:-:S02]  /*be10*/  LOP3.LUT R157, R2, 0x7c, RZ, 0xfc, !PT ;  /* 0x0000007c029d7812 */ /* 0x000fc400078efcff */
[----:B------:R-:W-:Y:S02]  /*be20*/  R2UR UR12, R18 ;  /* 0x00000000120c72ca */ /* 0x000fe400000e0000 */
[----:B------:R-:W-:Y:S02]  /*be30*/  LOP3.LUT R244, R2, 0x7a, RZ, 0xfc, !PT ;  /* 0x0000007a02f47812 */ /* 0x000fe400078efcff */
[----:B------:R-:W-:Y:S02]  /*be40*/  SHF.R.S32.HI R18, RZ, 0x1f, R173 ;  /* 0x0000001fff127819 */ /* 0x000fe400000114ad */
[----:B------:R-:W-:Y:S02]  /*be50*/  IADD3.X R47, PT, PT, R47, UR27, RZ, P6, !PT ;  /* 0x0000001b2f2f7c10 */ /* 0x000fe4000b7fe4ff */
[----:B------:R-:W-:Y:S01]  /*be60*/  IADD3.X R49, PT, PT, R49, UR27, RZ, P4, !PT ;  /* 0x0000001b31317c10 */ /* 0x000fe2000a7fe4ff */
[----:B------:R-:W-:Y:S01]  /*be70*/  IMAD R158, R157, R86, RZ ;  /* 0x000000569d9e7224 */ /* 0x000fe200078e02ff */
[----:B------:R-:W-:-:S02]  /*be80*/  IADD3 R44, P6, PT, R44, UR26, RZ ;  /* 0x0000001a2c2c7c10 */ /* 0x000fc4000ffde0ff */
[----:B------:R-:W-:Y:S02]  /*be90*/  IADD3 R46, P4, PT, R46, UR26, RZ ;  /* 0x0000001a2e2e7c10 */ /* 0x000fe4000ff9e0ff */
[----:B------:R-:W-:Y:S01]  /*bea0*/  IADD3.X R63, PT, PT, R63, UR27, RZ, P5, !PT ;  /* 0x0000001b3f3f7c10 */ /* 0x000fe2000affe4ff */
[-C--:B------:R-:W-:Y:S01]  /*beb0*/  IMAD R157, R244, R86.reuse, RZ ;  /* 0x00000056f49d7224 */ /* 0x080fe200078e02ff */
[----:B------:R-:W-:Y:S01]  /*bec0*/  R2UR UR74, R143 ;  /* 0x000000008f4a72ca */ /* 0x000fe200000e0000 */
[----:B------:R-:W-:Y:S01]  /*bed0*/  IMAD R143, R243, R86, RZ ;  /* 0x00000056f38f7224 */ /* 0x000fe200078e02ff */
[----:B------:R-:W-:Y:S02]  /*bee0*/  IADD3 R60, P5, PT, R60, UR26, RZ ;  /* 0x0000001a3c3c7c10 */ /* 0x000fe4000ffbe0ff */
[----:B------:R-:W-:Y:S02]  /*bef0*/  SHF.L.U64.HI R18, R173, 0x2, R18 ;  /* 0x00000002ad127819 */ /* 0x000fe40000010212 */
[----:B------:R-:W-:-:S02]  /*bf00*/  R2UR UR8, R145 ;  /* 0x00000000910872ca */ /* 0x000fc400000e0000 */
[C---:B------:R-:W-:Y:S02]  /*bf10*/  LOP3.LUT R173, R2.reuse, 0x74, RZ, 0xfc, !PT ;  /* 0x0000007402ad7812 */ /* 0x040fe400078efcff */
[C---:B------:R-:W-:Y:S02]  /*bf20*/  LOP3.LUT R244, R2.reuse, 0x72, RZ, 0xfc, !PT ;  /* 0x0000007202f47812 */ /* 0x040fe400078efcff */
[----:B------:R-:W-:Y:S01]  /*bf30*/  LOP3.LUT R243, R2, 0x56, RZ, 0xfc, !PT ;  /* 0x0000005602f37812 */ /* 0x000fe200078efcff */
[----:B------:R-:W-:Y:S01]  /*bf40*/  IMAD.U32 R164, RZ, RZ, UR4 ;  /* 0x00000004ffa47e24 */ /* 0x000fe2000f8e00ff */
[----:B------:R-:W-:Y:S02]  /*bf50*/  SHF.R.S32.HI R121, RZ, 0x1f, R172 ;  /* 0x0000001fff797819 */ /* 0x000fe400000114ac */
[----:B------:R-:W-:Y:S02]  /*bf60*/  IADD3.X R53, PT, PT, R53, UR27, RZ, P6, !PT ;  /* 0x0000001b35357c10 */ /* 0x000fe4000b7fe4ff */
[----:B------:R-:W-:-:S02]  /*bf70*/  IADD3.X R55, PT, PT, R55, UR27, RZ, P4, !PT ;  /* 0x0000001b37377c10 */ /* 0x000fc4000a7fe4ff */
[----:B------:R-:W-:Y:S02]  /*bf80*/  IADD3 R50, P6, PT, R50, UR26, RZ ;  /* 0x0000001a32327c10 */ /* 0x000fe4000ffde0ff */
[----:B------:R-:W-:Y:S02]  /*bf90*/  IADD3 R52, P4, PT, R52, UR26, RZ ;  /* 0x0000001a34347c10 */ /* 0x000fe4000ff9e0ff */
[----:B------:R-:W-:Y:S02]  /*bfa0*/  IADD3.X R74, PT, PT, R74, UR27, RZ, P5, !PT ;  /* 0x0000001b4a4a7c10 */ /* 0x000fe4000affe4ff */
[----:B------:R-:W-:Y:S02]  /*bfb0*/  R2UR UR4, R147 ;  /* 0x00000000930472ca */ /* 0x000fe400000e0000 */
[----:B------:R-:W-:Y:S01]  /*bfc0*/  IADD3 R66, P5, PT, R66, UR26, RZ ;  /* 0x0000001a42427c10 */ /* 0x000fe2000ffbe0ff */
[-C--:B------:R-:W-:Y:S01]  /*bfd0*/  IMAD R154, R173, R86.reuse, RZ ;  /* 0x00000056ad9a7224 */ /* 0x080fe200078e02ff */
[----:B------:R-:W-:Y:S01]  /*bfe0*/  R2UR UR71, R138 ;  /* 0x000000008a4772ca */ /* 0x000fe200000e0000 */
[-C--:B------:R-:W-:Y:S01]  /*bff0*/  IMAD R153, R244, R86.reuse, RZ ;  /* 0x00000056f4997224 */ /* 0x080fe200078e02ff */
[----:B------:R-:W-:Y:S01]  /*c000*/  R2UR UR60, R102 ;  /* 0x00000000663c72ca */ /* 0x000fe200000e0000 */
[----:B------:R-:W-:Y:S01]  /*c010*/  IMAD R138, R243, R86, RZ ;  /* 0x00000056f38a7224 */ /* 0x000fe200078e02ff */
[----:B------:R-:W-:Y:S01]  /*c020*/  LEA.HI R121, R121, R172, RZ, 0x7 ;  /* 0x000000ac79797211 */ /* 0x000fe200078f38ff */
[----:B------:R-:W-:Y:S01]  /*c030*/  IMAD R102, R239, R86, RZ ;  /* 0x00000056ef667224 */ /* 0x000fe200078e02ff */
[----:B------:R-:W-:Y:S01]  /*c040*/  IADD3.X R59, PT, PT, R59, UR27, RZ, P6, !PT ;  /* 0x0000001b3b3b7c10 */ /* 0x000fe2000b7fe4ff */
[----:B------:R-:W-:Y:S01]  /*c050*/  IMAD R172, R86, 0x2, R7 ;  /* 0x0000000256ac7824 */ /* 0x000fe200078e0207 */
[----:B------:R-:W-:-:S02]  /*c060*/  IADD3.X R61, PT, PT, R61, UR27, RZ, P4, !PT ;  /* 0x0000001b3d3d7c10 */ /* 0x000fc4000a7fe4ff */
[C---:B------:R-:W-:Y:S02]  /*c070*/  LOP3.LUT R173, R2.reuse, 0x6c, RZ, 0xfc, !PT ;  /* 0x0000006c02ad7812 */ /* 0x040fe400078efcff */
[C---:B------:R-:W-:Y:S02]  /*c080*/  LOP3.LUT R244, R2.reuse, 0x6a, RZ, 0xfc, !PT ;  /* 0x0000006a02f47812 */ /* 0x040fe400078efcff */
[C---:B------:R-:W-:Y:S02]  /*c090*/  LOP3.LUT R243, R2.reuse, 0x4e, RZ, 0xfc, !PT ;  /* 0x0000004e02f37812 */ /* 0x040fe400078efcff */
[----:B------:R-:W-:Y:S02]  /*c0a0*/  LOP3.LUT R239, R2, 0x28, RZ, 0xfc, !PT ;  /* 0x0000002802ef7812 */ /* 0x000fe400078efcff */
[----:B------:R-:W-:Y:S02]  /*c0b0*/  IADD3 R56, P6, PT, R56, UR26, RZ ;  /* 0x0000001a38387c10 */ /* 0x000fe4000ffde0ff */
[----:B--2---:R-:W-:-:S02]  /*c0c0*/  LEA R124, P3, R14, R245, 0x3 ;  /* 0x000000f50e7c7211 */ /* 0x004fc400078618ff */
[----:B------:R-:W-:-:S05]  /*c0d0*/  LOP3.LUT R245, R2, 0x18, RZ, 0xfc, !PT ;  /* 0x0000001802f57812 */ /* 0x000fca00078efcff */
[----:B------:R-:W-:Y:S01]  /*c0e0*/  IMAD R93, R245, R86, RZ ;  /* 0x00000056f55d7224 */ /* 0x000fe200078e02ff */
[----:B------:R-:W-:-:S05]  /*c0f0*/  LOP3.LUT R245, R2, 0x78, RZ, 0xfc, !PT ;  /* 0x0000007802f57812 */ /* 0x000fca00078efcff */
[----:B------:R-:W-:Y:S01]  /*c100*/  IMAD R156, R245, R86, RZ ;  /* 0x00000056f59c7224 */ /* 0x000fe200078e02ff */
[----:B------:R-:W-:-:S05]  /*c110*/  LOP3.LUT R245, R2, 0x70, RZ, 0xfc, !PT ;  /* 0x0000007002f57812 */ /* 0x000fca00078efcff */
[----:B------:R-:W-:Y:S01]  /*c120*/  IMAD R152, R245, R86, RZ ;  /* 0x00000056f5987224 */ /* 0x000fe200078e02ff */
[----:B------:R-:W-:Y:S02]  /*c130*/  LOP3.LUT R245, R2, 0x68, RZ, 0xfc, !PT ;  /* 0x0000006802f57812 */ /* 0x000fe400078efcff */
[----:B------:R-:W-:-:S03]  /*c140*/  IADD3 R58, P4, PT, R58, UR26, RZ ;  /* 0x0000001a3a3a7c10 */ /* 0x000fc6000ff9e0ff */
[-C--:B------:R-:W-:Y:S01]  /*c150*/  IMAD R148, R245, R86.reuse, RZ ;  /* 0x00000056f5947224 */ /* 0x080fe200078e02ff */
[----:B------:R-:W-:Y:S02]  /*c160*/  LOP3.LUT R245, R2, 0x60, RZ, 0xfc, !PT ;  /* 0x0000006002f57812 */ /* 0x000fe400078efcff */
[----:B------:R-:W-:Y:S02]  /*c170*/  IADD3.X R80, PT, PT, R80, UR27, RZ, P5, !PT ;  /* 0x0000001b50507c10 */ /* 0x000fe4000affe4ff */
[----:B------:R-:W-:Y:S01]  /*c180*/  IADD3 R71, P5, PT, R71, UR26, RZ ;  /* 0x0000001a47477c10 */ /* 0x000fe2000ffbe0ff */
[----:B------:R-:W-:Y:S01]  /*c190*/  IMAD R172, R86, 0x2, R172 ;  /* 0x0000000256ac7824 */ /* 0x000fe200078e02ac */
[----:B------:R-:W-:Y:S01]  /*c1a0*/  R2UR UR77, R144 ;  /* 0x00000000904d72ca */ /* 0x000fe200000e0000 */
[-C--:B------:R-:W-:Y:S01]  /*c1b0*/  IMAD R150, R173, R86.reuse, RZ ;  /* 0x00000056ad967224 */ /* 0x080fe200078e02ff */
[----:B------:R-:W-:Y:S01]  /*c1c0*/  R2UR UR56, R106 ;  /* 0x000000006a3872ca */ /* 0x000fe200000e0000 */
[-C--:B------:R-:W-:Y:S01]  /*c1d0*/  IMAD R149, R244, R86.reuse, RZ ;  /* 0x00000056f4957224 */ /* 0x080fe200078e02ff */
[----:B------:R-:W-:Y:S01]  /*c1e0*/  IADD3.X R65, PT, PT, R65, UR27, RZ, P6, !PT ;  /* 0x0000001b41417c10 */ /* 0x000fe2000b7fe4ff */
[-C--:B------:R-:W-:Y:S01]  /*c1f0*/  IMAD R144, R245, R86.reuse, RZ ;  /* 0x00000056f5907224 */ /* 0x080fe200078e02ff */
[----:B------:R-:W-:Y:S01]  /*c200*/  IADD3.X R67, PT, PT, R67, UR27, RZ, P4, !PT ;  /* 0x0000001b43437c10 */ /* 0x000fe2000a7fe4ff */
[-C--:B------:R-:W-:Y:S01]  /*c210*/  IMAD R134, R243, R86.reuse, RZ ;  /* 0x00000056f3867224 */ /* 0x080fe200078e02ff */
[----:B------:R-:W-:Y:S01]  /*c220*/  IADD3 R62, P6, PT, R62, UR26, RZ ;  /* 0x0000001a3e3e7c10 */ /* 0x000fe2000ffde0ff */
[----:B------:R-:W-:Y:S01]  /*c230*/  IMAD R106, R239, R86, RZ ;  /* 0x00000056ef6a7224 */ /* 0x000fe200078e02ff */
[----:B------:R-:W-:Y:S01]  /*c240*/  IADD3 R64, P4, PT, R64, UR26, RZ ;  /* 0x0000001a40407c10 */ /* 0x000fe2000ff9e0ff */
[----:B------:R-:W-:Y:S01]  /*c250*/  IMAD.U32 R163, RZ, RZ, UR8 ;  /* 0x00000008ffa37e24 */ /* 0x000fe2000f8e00ff */
[----:B------:R-:W-:-:S02]  /*c260*/  IADD3.X R91, PT, PT, R91, UR27, RZ, P5, !PT ;  /* 0x0000001b5b5b7c10 */ /* 0x000fc4000affe4ff */
[C---:B------:R-:W-:Y:S02]  /*c270*/  LOP3.LUT R173, R2.reuse, 0x64, RZ, 0xfc, !PT ;  /* 0x0000006402ad7812 */ /* 0x040fe400078efcff */
[C---:B------:R-:W-:Y:S02]  /*c280*/  LOP3.LUT R244, R2.reuse, 0x62, RZ, 0xfc, !PT ;  /* 0x0000006202f47812 */ /* 0x040fe400078efcff */
[C---:B------:R-:W-:Y:S02]  /*c290*/  LOP3.LUT R245, R2.reuse, 0x58, RZ, 0xfc, !PT ;  /* 0x0000005802f57812 */ /* 0x040fe400078efcff */
[C---:B------:R-:W-:Y:S02]  /*c2a0*/  LOP3.LUT R243, R2.reuse, 0x46, RZ, 0xfc, !PT ;  /* 0x0000004602f37812 */ /* 0x040fe400078efcff */
[----:B------:R-:W-:Y:S01]  /*c2b0*/  LOP3.LUT R239, R2, 0x20, RZ, 0xfc, !PT ;  /* 0x0000002002ef7812 */ /* 0x000fe200078efcff */
[----:B------:R-:W-:Y:S01]  /*c2c0*/  IMAD R172, R86, 0x2, R172 ;  /* 0x0000000256ac7824 */ /* 0x000fe200078e02ac */
[----:B------:R-:W-:-:S02]  /*c2d0*/  R2UR UR8, R117 ;  /* 0x00000000750872ca */ /* 0x000fc400000e0000 */
[----:B------:R-:W-:Y:S02]  /*c2e0*/  IADD3 R77, P5, PT, R77, UR26, RZ ;  /* 0x0000001a4d4d7c10 */ /* 0x000fe4000ffbe0ff */
[----:B------:R-:W-:Y:S01]  /*c2f0*/  SHF.R.S32.HI R117, RZ, 0x1f, R14 ;  /* 0x0000001fff757819 */ /* 0x000fe2000001140e */
[----:B------:R-:W-:Y:S01]  /*c300*/  IMAD.U32 R161, RZ, RZ, UR4 ;  /* 0x00000004ffa17e24 */ /* 0x000fe2000f8e00ff */
[----:B------:R-:W-:Y:S01]  /*c310*/  R2UR UR75, R139 ;  /* 0x000000008b4b72ca */ /* 0x000fe200000e0000 */
[-C--:B------:R-:W-:Y:S01]  /*c320*/  IMAD R146, R173, R86.reuse, RZ ;  /* 0x00000056ad927224 */ /* 0x080fe200078e02ff */
[----:B------:R-:W-:Y:S01]  /*c330*/  IADD3.X R76, PT, PT, R76, UR27, RZ, P6, !PT ;  /* 0x0000001b4c4c7c10 */ /* 0x000fe2000b7fe4ff */
[-C--:B------:R-:W-:Y:S01]  /*c340*/  IMAD R145, R244, R86.reuse, RZ ;  /* 0x00000056f4917224 */ /* 0x080fe200078e02ff */
[----:B------:R-:W-:Y:S01]  /*c350*/  IADD3.X R78, PT, PT, R78, UR27, RZ, P4, !PT ;  /* 0x0000001b4e4e7c10 */ /* 0x000fe2000a7fe4ff */
[-C--:B------:R-:W-:Y:S01]  /*c360*/  IMAD R139, R245, R86.reuse, RZ ;  /* 0x00000056f58b7224 */ /* 0x080fe200078e02ff */
[----:B------:R-:W-:Y:S01]  /*c370*/  R2UR UR69, R130 ;  /* 0x00000000824572ca */ /* 0x000fe200000e0000 */
[-C--:B------:R-:W-:Y:S01]  /*c380*/  IMAD R130, R243, R86.reuse, RZ ;  /* 0x00000056f3827224 */ /* 0x080fe200078e02ff */
[----:B------:R-:W-:Y:S01]  /*c390*/  R2UR UR33, R110 ;  /* 0x000000006e2172ca */ /* 0x000fe200000e0000 */
[----:B------:R-:W-:Y:S01]  /*c3a0*/  IMAD R110, R239, R86, RZ ;  /* 0x00000056ef6e7224 */ /* 0x000fe200078e02ff */
[----:B------:R-:W-:Y:S01]  /*c3b0*/  R2UR UR4, R127 ;  /* 0x000000007f0472ca */ /* 0x000fe200000e0000 */
[----:B------:R-:W1:Y:S01]  /*c3c0*/  LDC R239, c[0x0][0x3a0] ;  /* 0x0000e800ffef7b82 */ /* 0x000e620000000800 */
[----:B------:R-:W-:-:S02]  /*c3d0*/  IADD3 R68, P6, PT, R68, UR26, RZ ;  /* 0x0000001a44447c10 */ /* 0x000fc4000ffde0ff */
[----:B------:R-:W-:Y:S02]  /*c3e0*/  IADD3 R70, P4, PT, R70, UR26, RZ ;  /* 0x0000001a46467c10 */ /* 0x000fe4000ff9e0ff */
[----:B------:R-:W-:Y:S02]  /*c3f0*/  IADD3.X R87, PT, PT, R87, UR27, RZ, P5, !PT ;  /* 0x0000001b57577c10 */ /* 0x000fe4000affe4ff */
[----:B------:R-:W-:Y:S02]  /*c400*/  R2UR UR11, R17 ;  /* 0x00000000110b72ca */ /* 0x000fe400000e0000 */
[----:B------:R-:W-:Y:S02]  /*c410*/  IADD3 R124, P5, PT, R124, UR24, RZ ;  /* 0x000000187c7c7c10 */ /* 0x000fe4000ffbe0ff */
[----:B------:R-:W-:Y:S02]  /*c420*/  LEA.HI.X R97, R14, R97, R117, 0x3, P3 ;  /* 0x000000610e617211 */ /* 0x000fe400018f1c75 */
[----:B------:R-:W-:-:S02]  /*c430*/  LOP3.LUT R173, R2, 0x5c, RZ, 0xfc, !PT ;  /* 0x0000005c02ad7812 */ /* 0x000fc400078efcff */
[C---:B------:R-:W-:Y:S02]  /*c440*/  LOP3.LUT R244, R2.reuse, 0x5a, RZ, 0xfc, !PT ;  /* 0x0000005a02f47812 */ /* 0x040fe400078efcff */
[C---:B------:R-:W-:Y:S02]  /*c450*/  LOP3.LUT R245, R2.reuse, 0x50, RZ, 0xfc, !PT ;  /* 0x0000005002f57812 */ /* 0x040fe400078efcff */
[----:B------:R-:W-:Y:S02]  /*c460*/  LOP3.LUT R243, R2, 0x3e, RZ, 0xfc, !PT ;  /* 0x0000003e02f37812 */ /* 0x000fe400078efcff */
[----:B------:R-:W-:Y:S02]  /*c470*/  SHF.R.S32.HI R17, RZ, 0x1f, R172 ;  /* 0x0000001fff117819 */ /* 0x000fe400000114ac */
[----:B------:R-:W-:Y:S02]  /*c480*/  IADD3.X R82, PT, PT, R82, UR27, RZ, P6, !PT ;  /* 0x0000001b52527c10 */ /* 0x000fe4000b7fe4ff */
[----:B------:R-:W-:Y:S01]  /*c490*/  IADD3.X R88, PT, PT, R88, UR27, RZ, P4, !PT ;  /* 0x0000001b58587c10 */ /* 0x000fe2000a7fe4ff */
[-C--:B------:R-:W-:Y:S01]  /*c4a0*/  IMAD R135, R245, R86.reuse, RZ ;  /* 0x00000056f5877224 */ /* 0x080fe200078e02ff */
[----:B------:R-:W-:Y:S01]  /*c4b0*/  R2UR UR17, R141 ;  /* 0x000000008d1172ca */ /* 0x000fe200000e0000 */
[-C--:B------:R-:W-:Y:S01]  /*c4c0*/  IMAD R141, R244, R86.reuse, RZ ;  /* 0x00000056f48d7224 */ /* 0x080fe200078e02ff */
[----:B------:R-:W-:Y:S01]  /*c4d0*/  R2UR UR70, R142 ;  /* 0x000000008e4672ca */ /* 0x000fe200000e0000 */
[----:B------:R-:W-:Y:S01]  /*c4e0*/  IMAD R142, R173, R86, RZ ;  /* 0x00000056ad8e7224 */ /* 0x000fe200078e02ff */
[----:B------:R-:W-:-:S02]  /*c4f0*/  IADD3 R73, P6, PT, R73, UR26, RZ ;  /* 0x0000001a49497c10 */ /* 0x000fc4000ffde0ff */
[----:B------:R-:W-:Y:S02]  /*c500*/  IADD3 R75, P4, PT, R75, UR26, RZ ;  /* 0x0000001a4b4b7c10 */ /* 0x000fe4000ff9e0ff */
[----:B------:R-:W-:Y:S01]  /*c510*/  IADD3.X R166, PT, PT, R97, UR25, RZ, P5, !PT ;  /* 0x0000001961a67c10 */ /* 0x000fe2000affe4ff */
[-C--:B------:R-:W-:Y:S01]  /*c520*/  IMAD R97, R236, R86.reuse, RZ ;  /* 0x00000056ec617224 */ /* 0x080fe200078e02ff */
[----:B------:R-:W-:Y:S01]  /*c530*/  R2UR UR23, R95 ;  /* 0x000000005f1772ca */ /* 0x000fe200000e0000 */
[-C--:B------:R-:W-:Y:S01]  /*c540*/  IMAD R95, R243, R86.reuse, RZ ;  /* 0x00000056f35f7224 */ /* 0x080fe200078e02ff */
[----:B------:R-:W-:Y:S01]  /*c550*/  R2UR UR24, R96 ;  /* 0x00000000601872ca */ /* 0x000fe200000e0000 */
[----:B------:R-:W-:Y:S01]  /*c560*/  IMAD R96, R242, R86, RZ ;  /* 0x00000056f2607224 */ /* 0x000fe200078e02ff */
[----:B------:R-:W-:Y:S02]  /*c570*/  SHF.L.U64.HI R17, R172, 0x2, R17 ;  /* 0x00000002ac117819 */ /* 0x000fe40000010211 */
[----:B------:R-:W-:-:S02]  /*c580*/  LOP3.LUT R172, R2, 0x76, RZ, 0xfc, !PT ;  /* 0x0000007602ac7812 */ /* 0x000fc400078efcff */
[C---:B------:R-:W-:Y:S02]  /*c590*/  LOP3.LUT R173, R2.reuse, 0x54, RZ, 0xfc, !PT ;  /* 0x0000005402ad7812 */ /* 0x040fe400078efcff */
[C---:B------:R-:W-:Y:S02]  /*c5a0*/  LOP3.LUT R244, R2.reuse, 0x52, RZ, 0xfc, !PT ;  /* 0x0000005202f47812 */ /* 0x040fe400078efcff */
[C---:B------:R-:W-:Y:S02]  /*c5b0*/  LOP3.LUT R245, R2.reuse, 0x48, RZ, 0xfc, !PT ;  /* 0x0000004802f57812 */ /* 0x040fe400078efcff */
[C---:B------:R-:W-:Y:S02]  /*c5c0*/  LOP3.LUT R243, R2.reuse, 0x36, RZ, 0xfc, !PT ;  /* 0x0000003602f37812 */ /* 0x040fe400078efcff */
[C---:B------:R-:W-:Y:S02]  /*c5d0*/  LOP3.LUT R242, R2.reuse, 0x34, RZ, 0xfc, !PT ;  /* 0x0000003402f27812 */ /* 0x040fe400078efcff */
[----:B------:R-:W-:-:S02]  /*c5e0*/  LOP3.LUT R236, R2, 0x32, RZ, 0xfc, !PT ;  /* 0x0000003202ec7812 */ /* 0x000fc400078efcff */
[----:B------:R-:W-:Y:S02]  /*c5f0*/  IADD3.X R69, PT, PT, R69, UR27, RZ, P6, !PT ;  /* 0x0000001b45457c10 */ /* 0x000fe4000b7fe4ff */
[----:B------:R-:W-:Y:S02]  /*c600*/  IADD3.X R84, PT, PT, R84, UR27, RZ, P4, !PT ;  /* 0x0000001b54547c10 */ /* 0x000fe4000a7fe4ff */
[----:B------:R-:W-:Y:S02]  /*c610*/  IADD3 R79, P6, PT, R79, UR26, RZ ;  /* 0x0000001a4f4f7c10 */ /* 0x000fe4000ffde0ff */
[----:B------:R-:W-:Y:S01]  /*c620*/  IADD3 R81, P4, PT, R81, UR26, RZ ;  /* 0x0000001a51517c10 */ /* 0x000fe2000ff9e0ff */
[----:B------:R-:W-:Y:S01]  /*c630*/  IMAD R189, R86, 0x2, R7 ;  /* 0x0000000256bd7824 */ /* 0x000fe200078e0207 */
[----:B------:R-:W-:Y:S01]  /*c640*/  R2UR UR18, R137 ;  /* 0x00000000891272ca */ /* 0x000fe200000e0000 */
[-C--:B------:R-:W-:Y:S01]  /*c650*/  IMAD R155, R172, R86.reuse, RZ ;  /* 0x00000056ac9b7224 */ /* 0x080fe200078e02ff */
        /* <DEDUP_REMOVED lines=8> */
[----:B------:R-:W-:Y:S01]  /*c6e0*/  LOP3.LUT R172, R2, 0x6e, RZ, 0xfc, !PT ;  /* 0x0000006e02ac7812 */ /* 0x000fe200078efcff */
[-C--:B------:R-:W-:Y:S01]  /*c6f0*/  IMAD R100, R242, R86.reuse, RZ ;  /* 0x00000056f2647224 */ /* 0x080fe200078e02ff */
[----:B------:R-:W-:Y:S01]  /*c700*/  LOP3.LUT R173, R2, 0x4c, RZ, 0xfc, !PT ;  /* 0x0000004c02ad7812 */ /* 0x000fe200078efcff */
[----:B------:R-:W-:Y:S01]  /*c710*/  IMAD R101, R236, R86, RZ ;  /* 0x00000056ec657224 */ /* 0x000fe200078e02ff */
[C---:B------:R-:W-:Y:S01]  /*c720*/  LOP3.LUT R244, R2.reuse, 0x4a, RZ, 0xfc, !PT ;  /* 0x0000004a02f47812 */ /* 0x040fe200078efcff */
[----:B------:R-:W-:Y:S01]  /*c730*/  IMAD.U32 R160, RZ, RZ, UR4 ;  /* 0x00000004ffa07e24 */ /* 0x000fe2000f8e00ff */
[----:B------:R-:W-:-:S02]  /*c740*/  LOP3.LUT R245, R2, 0x40, RZ, 0xfc, !PT ;  /* 0x0000004002f57812 */ /* 0x000fc400078efcff */
[C---:B------:R-:W-:Y:S02]  /*c750*/  LOP3.LUT R243, R2.reuse, 0x2e, RZ, 0xfc, !PT ;  /* 0x0000002e02f37812 */ /* 0x040fe400078efcff */
[C---:B------:R-:W-:Y:S02]  /*c760*/  LOP3.LUT R242, R2.reuse, 0x2c, RZ, 0xfc, !PT ;  /* 0x0000002c02f27812 */ /* 0x040fe400078efcff */
[----:B------:R-:W-:Y:S02]  /*c770*/  LOP3.LUT R236, R2, 0x2a, RZ, 0xfc, !PT ;  /* 0x0000002a02ec7812 */ /* 0x000fe400078efcff */
[----:B------:R-:W-:Y:S01]  /*c780*/  R2UR UR4, R126 ;  /* 0x000000007e0472ca */ /* 0x000fe200000e0000 */
[----:B------:R-:W-:Y:S01]  /*c790*/  IMAD.U32 R126, RZ, RZ, UR5 ;  /* 0x00000005ff7e7e24 */ /* 0x000fe2000f8e00ff */
[----:B------:R-:W-:Y:S02]  /*c7a0*/  IADD3.X R89, PT, PT, R89, UR27, RZ, P6, !PT ;  /* 0x0000001b59597c10 */ /* 0x000fe4000b7fe4ff */
[----:B------:R-:W-:-:S02]  /*c7b0*/  IADD3.X R114, PT, PT, R114, UR27, RZ, P4, !PT ;  /* 0x0000001b72727c10 */ /* 0x000fc4000a7fe4ff */
[----:B------:R-:W-:Y:S01]  /*c7c0*/  R2UR UR25, R123 ;  /* 0x000000007b1972ca */ /* 0x000fe200000e0000 */
[C---:B------:R-:W-:Y:S01]  /*c7d0*/  IMAD R188, R86.reuse, 0x2, R7 ;  /* 0x0000000256bc7824 */ /* 0x040fe200078e0207 */
[----:B------:R-:W-:Y:S01]  /*c7e0*/  IADD3 R83, P6, PT, R83, UR26, RZ ;  /* 0x0000001a53537c10 */ /* 0x000fe2000ffde0ff */
[----:B------:R-:W-:Y:S01]  /*c7f0*/  IMAD R189, R86, 0x2, R189 ;  /* 0x0000000256bd7824 */ /* 0x000fe200078e02bd */
[----:B------:R-:W-:Y:S01]  /*c800*/  IADD3 R85, P4, PT, R85, UR26, RZ ;  /* 0x0000001a55557c10 */ /* 0x000fe2000ff9e0ff */
[----:B------:R-:W-:Y:S01]  /*c810*/  UIADD3 UR5, UPT, UPT, UR6, 0x20000, URZ ;  /* 0x0002000006057890 */ /* 0x000fe2000fffe0ff */
[----:B------:R-:W-:Y:S02]  /*c820*/  SHF.R.S32.HI R123, RZ, 0x1f, R4 ;  /* 0x0000001fff7b7819 */ /* 0x000fe40000011404 */
[----:B------:R-:W-:Y:S02]  /*c830*/  R2UR UR65, R125 ;  /* 0x000000007d4172ca */ /* 0x000fe400000e0000 */
[----:B------:R-:W-:Y:S01]  /*c840*/  SHF.R.S32.HI R140, RZ, 0x7, R121 ;  /* 0x00000007ff8c7819 */ /* 0x000fe20000011479 */
        /* <DEDUP_REMOVED lines=11> */
[----:B------:R-:W-:Y:S01]  /*c900*/  IADD3.X R72, PT, PT, R72, UR27, RZ, P6, !PT ;  /* 0x0000001b48487c10 */ /* 0x000fe2000b7fe4ff */
[----:B------:R-:W-:Y:S01]  /*c910*/  IMAD R105, R236, R86, RZ ;  /* 0x00000056ec697224 */ /* 0x000fe200078e02ff */
[----:B------:R-:W-:-:S02]  /*c920*/  IADD3.X R90, PT, PT, R90, UR27, RZ, P4, !PT ;  /* 0x0000001b5a5a7c10 */ /* 0x000fc4000a7fe4ff */
[C---:B------:R-:W-:Y:S02]  /*c930*/  LOP3.LUT R172, R2.reuse, 0x66, RZ, 0xfc, !PT ;  /* 0x0000006602ac7812 */ /* 0x040fe400078efcff */
[C---:B------:R-:W-:Y:S02]  /*c940*/  LOP3.LUT R173, R2.reuse, 0x44, RZ, 0xfc, !PT ;  /* 0x0000004402ad7812 */ /* 0x040fe400078efcff */
[C---:B------:R-:W-:Y:S02]  /*c950*/  LOP3.LUT R244, R2.reuse, 0x42, RZ, 0xfc, !PT ;  /* 0x0000004202f47812 */ /* 0x040fe400078efcff */
[C---:B------:R-:W-:Y:S02]  /*c960*/  LOP3.LUT R245, R2.reuse, 0x38, RZ, 0xfc, !PT ;  /* 0x0000003802f57812 */ /* 0x040fe400078efcff */
[C---:B------:R-:W-:Y:S02]  /*c970*/  LOP3.LUT R243, R2.reuse, 0x26, RZ, 0xfc, !PT ;  /* 0x0000002602f37812 */ /* 0x040fe400078efcff */
[----:B------:R-:W-:-:S02]  /*c980*/  LOP3.LUT R242, R2, 0x24, RZ, 0xfc, !PT ;  /* 0x0000002402f27812 */ /* 0x000fc400078efcff */
[----:B------:R-:W-:Y:S02]  /*c990*/  LOP3.LUT R236, R2, 0x22, RZ, 0xfc, !PT ;  /* 0x0000002202ec7812 */ /* 0x000fe400078efcff */
[----:B------:R-:W-:Y:S02]  /*c9a0*/  SHF.L.U64.HI R121, R4, 0x2, R123 ;  /* 0x0000000204797819 */ /* 0x000fe4000001027b */
[----:B------:R-:W-:Y:S02]  /*c9b0*/  R2UR UR9, R16 ;  /* 0x00000000100972ca */ /* 0x000fe400000e0000 */
[----:B------:R-:W-:Y:S02]  /*c9c0*/  R2UR UR10, R15 ;  /* 0x000000000f0a72ca */ /* 0x000fe400000e0000 */
[----:B------:R-:W-:Y:S02]  /*c9d0*/  R2UR UR26, R122 ;  /* 0x000000007a1a72ca */ /* 0x000fe400000e0000 */
[----:B------:R-:W-:-:S02]  /*c9e0*/  R2UR UR27, R120 ;  /* 0x00000000781b72ca */ /* 0x000fc400000e0000 */
[----:B------:R-:W-:Y:S02]  /*c9f0*/  R2UR UR28, R119 ;  /* 0x00000000771c72ca */ /* 0x000fe400000e0000 */
[----:B------:R-:W-:Y:S02]  /*ca00*/  R2UR UR29, R118 ;  /* 0x00000000761d72ca */ /* 0x000fe400000e0000 */
[----:B------:R-:W-:Y:S01]  /*ca10*/  VIMNMX R123, PT, PT, R140, 0x2, !PT ;  /* 0x000000028c7b7848 */ /* 0x000fe20007fe0100 */
[----:B------:R-:W-:Y:S01]  /*ca20*/  IMAD.U32 R167, RZ, RZ, UR5 ;  /* 0x00000005ffa77e24 */ /* 0x000fe2000f8e00ff */
[----:B------:R-:W-:Y:S02]  /*ca30*/  SHF.R.S32.HI R15, RZ, 0x1f, R188 ;  /* 0x0000001fff0f7819 */ /* 0x000fe400000114bc */
[----:B------:R-:W-:Y:S02]  /*ca40*/  SHF.R.S32.HI R16, RZ, 0x1f, R189 ;  /* 0x0000001fff107819 */ /* 0x000fe400000114bd */
[----:B------:R-:W-:-:S02]  /*ca50*/  SHF.R.S32.HI R118, RZ, 0x1f, R7 ;  /* 0x0000001fff767819 */ /* 0x000fc40000011407 */
[----:B------:R-:W-:Y:S02]  /*ca60*/  SHF.R.S32.HI R119, RZ, 0x1f, R6 ;  /* 0x0000001fff777819 */ /* 0x000fe40000011406 */
[----:B------:R-:W-:Y:S02]  /*ca70*/  SHF.R.S32.HI R120, RZ, 0x1f, R5 ;  /* 0x0000001fff787819 */ /* 0x000fe40000011405 */
[----:B------:R-:W-:Y:S01]  /*ca80*/  SHF.R.S32.HI R122, RZ, 0x1f, R3 ;  /* 0x0000001fff7a7819 */ /* 0x000fe20000011403 */
[----:B------:R-:W-:Y:S01]  /*ca90*/  UMOV UR5, URZ ;  /* 0x000000ff00057c82 */ /* 0x000fe20008000000 */
        /* <DEDUP_REMOVED lines=18> */
[----:B------:R-:W-:Y:S01]  /*cbc0*/  SHF.L.U64.HI R115, R116, 0x2, R115 ;  /* 0x0000000274737819 */ /* 0x000fe20000010273 */
[----:B------:R-:W-:Y:S01]  /*cbd0*/  IMAD R113, R240, R86, RZ ;  /* 0x00000056f0717224 */ /* 0x000fe200078e02ff */
[----:B------:R-:W-:Y:S01]  /*cbe0*/  SHF.L.U64.HI R15, R188, 0x2, R15 ;  /* 0x00000002bc0f7819 */ /* 0x000fe2000001020f */
[----:B------:R-:W-:Y:S01]  /*cbf0*/  IMAD.U32 R127, RZ, RZ, UR8 ;  /* 0x00000008ff7f7e24 */ /* 0x000fe2000f8e00ff */
[----:B------:R-:W-:Y:S01]  /*cc00*/  SHF.L.U64.HI R16, R189, 0x2, R16 ;  /* 0x00000002bd107819 */ /* 0x000fe20000010210 */
[----:B-1----:R-:W-:Y:S01]  /*cc10*/  VIADD R86, R239, 0xffffff00 ;  /* 0xffffff00ef567836 */ /* 0x002fe20000000000 */
[----:B------:R-:W-:Y:S01]  /*cc20*/  SHF.L.U64.HI R117, R14, 0x2, R117 ;  /* 0x000000020e757819 */ /* 0x000fe20000010275 */
[----:B------:R-:W-:Y:S01]  /*cc30*/  IMAD.SHL.U32 R116, R116, 0x4, RZ ;  /* 0x0000000474747824 */ /* 0x000fe200078e00ff */
[----:B------:R-:W-:Y:S01]  /*cc40*/  SHF.L.U64.HI R118, R7, 0x2, R118 ;  /* 0x0000000207767819 */ /* 0x000fe20000010276 */
[----:B------:R-:W-:Y:S01]  /*cc50*/  IMAD.U32 R168, RZ, RZ, UR5 ;  /* 0x00000005ffa87e24 */ /* 0x000fe2000f8e00ff */
[----:B------:R-:W-:Y:S01]  /*cc60*/  SHF.L.U64.HI R119, R6, 0x2, R119 ;  /* 0x0000000206777819 */ /* 0x000fe20000010277 */
[----:B------:R-:W-:Y:S01]  /*cc70*/  VIADD R140, R140, 0xfffffffe ;  /* 0xfffffffe8c8c7836 */ /* 0x000fe20000000000 */
[----:B------:R-:W-:Y:S01]  /*cc80*/  SHF.L.U64.HI R120, R5, 0x2, R120 ;  /* 0x0000000205787819 */ /* 0x000fe20000010278 */
[----:B------:R-:W-:Y:S01]  /*cc90*/  VIADD R123, R123, 0xffffffff ;  /* 0xffffffff7b7b7836 */ /* 0x000fe20000000000 */
[----:B------:R-:W-:Y:S01]  /*cca0*/  SHF.L.U64.HI R122, R3, 0x2, R122 ;  /* 0x00000002037a7819 */ /* 0x000fe2000001027a */
[----:B------:R-:W-:Y:S01]  /*ccb0*/  IMAD.MOV.U32 R169, RZ, RZ, RZ ;  /* 0x000000ffffa97224 */ /* 0x000fe200078e00ff */
[----:B------:R-:W-:Y:S01]  /*ccc0*/  UMOV UR35, 0x1 ;  /* 0x0000000100237882 */ /* 0x000fe20000000000 */
[----:B------:R-:W-:Y:S01]  /*ccd0*/  IMAD.U32 R165, RZ, RZ, UR4 ;  /* 0x00000004ffa57e24 */ /* 0x000fe2000f8e00ff */
[----:B------:R-:W-:-:S06]  /*cce0*/  UMOV UR4, URZ ;  /* 0x000000ff00047c82 */ /* 0x000fcc0008000000 */
.L_x_10:
[----:B------:R-:W-:Y:S01]  /*ccf0*/  UIADD3 UR4, UPT, UPT, UR4, 0x1, URZ ;  /* 0x0000000104047890 */ /* 0x000fe2000fffe0ff */
[----:B------:R-:W-:-:S04]  /*cd00*/  DEPBAR.LE SB0, 0x0 ;  /* 0x000080000000791a */ /* 0x000fc80000000000 */
[----:B------:R-:W-:Y:S01]  /*cd10*/  ULEA UR8, UR35, UR6, 0x3 ;  /* 0x0000000623087291 */ /* 0x000fe2000f8e18ff */
[----:B------:R-:W-:Y:S01]  /*cd20*/  IMAD.U32 R169, R169, -0x80000000, RZ ;  /* 0x80000000a9a97824 */ /* 0x000fe200078e00ff */
[----:B------:R-:W-:Y:S02]  /*cd30*/  UISETP.GT.AND UP1, UPT, UR4, 0x1, UPT ;  /* 0x000000010400788c */ /* 0x000fe4000bf24270 */
[----:B------:R-:W-:Y:S02]  /*cd40*/  UIADD3 UR8, UPT, UPT, UR8, 0x20000, URZ ;  /* 0x0002000008087890 */ /* 0x000fe4000fffe0ff */
[----:B------:R-:W-:Y:S01]  /*cd50*/  USEL UR4, UR4, URZ, !UP1 ;  /* 0x000000ff04047287 */ /* 0x000fe2000c800000 */
[----:B------:R-:W-:Y:S06]  /*cd60*/  BAR.SYNC.DEFER_BLOCKING 0x0 ;  /* 0x0000000000007b1d */ /* 0x000fec0000010000 */
[----:B-1----:R-:W-:Y:S05]  /*cd70*/  @P1 BRA `(.L_x_8) ;  /* 0x0000000400dc1947 */ /* 0x002fea0003800000 */
[----:B------:R-:W-:Y:S01]  /*cd80*/  ULEA UR38, UR4, UR6, 0xf ;  /* 0x0000000604267291 */ /* 0x000fe2000f8e78ff */
[----:B------:R-:W-:Y:S01]  /*cd90*/  UMOV UR48, 0x0 ;  /* 0x0000000000307882 */ /* 0x000fe20000000000 */
[----:B------:R-:W-:Y:S02]  /*cda0*/  UMOV UR49, 0x4100910 ;  /* 0x0410091000317882 */ /* 0x000fe40000000000 */
[----:B------:R-:W-:Y:S02]  /*cdb0*/  UIADD3 UR39, UPT, UPT, UR38, 0x10000, URZ ;  /* 0x0001000026277890 */ /* 0x000fe4000fffe0ff */
[----:B------:R-:W-:Y:S02]  /*cdc0*/  USHF.R.U32.HI UR38, URZ, 0x4, UR38 ;  /* 0x00000004ff267899 */ /* 0x000fe40008011626 */
[----:B------:R-:W-:Y:S02]  /*cdd0*/  USHF.R.U32.HI UR39, URZ, 0x4, UR39 ;  /* 0x00000004ff277899 */ /* 0x000fe40008011627 */
[----:B------:R-:W-:-:S02]  /*cde0*/  USGXT.U32 UR46, UR38, 0xe ;  /* 0x0000000e262e789a */ /* 0x000fc40008000000 */
[----:B------:R-:W-:Y:S02]  /*cdf0*/  USGXT.U32 UR44, UR39, 0xe ;  /* 0x0000000e272c789a */ /* 0x000fe40008000000 */
[----:B------:R-:W-:Y:S01]  /*ce00*/  UIADD3 UR38, UP1, UPT, UR46, 0x2, URZ ;  /* 0x000000022e267890 */ /* 0x000fe2000ff3e0ff */
[----:B------:R-:W-:Y:S01]  /*ce10*/  UMOV UR39, URZ ;  /* 0x000000ff00277c82 */ /* 0x000fe20008000000 */
[----:B------:R-:W-:Y:S02]  /*ce20*/  UIADD3 UR40, UP2, UPT, UR44, 0x2, URZ ;  /* 0x000000022c287890 */ /* 0x000fe4000ff5e0ff */
[----:B------:R-:W-:Y:S02]  /*ce30*/  UIADD3.X UR39, UPT, UPT, UR39, 0x40004040, URZ, UP1, !UPT ;  /* 0x4000404027277890 */ /* 0x000fe40008ffe4ff */
[----:B------:R-:W-:Y:S01]  /*ce40*/  UIADD3 UR42, UP1, UPT, UR38, 0x2, URZ ;  /* 0x00000002262a7890 */ /* 0x000fe2000ff3e0ff */
[----:B------:R-:W-:Y:S01]  /*ce50*/  UMOV UR47, 0x40004040 ;  /* 0x40004040002f7882 */ /* 0x000fe20000000000 */
[----:B------:R-:W-:Y:S01]  /*ce60*/  UMOV UR45, 0x40004040 ;  /* 0x40004040002d7882 */ /* 0x000fe20000000000 */
[----:B------:R-:W-:Y:S01]  /*ce70*/  UMOV UR41, URZ ;  /* 0x000000ff00297c82 */ /* 0x000fe20008000000 */
[----:B------:R1:W-:Y:S01]  /*ce80*/  UTCHMMA gdesc[UR46], gdesc[UR44], tmem[UR7], tmem[UR48], idesc[UR49], UPT ;  /* 0x00ff302c2e0075ea */ /* 0x0003e2000b800007 */
[----:B------:R-:W-:-:S02]  /*ce90*/  UIADD3.X UR43, UPT, UPT, UR39, URZ, URZ, UP1, !UPT ;  /* 0x000000ff272b7290 */ /* 0x000fc40008ffe4ff */
[----:B------:R-:W-:Y:S01]  /*cea0*/  UIADD3.X UR41, UPT, UPT, UR41, 0x40004040, URZ, UP2, !UPT ;  /* 0x4000404029297890 */ /* 0x000fe200097fe4ff */
[----:B------:R-:W-:Y:S01]  /*ceb0*/  UMOV UR50, 0x0 ;  /* 0x0000000000327882 */ /* 0x000fe20000000000 */
[----:B------:R-:W-:Y:S01]  /*cec0*/  UMOV UR51, 0x4100910 ;  /* 0x0410091000337882 */ /* 0x000fe20000000000 */
[----:B-1----:R-:W-:Y:S01]  /*ced0*/  UIADD3 UR44, UP1, UPT, UR40, 0x2, URZ ;  /* 0x00000002282c7890 */ /* 0x002fe2000ff3e0ff */
[----:B------:R-:W-:Y:S01]  /*cee0*/  UMOV UR46, 0x0 ;  /* 0x00000000002e7882 */ /* 0x000fe20000000000 */
[----:B------:R-:W-:Y:S02]  /*cef0*/  UMOV UR47, 0x4100910 ;  /* 0x04100910002f7882 */ /* 0x000fe40000000000 */
[----:B------:R-:W-:Y:S02]  /*cf00*/  UIADD3.X UR45, UPT, UPT, UR41, URZ, URZ, UP1, !UPT ;  /* 0x000000ff292d7290 */ /* 0x000fe40008ffe4ff */
[----:B------:R-:W-:Y:S07]  /*cf10*/  UTCHMMA gdesc[UR38], gdesc[UR40], tmem[UR7], tmem[UR50], idesc[UR51], UPT ;  /* 0x00ff3228260075ea */ /* 0x000fee000b800007 */
[----:B------:R1:W-:Y:S02]  /*cf20*/  UTCHMMA gdesc[UR42], gdesc[UR44], tmem[UR7], tmem[UR46], idesc[UR47], UPT ;  /* 0x00ff2e2c2a0075ea */ /* 0x0003e4000b800007 */
[----:B-1----:R-:W-:Y:S01]  /*cf30*/  UIADD3 UR46, UP1, UPT, UR38, 0x4, URZ ;  /* 0x00000004262e7890 */ /* 0x002fe2000ff3e0ff */
[----:B------:R-:W-:Y:S01]  /*cf40*/  UMOV UR42, 0x0 ;  /* 0x00000000002a7882 */ /* 0x000fe20000000000 */
[----:B------:R-:W-:-:S02]  /*cf50*/  UMOV UR43, 0x4100910 ;  /* 0x04100910002b7882 */ /* 0x000fc40000000000 */
[----:B------:R-:W-:Y:S02]  /*cf60*/  UIADD3.X UR47, UPT, UPT, UR39, URZ, URZ, UP1, !UPT ;  /* 0x000000ff272f7290 */ /* 0x000fe40008ffe4ff */
[----:B------:R-:W-:-:S04]  /*cf70*/  UIADD3 UR48, UP1, UPT, UR40, 0x4, URZ ;  /* 0x0000000428307890 */ /* 0x000fc8000ff3e0ff */
[----:B------:R-:W-:-:S09]  /*cf80*/  UIADD3.X UR49, UPT, UPT, UR41, URZ, URZ, UP1, !UPT ;  /* 0x000000ff29317290 */ /* 0x000fd20008ffe4ff */
[----:B------:R1:W-:Y:S02]  /*cf90*/  UTCHMMA gdesc[UR46], gdesc[UR48], tmem[UR7], tmem[UR50], idesc[UR51], UPT ;  /* 0x00ff32302e0075ea */ /* 0x0003e4000b800007 */
[----:B-1----:R-:W-:Y:S01]  /*cfa0*/  UIADD3 UR50, UP1, UPT, UR38, 0x1fe, URZ ;  /* 0x000001fe26327890 */ /* 0x002fe2000ff3e0ff */
[----:B------:R-:W-:Y:S01]  /*cfb0*/  UMOV UR46, 0x0 ;  /* 0x00000000002e7882 */ /* 0x000fe20000000000 */
[----:B------:R-:W-:Y:S02]  /*cfc0*/  UMOV UR47, 0x4100910 ;  /* 0x04100910002f7882 */ /* 0x000fe40000000000 */
        /* <DEDUP_REMOVED lines=53> */
[----:B-1----:R-:W-:-:S04]  /*d320*/  UIADD3 UR46, UP1, UPT, UR38, 0x5fe, URZ ;  /* 0x000005fe262e7890 */ /* 0x002fc8000ff3e0ff */
        /* <DEDUP_REMOVED lines=8> */
[----:B------:R-:W-:Y:S01]  /*d3b0*/  UIADD3 UR52, UP1, UPT, UR40, 0x600, URZ ;  /* 0x0000060028347890 */ /* 0x000fe2000ff3e0ff */
[----:B------:R-:W-:Y:S01]  /*d3c0*/  UMOV UR48, 0x0 ;  /* 0x0000000000307882 */ /* 0x000fe20000000000 */
[----:B------:R-:W-:-:S02]  /*d3d0*/  UMOV UR49, 0x4100910 ;  /* 0x0410091000317882 */ /* 0x000fc40000000000 */
[----:B------:R-:W-:Y:S02]  /*d3e0*/  UIADD3.X UR53, UPT, UPT, UR41, URZ, URZ, UP1, !UPT ;  /* 0x000000ff29357290 */ /* 0x000fe40008ffe4ff */
[----:B------:R-:W-:-:S04]  /*d3f0*/  UIADD3 UR42, UP1, UPT, UR38, 0x602, URZ ;  /* 0x00000602262a7890 */ /* 0x000fc8000ff3e0ff */
[----:B------:R-:W-:Y:S02]  /*d400*/  UIADD3.X UR43, UPT, UPT, UR39, URZ, URZ, UP1, !UPT ;  /* 0x000000ff272b7290 */ /* 0x000fe40008ffe4ff */
[----:B------:R-:W-:Y:S01]  /*d410*/  UIADD3 UR44, UP1, UPT, UR40, 0x602, URZ ;  /* 0x00000602282c7890 */ /* 0x000fe2000ff3e0ff */
[----:B------:R-:W-:Y:S03]  /*d420*/  UTCHMMA gdesc[UR50], gdesc[UR52], tmem[UR7], tmem[UR46], idesc[UR47], UPT ;  /* 0x00ff2e34320075ea */ /* 0x000fe6000b800007 */
[----:B------:R-:W-:Y:S02]  /*d430*/  UIADD3.X UR45, UPT, UPT, UR41, URZ, URZ, UP1, !UPT ;  /* 0x000000ff292d7290 */ /* 0x000fe40008ffe4ff */
[----:B------:R-:W-:-:S04]  /*d440*/  UIADD3 UR38, UP1, UPT, UR38, 0x604, URZ ;  /* 0x0000060426267890 */ /* 0x000fc8000ff3e0ff */
[----:B------:R-:W-:Y:S02]  /*d450*/  UIADD3.X UR39, UPT, UPT, UR39, URZ, URZ, UP1, !UPT ;  /* 0x000000ff27277290 */ /* 0x000fe40008ffe4ff */
[----:B------:R-:W-:Y:S01]  /*d460*/  UIADD3 UR40, UP1, UPT, UR40, 0x604, URZ ;  /* 0x0000060428287890 */ /* 0x000fe2000ff3e0ff */
[----:B------:R-:W-:Y:S03]  /*d470*/  UTCHMMA gdesc[UR42], gdesc[UR44], tmem[UR7], tmem[UR48], idesc[UR49], UPT ;  /* 0x00ff302c2a0075ea */ /* 0x000fe6000b800007 */
[----:B------:R-:W-:-:S09]  /*d480*/  UIADD3.X UR41, UPT, UPT, UR41, URZ, URZ, UP1, !UPT ;  /* 0x000000ff29297290 */ /* 0x000fd20008ffe4ff */
[----:B------:R1:W-:Y:S02]  /*d490*/  UTCHMMA gdesc[UR38], gdesc[UR40], tmem[UR7], tmem[UR46], idesc[UR47], UPT ;  /* 0x00ff2e28260075ea */ /* 0x0003e4000b800007 */
[----:B-1----:R-:W-:Y:S01]  /*d4a0*/  UMOV UR38, UR8 ;  /* 0x0000000800267c82 */ /* 0x002fe20008000000 */
[----:B------:R-:W-:Y:S02]  /*d4b0*/  UMOV UR39, URZ ;  /* 0x000000ff00277c82 */ /* 0x000fe40008000000 */
[----:B------:R-:W-:Y:S02]  /*d4c0*/  UMOV UR50, UR38 ;  /* 0x0000002600327c82 */ /* 0x000fe40008000000 */
[----:B------:R1:W-:Y:S01]  /*d4d0*/  UTCBAR [UR50], URZ ;  /* 0x000000ff320073e9 */ /* 0x0003e200080000ff */
[----:B------:R-:W-:Y:S02]  /*d4e0*/  NOP ;  /* 0x0000000000007918 */ /* 0x000fe40000000000 */
.L_x_8:
[----:B------:R-:W-:Y:S01]  /*d4f0*/  R2UR UR38, R167 ;  /* 0x00000000a72672ca */ /* 0x000fe200000e0000 */
[----:B------:R-:W-:Y:S01]  /*d500*/  IMAD.MOV.U32 R125, RZ, RZ, R166 ;  /* 0x000000ffff7d7224 */ /* 0x000fe200078e00a6 */
[----:B------:R-:W-:-:S11]  /*d510*/  ISETP.LE.AND P3, PT, R140, UR5, PT ;  /* 0x000000058c007c0c */ /* 0x000fd6000bf63270 */
[----:B------:R-:W2:Y:S01]  /*d520*/  SYNCS.PHASECHK.TRANS64.TRYWAIT P4, [UR38], R169 ;  /* 0x000000a9ff0075a7 */ /* 0x000ea20008081126 */
[----:B------:R-:W-:Y:S01]  /*d530*/  R2UR UR38, R168 ;  /* 0x00000000a82672ca */ /* 0x000fe200000e0000 */
[----:B--2---:R-:W-:-:S14]  /*d540*/  @!P4 BRA `(.L_x_9) ;  /* 0x000000480074c947 */ /* 0x004fdc0003800000 */
.L_x_16:
[-C--:B------:R-:W-:Y:S01]  /*d550*/  ISETP.GE.AND P4, PT, R2, R86.reuse, PT ;  /* 0x000000560200720c */ /* 0x080fe20003f86270 */
[----:B------:R-:W-:Y:S01]  /*d560*/  BAR.SYNC.DEFER_BLOCKING 0x0 ;  /* 0x0000000000007b1d */ /* 0x000fe20000010000 */
[----:B------:R-:W-:Y:S01]  /*d570*/  R2UR UR43, R126 ;  /* 0x000000007e2b72ca */ /* 0x000fe200000e0000 */
[----:B------:R-:W-:Y:S01]  /*d580*/  UIADD3 UR35, UPT, UPT, UR35, 0x1, URZ ;  /* 0x0000000123237890 */ /* 0x000fe2000fffe0ff */
[----:B------:R-:W-:Y:S02]  /*d590*/  SEL R126, RZ, 0x4, P4 ;  /* 0x00000004ff7e7807 */ /* 0x000fe40002000000 */
[----:B------:R-:W-:Y:S01]  /*d5a0*/  LOP3.LUT R166, R2, 0x2, RZ, 0xfc, !PT ;  /* 0x0000000202a67812 */ /* 0x000fe200078efcff */
[----:B------:R-:W-:Y:S01]  /*d5b0*/  UISETP.GT.AND UP1, UPT, UR35, 0x1, UPT ;  /* 0x000000012300788c */ /* 0x000fe2000bf24270 */
[----:B------:R-:W-:Y:S02]  /*d5c0*/  SEL R126, R126, RZ, !P3 ;  /* 0x000000ff7e7e7207 */ /* 0x000fe40005800000 */
[----:B------:R-:W-:Y:S01]  /*d5d0*/  ISETP.GE.AND P5, PT, R166, R86, PT ;  /* 0x00000056a600720c */ /* 0x000fe20003fa6270 */
[----:B------:R-:W-:Y:S01]  /*d5e0*/  USEL UR35, UR35, URZ, !UP1 ;  /* 0x000000ff23237287 */ /* 0x000fe2000c800000 */
[----:B------:R-:W-:-:S02]  /*d5f0*/  ISETP.NE.U32.AND P4, PT, R126, RZ, PT ;  /* 0x000000ff7e00720c */ /* 0x000fc40003f85070 */
[----:B------:R-:W-:Y:S01]  /*d600*/  SEL R126, RZ, 0x4, P5 ;  /* 0x00000004ff7e7807 */ /* 0x000fe20002800000 */
[----:B------:R-:W-:Y:S01]  /*d610*/  ULEA UR39, UR35, UR6, 0xf ;  /* 0x0000000623277291 */ /* 0x000fe2000f8e78ff */
[----:B------:R-:W-:Y:S02]  /*d620*/  R2UR UR45, R160 ;  /* 0x00000000a02d72ca */ /* 0x000fe400000e0000 */
[----:B------:R-:W-:Y:S02]  /*d630*/  SEL R126, R126, RZ, !P3 ;  /* 0x000000ff7e7e7207 */ /* 0x000fe40005800000 */
[----:B------:R-:W-:Y:S01]  /*d640*/  R2UR UR44, R127 ;  /* 0x000000007f2c72ca */ /* 0x000fe200000e0000 */
[----:B------:R-:W-:Y:S01]  /*d650*/  VIADD R160, R12, UR39 ;  /* 0x000000270ca07c36 */ /* 0x000fe20008000000 */
[----:B------:R-:W-:Y:S02]  /*d660*/  ISETP.NE.U32.AND P5, PT, R126, RZ, PT ;  /* 0x000000ff7e00720c */ /* 0x000fe40003fa5070 */
[----:B------:R-:W-:-:S02]  /*d670*/  LEA R126, P6, R3, R124, 0x2 ;  /* 0x0000007c037e7211 */ /* 0x000fc400078c10ff */
[C---:B------:R-:W-:Y:S02]  /*d680*/  LOP3.LUT R166, R2.reuse, 0x20, RZ, 0xfc, !PT ;  /* 0x0000002002a67812 */ /* 0x040fe400078efcff */
[----:B------:R-:W-:Y:S01]  /*d690*/  R2UR UR46, R161 ;  /* 0x00000000a12e72ca */ /* 0x000fe200000e0000 */
[----:B------:R-:W-:Y:S01]  /*d6a0*/  IMAD.X R127, R125, 0x1, R122, P6 ;  /* 0x000000017d7f7824 */ /* 0x000fe200030e067a */
[----:B------:R-:W-:Y:S02]  /*d6b0*/  LOP3.LUT R168, R2, 0x22, RZ, 0xfc, !PT ;  /* 0x0000002202a87812 */ /* 0x000fe400078efcff */
[----:B------:R-:W-:Y:S02]  /*d6c0*/  R2UR UR47, R162 ;  /* 0x00000000a22f72ca */ /* 0x000fe400000e0000 */
[----:B------:R-:W-:Y:S01]  /*d6d0*/  @!PT LDS RZ, [RZ] ;  /* 0x00000000fffff984 */ /* 0x000fe20000000800 */
[----:B------:R-:W-:Y:S01]  /*d6e0*/  @!PT LDS RZ, [RZ] ;  /* 0x00000000fffff984 */ /* 0x000fe20000000800 */
[----:B------:R-:W-:Y:S01]  /*d6f0*/  @!PT LDS RZ, [RZ] ;  /* 0x00000000fffff984 */ /* 0x000fe20000000800 */
[----:B------:R2:W-:Y:S01]  /*d700*/  LDGSTS.E [R160], desc[UR36][R126.64], P4 ;  /* 0x000000007ea07fae */ /* 0x0005e2000a1a1024 */
[----:B------:R-:W-:Y:S02]  /*d710*/  R2UR UR48, R163 ;  /* 0x00000000a33072ca */ /* 0x000fe400000e0000 */
[----:B------:R-:W-:-:S02]  /*d720*/  LOP3.LUT R163, R2, 0x42, RZ, 0xfc, !PT ;  /* 0x0000004202a37812 */ /* 0x000fc400078efcff */
[----:B------:R-:W-:Y:S02]  /*d730*/  R2UR UR49, R164 ;  /* 0x00000000a43172ca */ /* 0x000fe400000e0000 */
[----:B------:R-:W-:Y:S02]  /*d740*/  LOP3.LUT R164, R2, 0x60, RZ, 0xfc, !PT ;  /* 0x0000006002a47812 */ /* 0x000fe400078efcff */
[----:B------:R-:W-:Y:S02]  /*d750*/  R2UR UR42, R165 ;  /* 0x00000000a52a72ca */ /* 0x000fe400000e0000 */
[----:B--2---:R-:W-:-:S05]  /*d760*/  LEA R126, P4, R4, R124, 0x2 ;  /* 0x0000007c047e7211 */ /* 0x004fca00078810ff */
[----:B------:R-:W-:Y:S01]  /*d770*/  IMAD.X R127, R125, 0x1, R121, P4 ;  /* 0x000000017d7f7824 */ /* 0x000fe200020e0679 */
[-C--:B------:R-:W-:Y:S02]  /*d780*/  ISETP.GE.AND P4, PT, R166, R86.reuse, PT ;  /* 0x00000056a600720c */ /* 0x080fe40003f86270 */
[----:B------:R-:W-:Y:S02]  /*d790*/  LOP3.LUT R166, R2, 0x40, RZ, 0xfc, !PT ;  /* 0x0000004002a67812 */ /* 0x000fe400078efcff */
[----:B------:R-:W-:Y:S01]  /*d7a0*/  SEL R161, RZ, 0x4, P4 ;  /* 0x00000004ffa17807 */ /* 0x000fe20002000000 */
[----:B------:R2:W-:Y:S01]  /*d7b0*/  LDGSTS.E [R160+0x8], desc[UR36][R126.64], P5 ;  /* 0x000080007ea07fae */ /* 0x0005e2000a9a1024 */
[-C--:B------:R-:W-:Y:S02]  /*d7c0*/  ISETP.GE.AND P5, PT, R168, R86.reuse, PT ;  /* 0x00000056a800720c */ /* 0x080fe40003fa6270 */
[----:B------:R-:W-:Y:S02]  /*d7d0*/  SEL R161, R161, RZ, !P3 ;  /* 0x000000ffa1a17207 */ /* 0x000fe40005800000 */
[----:B------:R-:W-:-:S02]  /*d7e0*/  ISETP.GE.AND P6, PT, R166, R86, PT ;  /* 0x00000056a600720c */ /* 0x000fc40003fc6270 */
[----:B------:R-:W-:Y:S02]  /*d7f0*/  ISETP.NE.U32.AND P4, PT, R161, RZ, PT ;  /* 0x000000ffa100720c */ /* 0x000fe40003f85070 */
[----:B------:R-:W-:Y:S02]  /*d800*/  SEL R161, RZ, 0x4, P5 ;  /* 0x00000004ffa17807 */ /* 0x000fe40002800000 */
[----:B------:R-:W-:Y:S01]  /*d810*/  SEL R162, RZ, 0x4, P6 ;  /* 0x00000004ffa27807 */ /* 0x000fe20003000000 */
[----:B--2---:R-:W-:Y:S01]  /*d820*/  IMAD.WIDE R126, R110, 0x4, R124 ;  /* 0x000000046e7e7825 */ /* 0x004fe200078e027c */
[----:B------:R-:W-:Y:S02]  /*d830*/  SEL R161, R161, RZ, !P3 ;  /* 0x000000ffa1a17207 */ /* 0x000fe40005800000 */
[----:B------:R-:W-:Y:S02]  /*d840*/  SEL R162, R162, RZ, !P3 ;  /* 0x000000ffa2a27207 */ /* 0x000fe40005800000 */
[----:B------:R-:W-:-:S02]  /*d850*/  ISETP.NE.U32.AND P5, PT, R161, RZ, PT ;  /* 0x000000ffa100720c */ /* 0x000fc40003fa5070 */
[----:B------:R-:W-:Y:S01]  /*d860*/  ISETP.NE.U32.AND P6, PT, R162, RZ, PT ;  /* 0x000000ffa200720c */ /* 0x000fe20003fc5070 */
[----:B------:R2:W-:Y:S01]  /*d870*/  LDGSTS.E [R160+0x2000], desc[UR36][R126.64], P4 ;  /* 0x020000007ea07fae */ /* 0x0005e2000a1a1024 */
[----:B------:R-:W-:Y:S02]  /*d880*/  ISETP.GE.AND P4, PT, R163, R86, PT ;  /* 0x00000056a300720c */ /* 0x000fe40003f86270 */
[----:B------:R-:W-:Y:S02]  /*d890*/  LOP3.LUT R163, R2, 0x62, RZ, 0xfc, !PT ;  /* 0x0000006202a37812 */ /* 0x000fe400078efcff */
[----:B------:R-:W-:-:S04]  /*d8a0*/  SEL R161, RZ, 0x4, P4 ;  /* 0x00000004ffa17807 */ /* 0x000fc80002000000 */
[----:B------:R-:W-:Y:S01]  /*d8b0*/  SEL R161, R161, RZ, !P3 ;  /* 0x000000ffa1a17207 */ /* 0x000fe20005800000 */
[----:B--2---:R-:W-:-:S03]  /*d8c0*/  IMAD.WIDE R126, R109, 0x4, R124 ;  /* 0x000000046d7e7825 */ /* 0x004fc600078e027c */
[----:B------:R-:W-:Y:S02]  /*d8d0*/  ISETP.NE.U32.AND P4, PT, R161, RZ, PT ;  /* 0x000000ffa100720c */ /* 0x000fe40003f85070 */
        /* <DEDUP_REMOVED lines=28> */
[----:B------:R2:W-:Y:S02]  /*daa0*/  LDGSTS.E [R160+0x6008], desc[UR36][R126.64], P6 ;  /* 0x060080007ea07fae */ /* 0x0005e4000b1a1024 */
[----:B--2---:R-:W-:Y:S01]  /*dab0*/  LEA R126, P6, R5, R124, 0x2 ;  /* 0x0000007c057e7211 */ /* 0x004fe200078c10ff */
[----:B------:R-:W-:Y:S01]  /*dac0*/  VIADD R160, R163, UR39 ;  /* 0x00000027a3a07c36 */ /* 0x000fe20008000000 */
[----:B------:R-:W-:-:S03]  /*dad0*/  LOP3.LUT R163, R2, 0x24, RZ, 0xfc, !PT ;  /* 0x0000002402a37812 */ /* 0x000fc600078efcff */
[----:B------:R-:W-:-:S05]  /*dae0*/  IMAD.X R127, R125, 0x1, R120, P6 ;  /* 0x000000017d7f7824 */ /* 0x000fca00030e0678 */
[----:B------:R2:W-:Y:S02]  /*daf0*/  LDGSTS.E [R160], desc[UR36][R126.64], P4 ;  /* 0x000000007ea07fae */ /* 0x0005e4000a1a1024 */
[----:B--2---:R-:W-:-:S05]  /*db00*/  LEA R126, P4, R6, R124, 0x2 ;  /* 0x0000007c067e7211 */ /* 0x004fca00078810ff */
[----:B------:R-:W-:Y:S01]  /*db10*/  IMAD.X R127, R125, 0x1, R119, P4 ;  /* 0x000000017d7f7824 */ /* 0x000fe200020e0677 */
[-C--:B------:R-:W-:Y:S02]  /*db20*/  ISETP.GE.AND P4, PT, R163, R86.reuse, PT ;  /* 0x00000056a300720c */ /* 0x080fe40003f86270 */
[----:B------:R-:W-:Y:S02]  /*db30*/  LOP3.LUT R163, R2, 0x44, RZ, 0xfc, !PT ;  /* 0x0000004402a37812 */ /* 0x000fe400078efcff */
[----:B------:R2:W-:Y:S01]  /*db40*/  LDGSTS.E [R160+0x8], desc[UR36][R126.64], P5 ;  /* 0x000080007ea07fae */ /* 0x0005e2000a9a1024 */
[-C--:B------:R-:W-:Y:S02]  /*db50*/  ISETP.GE.AND P5, PT, R164, R86.reuse, PT ;  /* 0x00000056a400720c */ /* 0x080fe40003fa6270 */
[----:B------:R-:W-:Y:S01]  /*db60*/  SEL R161, RZ, 0x4, P4 ;  /* 0x00000004ffa17807 */ /* 0x000fe20002000000 */
[----:B------:R-:W3:Y:S01]  /*db70*/  LDL R164, [R1+0x8] ;  /* 0x0000080001a47983 */ /* 0x000ee20000100800 */
[----:B------:R-:W-:-:S02]  /*db80*/  ISETP.GE.AND P6, PT, R163, R86, PT ;  /* 0x00000056a300720c */ /* 0x000fc40003fc6270 */
[----:B------:R-:W-:Y:S02]  /*db90*/  SEL R161, R161, RZ, !P3 ;  /* 0x000000ffa1a17207 */ /* 0x000fe40005800000 */
[----:B------:R-:W-:Y:S02]  /*dba0*/  SEL R162, RZ, 0x4, P6 ;  /* 0x00000004ffa27807 */ /* 0x000fe40003000000 */
[----:B------:R-:W-:Y:S01]  /*dbb0*/  ISETP.NE.U32.AND P4, PT, R161, RZ, PT ;  /* 0x000000ffa100720c */ /* 0x000fe20003f85070 */
[----:B--2---:R-:W-:Y:S01]  /*dbc0*/  IMAD.WIDE R126, R108, 0x4, R124 ;  /* 0x000000046c7e7825 */ /* 0x004fe200078e027c */
[----:B------:R-:W-:Y:S02]  /*dbd0*/  SEL R161, RZ, 0x4, P5 ;  /* 0x00000004ffa17807 */ /* 0x000fe40002800000 */
[----:B------:R-:W-:Y:S02]  /*dbe0*/  LOP3.LUT R163, R2, 0x46, RZ, 0xfc, !PT ;  /* 0x0000004602a37812 */ /* 0x000fe400078efcff */
[----:B------:R-:W-:-:S02]  /*dbf0*/  SEL R161, R161, RZ, !P3 ;  /* 0x000000ffa1a17207 */ /* 0x000fc40005800000 */
[----:B------:R-:W-:Y:S02]  /*dc00*/  SEL R162, R162, RZ, !P3 ;  /* 0x000000ffa2a27207 */ /* 0x000fe40005800000 */
[----:B------:R-:W-:Y:S02]  /*dc10*/  ISETP.NE.U32.AND P5, PT, R161, RZ, PT ;  /* 0x000000ffa100720c */ /* 0x000fe40003fa5070 */
[----:B------:R-:W-:Y:S01]  /*dc20*/  ISETP.NE.U32.AND P6, PT, R162, RZ, PT ;  /* 0x000000ffa200720c */ /* 0x000fe20003fc5070 */
[----:B------:R2:W-:Y:S01]  /*dc30*/  LDGSTS.E [R160+0x2000], desc[UR36][R126.64], P4 ;  /* 0x020000007ea07fae */ /* 0x0005e2000a1a1024 */
[----:B------:R-:W-:Y:S02]  /*dc40*/  ISETP.GE.AND P4, PT, R163, R86, PT ;  /* 0x00000056a300720c */ /* 0x000fe40003f86270 */
[----:B------:R-:W-:Y:S02]  /*dc50*/  LOP3.LUT R165, R2, 0x64, RZ, 0xfc, !PT ;  /* 0x0000006402a57812 */ /* 0x000fe400078efcff */
[----:B------:R-:W-:Y:S01]  /*dc60*/  SEL R161, RZ, 0x4, P4 ;  /* 0x00000004ffa17807 */ /* 0x000fe20002000000 */
[----:B--2---:R-:W-:-:S03]  /*dc70*/  IMAD.WIDE R126, R107, 0x4, R124 ;  /* 0x000000046b7e7825 */ /* 0x004fc600078e027c */
[----:B------:R-:W-:Y:S02]  /*dc80*/  SEL R161, R161, RZ, !P3 ;  /* 0x000000ffa1a17207 */ /* 0x000fe40005800000 */
[----:B------:R2:W-:Y:S01]  /*dc90*/  LDGSTS.E [R160+0x2008], desc[UR36][R126.64], P5 ;  /* 0x020080007ea07fae */ /* 0x0005e2000a9a1024 */
[----:B------:R-:W-:Y:S02]  /*dca0*/  ISETP.GE.AND P5, PT, R165, R86, PT ;  /* 0x00000056a500720c */ /* 0x000fe40003fa6270 */
[----:B------:R-:W-:Y:S02]  /*dcb0*/  LOP3.LUT R163, R2, 0x66, RZ, 0xfc, !PT ;  /* 0x0000006602a37812 */ /* 0x000fe400078efcff */
[----:B------:R-:W-:Y:S02]  /*dcc0*/  ISETP.NE.U32.AND P4, PT, R161, RZ, PT ;  /* 0x000000ffa100720c */ /* 0x000fe40003f85070 */
[----:B------:R-:W-:Y:S01]  /*dcd0*/  SEL R161, RZ, 0x4, P5 ;  /* 0x00000004ffa17807 */ /* 0x000fe20002800000 */
[----:B--2---:R-:W-:-:S03]  /*dce0*/  IMAD.WIDE R126, R129, 0x4, R124 ;  /* 0x00000004817e7825 */ /* 0x004fc600078e027c */
[----:B------:R-:W-:Y:S02]  /*dcf0*/  SEL R161, R161, RZ, !P3 ;  /* 0x000000ffa1a17207 */ /* 0x000fe40005800000 */
[----:B------:R2:W-:Y:S01]  /*dd00*/  LDGSTS.E [R160+0x4000], desc[UR36][R126.64], P6 ;  /* 0x040000007ea07fae */ /* 0x0005e2000b1a1024 */
[----:B------:R-:W-:Y:S02]  /*dd10*/  ISETP.GE.AND P6, PT, R163, R86, PT ;  /* 0x00000056a300720c */ /* 0x000fe40003fc6270 */
[----:B------:R-:W-:Y:S02]  /*dd20*/  ISETP.NE.U32.AND P5, PT, R161, RZ, PT ;  /* 0x000000ffa100720c */ /* 0x000fe40003fa5070 */
[----:B------:R-:W-:Y:S02]  /*dd30*/  SEL R162, RZ, 0x4, P6 ;  /* 0x00000004ffa27807 */ /* 0x000fe40003000000 */
[----:B------:R-:W-:Y:S02]  /*dd40*/  LOP3.LUT R165, R2, 0x8, RZ, 0xfc, !PT ;  /* 0x0000000802a57812 */ /* 0x000fe400078efcff */
[----:B------:R-:W-:Y:S01]  /*dd50*/  SEL R162, R162, RZ, !P3 ;  /* 0x000000ffa2a27207 */ /* 0x000fe20005800000 */
[----:B--2---:R-:W-:-:S03]  /*dd60*/  IMAD.WIDE R126, R130, 0x4, R124 ;  /* 0x00000004827e7825 */ /* 0x004fc600078e027c */
[----:B------:R-:W-:Y:S02]  /*dd70*/  ISETP.NE.U32.AND P6, PT, R162, RZ, PT ;  /* 0x000000ffa200720c */ /* 0x000fe40003fc5070 */
[----:B------:R2:W-:Y:S01]  /*dd80*/  LDGSTS.E [R160+0x4008], desc[UR36][R126.64], P4 ;  /* 0x040080007ea07fae */ /* 0x0005e2000a1a1024 */
[----:B------:R-:W-:Y:S02]  /*dd90*/  ISETP.GE.AND P4, PT, R165, R86, PT ;  /* 0x00000056a500720c */ /* 0x000fe40003f86270 */
[----:B------:R-:W-:Y:S01]  /*dda0*/  LOP3.LUT R163, R2, 0xa, RZ, 0xfc, !PT ;  /* 0x0000000a02a37812 */ /* 0x000fe200078efcff */
[----:B------:R-:W4:Y:S01]  /*ddb0*/  LDL R165, [R1+0x4] ;  /* 0x0000040001a57983 */ /* 0x000f220000100800 */
[----:B------:R-:W-:Y:S01]  /*ddc0*/  SEL R161, RZ, 0x4, P4 ;  /* 0x00000004ffa17807 */ /* 0x000fe20002000000 */
[----:B--2---:R-:W-:-:S03]  /*ddd0*/  IMAD.WIDE R126, R146, 0x4, R124 ;  /* 0x00000004927e7825 */ /* 0x004fc600078e027c */
[----:B------:R-:W-:Y:S02]  /*dde0*/  SEL R161, R161, RZ, !P3 ;  /* 0x000000ffa1a17207 */ /* 0x000fe40005800000 */
[----:B------:R2:W-:Y:S01]  /*ddf0*/  LDGSTS.E [R160+0x6000], desc[UR36][R126.64], P5 ;  /* 0x060000007ea07fae */ /* 0x0005e2000a9a1024 */
[----:B------:R-:W-:Y:S02]  /*de00*/  ISETP.GE.AND P5, PT, R163, R86, PT ;  /* 0x00000056a300720c */ /* 0x000fe40003fa6270 */
[----:B------:R-:W-:Y:S02]  /*de10*/  ISETP.NE.U32.AND P4, PT, R161, RZ, PT ;  /* 0x000000ffa100720c */ /* 0x000fe40003f85070 */
[----:B------:R-:W-:Y:S01]  /*de20*/  SEL R161, RZ, 0x4, P5 ;  /* 0x00000004ffa17807 */ /* 0x000fe20002800000 */
[----:B--2---:R-:W-:Y:S01]  /*de30*/  IMAD.WIDE R126, R147, 0x4, R124 ;  /* 0x00000004937e7825 */ /* 0x004fe200078e027c */
[----:B------:R-:W-:-:S04]  /*de40*/  LOP3.LUT R163, R12, 0x20, RZ, 0x3c, !PT ;  /* 0x000000200ca37812 */ /* 0x000fc800078e3cff */
[----:B------:R2:W-:Y:S01]  /*de50*/  LDGSTS.E [R160+0x6008], desc[UR36][R126.64], P6 ;  /* 0x060080007ea07fae */ /* 0x0005e2000b1a1024 */
[----:B------:R-:W-:Y:S02]  /*de60*/  SEL R161, R161, RZ, !P3 ;  /* 0x000000ffa1a17207 */ /* 0x000fe40005800000 */
[----:B--2---:R-:W-:Y:S01]  /*de70*/  LEA R126, P6, R7, R124, 0x2 ;  /* 0x0000007c077e7211 */ /* 0x004fe200078c10ff */
[----:B------:R-:W-:Y:S01]  /*de80*/  VIADD R160, R163, UR39 ;  /* 0x00000027a3a07c36 */ /* 0x000fe20008000000 */
[----:B------:R-:W-:-:S03]  /*de90*/  ISETP.NE.U32.AND P5, PT, R161, RZ, PT ;  /* 0x000000ffa100720c */ /* 0x000fc60003fa5070 */
[----:B------:R-:W-:-:S05]  /*dea0*/  IMAD.X R127, R125, 0x1, R118, P6 ;  /* 0x000000017d7f7824 */ /* 0x000fca00030e0676 */
[----:B------:R3:W-:Y:S02]  /*deb0*/  LDGSTS.E [R160], desc[UR36][R126.64], P4 ;  /* 0x000000007ea07fae */ /* 0x0007e4000a1a1024 */
[----:B---3--:R-:W-:Y:S02]  /*dec0*/  IADD3 R126, P4, PT, R164, R124, RZ ;  /* 0x0000007ca47e7210 */ /* 0x008fe40007f9e0ff */
[----:B------:R-:W-:-:S03]  /*ded0*/  LOP3.LUT R164, R2, 0x2a, RZ, 0xfc, !PT ;  /* 0x0000002a02a47812 */ /* 0x000fc600078efcff */
[----:B------:R-:W-:-:S05]  /*dee0*/  IMAD.X R127, R125, 0x1, R15, P4 ;  /* 0x000000017d7f7824 */ /* 0x000fca00020e060f */
[----:B------:R2:W-:Y:S01]  /*def0*/  LDGSTS.E [R160+0x8], desc[UR36][R126.64], P5 ;  /* 0x000080007ea07fae */ /* 0x0005e2000a9a1024 */
[----:B------:R-:W-:-:S03]  /*df00*/  ISETP.GE.AND P5, PT, R164, R86, PT ;  /* 0x00000056a400720c */ /* 0x000fc60003fa6270 */
[----:B------:R-:W3:Y:S01]  /*df10*/  LDL R164, [R1] ;  /* 0x0000000001a47983 */ /* 0x000ee20000100800 */
[----:B------:R-:W-:-:S04]  /*df20*/  LOP3.LUT R163, R2, 0x28, RZ, 0xfc, !PT ;  /* 0x0000002802a37812 */ /* 0x000fc800078efcff */
[----:B------:R-:W-:-:S04]  /*df30*/  ISETP.GE.AND P4, PT, R163, R86, PT ;  /* 0x00000056a300720c */ /* 0x000fc80003f86270 */
[----:B------:R-:W-:-:S04]  /*df40*/  SEL R161, RZ, 0x4, P4 ;  /* 0x00000004ffa17807 */ /* 0x000fc80002000000 */
[----:B------:R-:W-:Y:S02]  /*df50*/  SEL R161, R161, RZ, !P3 ;  /* 0x000000ffa1a17207 */ /* 0x000fe40005800000 */
[----:B------:R-:W-:Y:S02]  /*df60*/  LOP3.LUT R163, R2, 0x48, RZ, 0xfc, !PT ;  /* 0x0000004802a37812 */ /* 0x000fe400078efcff */
[----:B------:R-:W-:Y:S02]  /*df70*/  ISETP.NE.U32.AND P4, PT, R161, RZ, PT ;  /* 0x000000ffa100720c */ /* 0x000fe40003f85070 */
[----:B------:R-:W-:Y:S02]  /*df80*/  SEL R161, RZ, 0x4, P5 ;  /* 0x00000004ffa17807 */ /* 0x000fe40002800000 */
[----:B------:R-:W-:Y:S02]  /*df90*/  ISETP.GE.AND P6, PT, R163, R86, PT ;  /* 0x00000056a300720c */ /* 0x000fe40003fc6270 */
[----:B------:R-:W-:Y:S01]  /*dfa0*/  SEL R161, R161, RZ, !P3 ;  /* 0x000000ffa1a17207 */ /* 0x000fe20005800000 */
[----:B--2---:R-:W-:Y:S01]  /*dfb0*/  IMAD.WIDE R126, R106, 0x4, R124 ;  /* 0x000000046a7e7825 */ /* 0x004fe200078e027c */
[----:B------:R-:W-:-:S02]  /*dfc0*/  SEL R162, RZ, 0x4, P6 ;  /* 0x00000004ffa27807 */ /* 0x000fc40003000000 */
[----:B------:R-:W-:Y:S02]  /*dfd0*/  ISETP.NE.U32.AND P5, PT, R161, RZ, PT ;  /* 0x000000ffa100720c */ /* 0x000fe40003fa5070 */
[----:B------:R-:W-:Y:S01]  /*dfe0*/  LOP3.LUT R163, R2, 0x4a, RZ, 0xfc, !PT ;  /* 0x0000004a02a37812 */ /* 0x000fe200078efcff */
[----:B------:R2:W-:Y:S01]  /*dff0*/  LDGSTS.E [R160+0x2000], desc[UR36][R126.64], P4 ;  /* 0x020000007ea07fae */ /* 0x0005e2000a1a1024 */
[----:B------:R-:W-:Y:S02]  /*e000*/  SEL R162, R162, RZ, !P3 ;  /* 0x000000ffa2a27207 */ /* 0x000fe40005800000 */
[----:B------:R-:W-:Y:S02]  /*e010*/  ISETP.GE.AND P4, PT, R163, R86, PT ;  /* 0x00000056a300720c */ /* 0x000fe40003f86270 */
[----:B------:R-:W-:Y:S02]  /*e020*/  ISETP.NE.U32.AND P6, PT, R162, RZ, PT ;  /* 0x000000ffa200720c */ /* 0x000fe40003fc5070 */
[----:B------:R-:W-:-:S02]  /*e030*/  SEL R161, RZ, 0x4, P4 ;  /* 0x00000004ffa17807 */ /* 0x000fc40002000000 */
[----:B------:R-:W-:Y:S01]  /*e040*/  LOP3.LUT R166, R2, 0x68, RZ, 0xfc, !PT ;  /* 0x0000006802a67812 */ /* 0x000fe200078efcff */
[----:B--2---:R-:W-:Y:S01]  /*e050*/  IMAD.WIDE R126, R105, 0x4, R124 ;  /* 0x00000004697e7825 */ /* 0x004fe200078e027c */
[----:B------:R-:W-:-:S04]  /*e060*/  SEL R161, R161, RZ, !P3 ;  /* 0x000000ffa1a17207 */ /* 0x000fc80005800000 */
        /* <DEDUP_REMOVED lines=16> */
[----:B------:R-:W-:-:S04]  /*e170*/  ISETP.GE.AND P4, PT, R166, R86, PT ;  /* 0x00000056a600720c */ /* 0x000fc80003f86270 */
[----:B------:R-:W-:Y:S01]  /*e180*/  SEL R161, RZ, 0x4, P4 ;  /* 0x00000004ffa17807 */ /* 0x000fe20002000000 */
[----:B--2---:R-:W-:-:S03]  /*e190*/  IMAD.WIDE R126, R148, 0x4, R124 ;  /* 0x00000004947e7825 */ /* 0x004fc600078e027c */
[----:B------:R-:W-:Y:S02]  /*e1a0*/  SEL R161, R161, RZ, !P3 ;  /* 0x000000ffa1a17207 */ /* 0x000fe40005800000 */
[----:B------:R-:W-:Y:S01]  /*e1b0*/  LOP3.LUT R163, R2, 0xe, RZ, 0xfc, !PT ;  /* 0x0000000e02a37812 */ /* 0x000fe200078efcff */
[----:B------:R2:W-:Y:S01]  /*e1c0*/  LDGSTS.E [R160+0x6000], desc[UR36][R126.64], P5 ;  /* 0x060000007ea07fae */ /* 0x0005e2000a9a1024 */
[----:B------:R-:W-:Y:S02]  /*e1d0*/  ISETP.NE.U32.AND P4, PT, R161, RZ, PT ;  /* 0x000000ffa100720c */ /* 0x000fe40003f85070 */
[----:B------:R-:W-:Y:S02]  /*e1e0*/  ISETP.GE.AND P5, PT, R163, R86, PT ;  /* 0x00000056a300720c */ /* 0x000fe40003fa6270 */
[----:B------:R-:W-:Y:S01]  /*e1f0*/  LOP3.LUT R163, R12, 0x30, RZ, 0x3c, !PT ;  /* 0x000000300ca37812 */ /* 0x000fe200078e3cff */
[----:B--2---:R-:W-:-:S05]  /*e200*/  IMAD.WIDE R126, R149, 0x4, R124 ;  /* 0x00000004957e7825 */ /* 0x004fca00078e027c */
[----:B------:R4:W-:Y:S01]  /*e210*/  LDGSTS.E [R160+0x6008], desc[UR36][R126.64], P6 ;  /* 0x060080007ea07fae */ /* 0x0009e2000b1a1024 */
[----:B------:R-:W-:Y:S02]  /*e220*/  SEL R161, RZ, 0x4, P5 ;  /* 0x00000004ffa17807 */ /* 0x000fe40002800000 */
[----:B----4-:R-:W-:Y:S01]  /*e230*/  IADD3 R126, P6, PT, R165, R124, RZ ;  /* 0x0000007ca57e7210 */ /* 0x010fe20007fde0ff */
[----:B------:R-:W-:Y:S01]  /*e240*/  VIADD R160, R163, UR39 ;  /* 0x00000027a3a07c36 */ /* 0x000fe20008000000 */
[----:B------:R-:W-:-:S03]  /*e250*/  SEL R161, R161, RZ, !P3 ;  /* 0x000000ffa1a17207 */ /* 0x000fc60005800000 */
[----:B------:R-:W-:Y:S01]  /*e260*/  IMAD.X R127, R125, 0x1, R16, P6 ;  /* 0x000000017d7f7824 */ /* 0x000fe200030e0610 */
[----:B------:R-:W-:-:S04]  /*e270*/  ISETP.NE.U32.AND P5, PT, R161, RZ, PT ;  /* 0x000000ffa100720c */ /* 0x000fc80003fa5070 */
[----:B------:R3:W-:Y:S01]  /*e280*/  LDGSTS.E [R160], desc[UR36][R126.64], P4 ;  /* 0x000000007ea07fae */ /* 0x0007e2000a1a1024 */
[----:B------:R-:W-:Y:S02]  /*e290*/  LOP3.LUT R163, R2, 0x2c, RZ, 0xfc, !PT ;  /* 0x0000002c02a37812 */ /* 0x000fe400078efcff */
[----:B---3--:R-:W-:-:S05]  /*e2a0*/  IADD3 R126, P4, PT, R164, R124, RZ ;  /* 0x0000007ca47e7210 */ /* 0x008fca0007f9e0ff */
[----:B------:R-:W-:Y:S01]  /*e2b0*/  IMAD.X R127, R125, 0x1, R17, P4 ;  /* 0x000000017d7f7824 */ /* 0x000fe200020e0611 */
[-C--:B------:R-:W-:Y:S02]  /*e2c0*/  ISETP.GE.AND P4, PT, R163, R86.reuse, PT ;  /* 0x00000056a300720c */ /* 0x080fe40003f86270 */
[----:B------:R-:W-:Y:S02]  /*e2d0*/  LOP3.LUT R164, R2, 0x2e, RZ, 0xfc, !PT ;  /* 0x0000002e02a47812 */ /* 0x000fe400078efcff */
[----:B------:R-:W-:Y:S01]  /*e2e0*/  SEL R161, RZ, 0x4, P4 ;  /* 0x00000004ffa17807 */ /* 0x000fe20002000000 */
[----:B------:R2:W-:Y:S01]  /*e2f0*/  LDGSTS.E [R160+0x8], desc[UR36][R126.64], P5 ;  /* 0x000080007ea07fae */ /* 0x0005e2000a9a1024 */
[----:B------:R-:W-:Y:S02]  /*e300*/  ISETP.GE.AND P5, PT, R164, R86, PT ;  /* 0x00000056a400720c */ /* 0x000fe40003fa6270 */
[----:B------:R-:W-:Y:S02]  /*e310*/  SEL R161, R161, RZ, !P3 ;  /* 0x000000ffa1a17207 */ /* 0x000fe40005800000 */
[----:B------:R-:W-:-:S02]  /*e320*/  LOP3.LUT R163, R2, 0x4c, RZ, 0xfc, !PT ;  /* 0x0000004c02a37812 */ /* 0x000fc400078efcff */
[----:B------:R-:W-:Y:S02]  /*e330*/  ISETP.NE.U32.AND P4, PT, R161, RZ, PT ;  /* 0x000000ffa100720c */ /* 0x000fe40003f85070 */
[----:B------:R-:W-:Y:S02]  /*e340*/  SEL R161, RZ, 0x4, P5 ;  /* 0x00000004ffa17807 */ /* 0x000fe40002800000 */
[----:B------:R-:W-:Y:S02]  /*e350*/  ISETP.GE.AND P6, PT, R163, R86, PT ;  /* 0x00000056a300720c */ /* 0x000fe40003fc6270 */
[----:B------:R-:W-:Y:S01]  /*e360*/  SEL R161, R161, RZ, !P3 ;  /* 0x000000ffa1a17207 */ /* 0x000fe20005800000 */
[----:B--2---:R-:W-:Y:S01]  /*e370*/  IMAD.WIDE R126, R104, 0x4, R124 ;  /* 0x00000004687e7825 */ /* 0x004fe200078e027c */
[----:B------:R-:W-:Y:S02]  /*e380*/  SEL R162, RZ, 0x4, P6 ;  /* 0x00000004ffa27807 */ /* 0x000fe40003000000 */
[----:B------:R-:W-:-:S02]  /*e390*/  ISETP.NE.U32.AND P5, PT, R161, RZ, PT ;  /* 0x000000ffa100720c */ /* 0x000fc40003fa5070 */
[----:B------:R-:W-:Y:S01]  /*e3a0*/  LOP3.LUT R163, R2, 0x4e, RZ, 0xfc, !PT ;  /* 0x0000004e02a37812 */ /* 0x000fe200078efcff */
[----:B------:R2:W-:Y:S01]  /*e3b0*/  LDGSTS.E [R160+0x2000], desc[UR36][R126.64], P4 ;  /* 0x020000007ea07fae */ /* 0x0005e2000a1a1024 */
[----:B------:R-:W-:Y:S02]  /*e3c0*/  SEL R162, R162, RZ, !P3 ;  /* 0x000000ffa2a27207 */ /* 0x000fe40005800000 */
[----:B------:R-:W-:Y:S02]  /*e3d0*/  ISETP.GE.AND P4, PT, R163, R86, PT ;  /* 0x00000056a300720c */ /* 0x000fe40003f86270 */
[----:B------:R-:W-:Y:S02]  /*e3e0*/  ISETP.NE.U32.AND P6, PT, R162, RZ, PT ;  /* 0x000000ffa200720c */ /* 0x000fe40003fc5070 */
[----:B------:R-:W-:Y:S02]  /*e3f0*/  SEL R161, RZ, 0x4, P4 ;  /* 0x00000004ffa17807 */ /* 0x000fe40002000000 */
        /* <DEDUP_REMOVED lines=31> */
[----:B--2---:R-:W-:Y:S01]  /*e5f0*/  IADD3 R126, P6, PT, R238, R124, RZ ;  /* 0x0000007cee7e7210 */ /* 0x004fe20007fde0ff */
[----:B------:R-:W-:Y:S01]  /*e600*/  VIADD R160, R163, UR39 ;  /* 0x00000027a3a07c36 */ /* 0x000fe20008000000 */
[----:B------:R-:W-:-:S03]  /*e610*/  SEL R161, R161, RZ, !P3 ;  /* 0x000000ffa1a17207 */ /* 0x000fc60005800000 */
[----:B------:R-:W-:Y:S01]  /*e620*/  IMAD.X R127, R125, 0x1, R18, P6 ;  /* 0x000000017d7f7824 */ /* 0x000fe200030e0612 */
[----:B------:R-:W-:-:S04]  /*e630*/  ISETP.NE.U32.AND P5, PT, R161, RZ, PT ;  /* 0x000000ffa100720c */ /* 0x000fc80003fa5070 */
[----:B------:R2:W-:Y:S01]  /*e640*/  LDGSTS.E [R160], desc[UR36][R126.64], P4 ;  /* 0x000000007ea07fae */ /* 0x0005e2000a1a1024 */
[----:B------:R-:W-:Y:S02]  /*e650*/  LOP3.LUT R163, R2, 0x30, RZ, 0xfc, !PT ;  /* 0x0000003002a37812 */ /* 0x000fe400078efcff */
[----:B--2---:R-:W-:-:S05]  /*e660*/  IADD3 R126, P4, PT, R9, R124, RZ ;  /* 0x0000007c097e7210 */ /* 0x004fca0007f9e0ff */
        /* <DEDUP_REMOVED lines=53> */
[----:B------:R-:W-:-:S04]  /*e9c0*/  VIADD R160, R163, UR39 ;  /* 0x00000027a3a07c36 */ /* 0x000fc80008000000 */
[----:B------:R-:W-:Y:S01]  /*e9d0*/  IMAD.X R127, R125, 0x1, R20, P6 ;  /* 0x000000017d7f7824 */ /* 0x000fe200030e0614 */
[----:B------:R-:W-:-:S04]  /*e9e0*/  SEL R161, R161, RZ, !P3 ;  /* 0x000000ffa1a17207 */ /* 0x000fc80005800000 */
[----:B------:R2:W-:Y:S01]  /*e9f0*/  LDGSTS.E [R160], desc[UR36][R126.64], P4 ;  /* 0x000000007ea07fae */ /* 0x0005e2000a1a1024 */
[----:B------:R-:W-:Y:S02]  /*ea00*/  LOP3.LUT R163, R2, 0x34, RZ, 0xfc, !PT ;  /* 0x0000003402a37812 */ /* 0x000fe400078efcff */
[----:B------:R-:W-:Y:S02]  /*ea10*/  ISETP.NE.U32.AND P5, PT, R161, RZ, PT ;  /* 0x000000ffa100720c */ /* 0x000fe40003fa5070 */
[----:B--2---:R-:W-:-:S05]  /*ea20*/  IADD3 R126, P4, PT, R11, R124, RZ ;  /* 0x0000007c0b7e7210 */ /* 0x004fca0007f9e0ff */
[----:B------:R-:W-:Y:S01]  /*ea30*/  IMAD.X R127, R125, 0x1, R21, P4 ;  /* 0x000000017d7f7824 */ /* 0x000fe200020e0615 */
[----:B------:R-:W-:-:S04]  /*ea40*/  ISETP.GE.AND P4, PT, R163, R86, PT ;  /* 0x00000056a300720c */ /* 0x000fc80003f86270 */
[----:B------:R-:W-:Y:S01]  /*ea50*/  SEL R161, RZ, 0x4, P4 ;  /* 0x00000004ffa17807 */ /* 0x000fe20002000000 */
[----:B------:R2:W-:Y:S01]  /*ea60*/  LDGSTS.E [R160+0x8], desc[UR36][R126.64], P5 ;  /* 0x000080007ea07fae */ /* 0x0005e2000a9a1024 */
[----:B------:R-:W-:Y:S02]  /*ea70*/  LOP3.LUT R164, R2, 0x36, RZ, 0xfc, !PT ;  /* 0x0000003602a47812 */ /* 0x000fe400078efcff */
[----:B------:R-:W-:Y:S02]  /*ea80*/  SEL R161, R161, RZ, !P3 ;  /* 0x000000ffa1a17207 */ /* 0x000fe40005800000 */
[----:B------:R-:W-:Y:S02]  /*ea90*/  ISETP.GE.AND P5, PT, R164, R86, PT ;  /* 0x00000056a400720c */ /* 0x000fe40003fa6270 */
[----:B------:R-:W-:Y:S02]  /*eaa0*/  ISETP.NE.U32.AND P4, PT, R161, RZ, PT ;  /* 0x000000ffa100720c */ /* 0x000fe40003f85070 */
[----:B------:R-:W-:-:S02]  /*eab0*/  LOP3.LUT R163, R2, 0x54, RZ, 0xfc, !PT ;  /* 0x0000005402a37812 */ /* 0x000fc400078efcff */
[----:B------:R-:W-:Y:S01]  /*eac0*/  SEL R161, RZ, 0x4, P5 ;  /* 0x00000004ffa17807 */ /* 0x000fe20002800000 */
[----:B--2---:R-:W-:Y:S01]  /*ead0*/  IMAD.WIDE R126, R100, 0x4, R124 ;  /* 0x00000004647e7825 */ /* 0x004fe200078e027c */
[----:B------:R-:W-:Y:S02]  /*eae0*/  ISETP.GE.AND P6, PT, R163, R86, PT ;  /* 0x00000056a300720c */ /* 0x000fe40003fc6270 */
[----:B------:R-:W-:Y:S02]  /*eaf0*/  SEL R161, R161, RZ, !P3 ;  /* 0x000000ffa1a17207 */ /* 0x000fe40005800000 */
[----:B------:R-:W-:Y:S02]  /*eb00*/  LOP3.LUT R163, R2, 0x56, RZ, 0xfc, !PT ;  /* 0x0000005602a37812 */ /* 0x000fe400078efcff */
[----:B------:R-:W-:Y:S01]  /*eb10*/  SEL R162, RZ, 0x4, P6 ;  /* 0x00000004ffa27807 */ /* 0x000fe20003000000 */
[----:B------:R2:W-:Y:S01]  /*eb20*/  LDGSTS.E [R160+0x2000], desc[UR36][R126.64], P4 ;  /* 0x020000007ea07fae */ /* 0x0005e2000a1a1024 */
[----:B------:R-:W-:-:S02]  /*eb30*/  ISETP.NE.U32.AND P5, PT, R161, RZ, PT ;  /* 0x000000ffa100720c */ /* 0x000fc40003fa5070 */
[----:B------:R-:W-:Y:S02]  /*eb40*/  ISETP.GE.AND P4, PT, R163, R86, PT ;  /* 0x00000056a300720c */ /* 0x000fe40003f86270 */
[----:B------:R-:W-:Y:S02]  /*eb50*/  SEL R162, R162, RZ, !P3 ;  /* 0x000000ffa2a27207 */ /* 0x000fe40005800000 */
[----:B------:R-:W-:Y:S02]  /*eb60*/  SEL R161, RZ, 0x4, P4 ;  /* 0x00000004ffa17807 */ /* 0x000fe40002000000 */
[----:B------:R-:W-:Y:S01]  /*eb70*/  ISETP.NE.U32.AND P6, PT, R162, RZ, PT ;  /* 0x000000ffa200720c */ /* 0x000fe20003fc5070 */
[----:B--2---:R-:W-:Y:S01]  /*eb80*/  IMAD.WIDE R126, R99, 0x4, R124 ;  /* 0x00000004637e7825 */ /* 0x004fe200078e027c */
[----:B------:R-:W-:Y:S02]  /*eb90*/  LOP3.LUT R164, R2, 0x74, RZ, 0xfc, !PT ;  /* 0x0000007402a47812 */ /* 0x000fe400078efcff */
[----:B------:R-:W-:-:S02]  /*eba0*/  SEL R161, R161, RZ, !P3 ;  /* 0x000000ffa1a17207 */ /* 0x000fc40005800000 */
[----:B------:R2:W-:Y:S01]  /*ebb0*/  LDGSTS.E [R160+0x2008], desc[UR36][R126.64], P5 ;  /* 0x020080007ea07fae */ /* 0x0005e2000a9a1024 */
[----:B------:R-:W-:Y:S02]  /*ebc0*/  ISETP.GE.AND P5, PT, R164, R86, PT ;  /* 0x00000056a400720c */ /* 0x000fe40003fa6270 */
[----:B------:R-:W-:Y:S02]  /*ebd0*/  ISETP.NE.U32.AND P4, PT, R161, RZ, PT ;  /* 0x000000ffa100720c */ /* 0x000fe40003f85070 */
[----:B------:R-:W-:Y:S02]  /*ebe0*/  SEL R161, RZ, 0x4, P5 ;  /* 0x00000004ffa17807 */ /* 0x000fe40002800000 */
[----:B------:R-:W-:Y:S01]  /*ebf0*/  LOP3.LUT R163, R2, 0x76, RZ, 0xfc, !PT ;  /* 0x0000007602a37812 */ /* 0x000fe200078efcff */
[----:B--2---:R-:W-:Y:S01]  /*ec00*/  IMAD.WIDE R126, R137, 0x4, R124 ;  /* 0x00000004897e7825 */ /* 0x004fe200078e027c */
[----:B------:R-:W-:-:S04]  /*ec10*/  SEL R161, R161, RZ, !P3 ;  /* 0x000000ffa1a17207 */ /* 0x000fc80005800000 */
[----:B------:R2:W-:Y:S01]  /*ec20*/  LDGSTS.E [R160+0x4000], desc[UR36][R126.64], P6 ;  /* 0x040000007ea07fae */ /* 0x0005e2000b1a1024 */
[----:B------:R-:W-:Y:S02]  /*ec30*/  LOP3.LUT R164, R2, 0x18, RZ, 0xfc, !PT ;  /* 0x0000001802a47812 */ /* 0x000fe400078efcff */
[----:B------:R-:W-:Y:S02]  /*ec40*/  ISETP.GE.AND P6, PT, R163, R86, PT ;  /* 0x00000056a300720c */ /* 0x000fe40003fc6270 */
[----:B------:R-:W-:Y:S01]  /*ec50*/  ISETP.NE.U32.AND P5, PT, R161, RZ, PT ;  /* 0x000000ffa100720c */ /* 0x000fe20003fa5070 */
[----:B--2---:R-:W-:Y:S01]  /*ec60*/  IMAD.WIDE R126, R138, 0x4, R124 ;  /* 0x000000048a7e7825 */ /* 0x004fe200078e027c */
[----:B------:R-:W-:-:S04]  /*ec70*/  SEL R162, RZ, 0x4, P6 ;  /* 0x00000004ffa27807 */ /* 0x000fc80003000000 */
[----:B------:R2:W-:Y:S01]  /*ec80*/  LDGSTS.E [R160+0x4008], desc[UR36][R126.64], P4 ;  /* 0x040080007ea07fae */ /* 0x0005e2000a1a1024 */
[----:B------:R-:W-:Y:S02]  /*ec90*/  ISETP.GE.AND P4, PT, R164, R86, PT ;  /* 0x00000056a400720c */ /* 0x000fe40003f86270 */
[----:B------:R-:W-:Y:S02]  /*eca0*/  SEL R162, R162, RZ, !P3 ;  /* 0x000000ffa2a27207 */ /* 0x000fe40005800000 */
[----:B------:R-:W-:Y:S02]  /*ecb0*/  SEL R161, RZ, 0x4, P4 ;  /* 0x00000004ffa17807 */ /* 0x000fe40002000000 */
[----:B------:R-:W-:Y:S02]  /*ecc0*/  LOP3.LUT R163, R2, 0x1a, RZ, 0xfc, !PT ;  /* 0x0000001a02a37812 */ /* 0x000fe400078efcff */
[----:B------:R-:W-:Y:S01]  /*ecd0*/  SEL R161, R161, RZ, !P3 ;  /* 0x000000ffa1a17207 */ /* 0x000fe20005800000 */
[----:B--2---:R-:W-:Y:S01]  /*ece0*/  IMAD.WIDE R126, R154, 0x4, R124 ;  /* 0x000000049a7e7825 */ /* 0x004fe200078e027c */
[----:B------:R-:W-:-:S02]  /*ecf0*/  ISETP.NE.U32.AND P6, PT, R162, RZ, PT ;  /* 0x000000ffa200720c */ /* 0x000fc40003fc5070 */
[----:B------:R-:W-:Y:S02]  /*ed00*/  ISETP.GE.AND P4, PT, R163, R86, PT ;  /* 0x00000056a300720c */ /* 0x000fe40003f86270 */
[----:B------:R2:W-:Y:S01]  /*ed10*/  LDGSTS.E [R160+0x6000], desc[UR36][R126.64], P5 ;  /* 0x060000007ea07fae */ /* 0x0005e2000a9a1024 */
[----:B------:R-:W-:Y:S02]  /*ed20*/  ISETP.NE.U32.AND P5, PT, R161, RZ, PT ;  /* 0x000000ffa100720c */ /* 0x000fe40003fa5070 */
[----:B------:R-:W-:Y:S02]  /*ed30*/  SEL R161, RZ, 0x4, P4 ;  /* 0x00000004ffa17807 */ /* 0x000fe40002000000 */
[----:B------:R-:W-:Y:S02]  /*ed40*/  LOP3.LUT R163, R12, 0x60, RZ, 0x3c, !PT ;  /* 0x000000600ca37812 */ /* 0x000fe400078e3cff */
[----:B------:R-:W-:Y:S01]  /*ed50*/  SEL R161, R161, RZ, !P3 ;  /* 0x000000ffa1a17207 */ /* 0x000fe20005800000 */
[----:B--2---:R-:W-:-:S03]  /*ed60*/  IMAD.WIDE R126, R155, 0x4, R124 ;  /* 0x000000049b7e7825 */ /* 0x004fc600078e027c */
[----:B------:R-:W-:Y:S02]  /*ed70*/  ISETP.NE.U32.AND P4, PT, R161, RZ, PT ;  /* 0x000000ffa100720c */ /* 0x000fe40003f85070 */
[----:B------:R2:W-:Y:S02]  /*ed80*/  LDGSTS.E [R160+0x6008], desc[UR36][R126.64], P6 ;  /* 0x060080007ea07fae */ /* 0x0005e4000b1a1024 */
[----:B--2---:R-:W-:Y:S02]  /*ed90*/  VIADD R160, R163, UR39 ;  /* 0x00000027a3a07c36 */ /* 0x004fe40008000000 */
[----:B------:R-:W-:Y:S01]  /*eda0*/  IMAD.WIDE R126, R93, 0x4, R124 ;  /* 0x000000045d7e7825 */ /* 0x000fe200078e027c */
[----:B------:R-:W-:-:S04]  /*edb0*/  LOP3.LUT R163, R2, 0x38, RZ, 0xfc, !PT ;  /* 0x0000003802a37812 */ /* 0x000fc800078efcff */
[----:B------:R2:W-:Y:S02]  /*edc0*/  LDGSTS.E [R160], desc[UR36][R126.64], P5 ;  /* 0x000000007ea07fae */ /* 0x0005e4000a9a1024 */
[----:B--2---:R-:W-:-:S05]  /*edd0*/  IMAD.WIDE R126, R113, 0x4, R124 ;  /* 0x00000004717e7825 */ /* 0x004fca00078e027c */
[----:B------:R2:W-:Y:S01]  /*ede0*/  LDGSTS.E [R160+0x8], desc[UR36][R126.64], P4 ;  /* 0x000080007ea07fae */ /* 0x0005e2000a1a1024 */
[----:B------:R-:W-:-:S04]  /*edf0*/  ISETP.GE.AND P4, PT, R163, R86, PT ;  /* 0x00000056a300720c */ /* 0x000fc80003f86270 */
[----:B------:R-:W-:Y:S02]  /*ee00*/  SEL R161, RZ, 0x4, P4 ;  /* 0x00000004ffa17807 */ /* 0x000fe40002000000 */
        /* <DEDUP_REMOVED lines=53> */
[----:B------:R2:W-:Y:S01]  /*f160*/  LDGSTS.E [R160], desc[UR36][R126.64], P5 ;  /* 0x000000007ea07fae */ /* 0x0005e2000a9a1024 */
[----:B------:R-:W-:Y:S01]  /*f170*/  LOP3.LUT R164, R2, 0x3e, RZ, 0xfc, !PT ;  /* 0x0000003e02a47812 */ /* 0x000fe200078efcff */
[----:B--2---:R-:W-:-:S05]  /*f180*/  IMAD.WIDE R126, R111, 0x4, R124 ;  /* 0x000000046f7e7825 */ /* 0x004fca00078e027c */
[----:B------:R2:W-:Y:S01]  /*f190*/  LDGSTS.E [R160+0x8], desc[UR36][R126.64], P4 ;  /* 0x000080007ea07fae */ /* 0x0005e2000a1a1024 */
[----:B------:R-:W-:-:S04]  /*f1a0*/  ISETP.GE.AND P4, PT, R163, R86, PT ;  /* 0x00000056a300720c */ /* 0x000fc80003f86270 */
[----:B------:R-:W-:Y:S02]  /*f1b0*/  SEL R161, RZ, 0x4, P4 ;  /* 0x00000004ffa17807 */ /* 0x000fe40002000000 */
[-C--:B------:R-:W-:Y:S02]  /*f1c0*/  ISETP.GE.AND P5, PT, R164, R86.reuse, PT ;  /* 0x00000056a400720c */ /* 0x080fe40003fa6270 */
[----:B------:R-:W-:Y:S02]  /*f1d0*/  SEL R161, R161, RZ, !P3 ;  /* 0x000000ffa1a17207 */ /* 0x000fe40005800000 */
[----:B------:R-:W-:Y:S02]  /*f1e0*/  LOP3.LUT R163, R2, 0x5c, RZ, 0xfc, !PT ;  /* 0x0000005c02a37812 */ /* 0x000fe400078efcff */
[----:B------:R-:W-:Y:S02]  /*f1f0*/  ISETP.NE.U32.AND P4, PT, R161, RZ, PT ;  /* 0x000000ffa100720c */ /* 0x000fe40003f85070 */
[----:B------:R-:W-:Y:S01]  /*f200*/  SEL R161, RZ, 0x4, P5 ;  /* 0x00000004ffa17807 */ /* 0x000fe20002800000 */
[----:B------:R-:W3:Y:S01]  /*f210*/  S2R R166, SR_TID.X ;  /* 0x0000000000a67919 */ /* 0x000ee20000002100 */
[----:B------:R-:W-:-:S02]  /*f220*/  ISETP.GE.AND P6, PT, R163, R86, PT ;  /* 0x00000056a300720c */ /* 0x000fc40003fc6270 */
[----:B------:R-:W-:Y:S01]  /*f230*/  SEL R161, R161, RZ, !P3 ;  /* 0x000000ffa1a17207 */ /* 0x000fe20005800000 */
[----:B--2---:R-:W-:Y:S01]  /*f240*/  IMAD.WIDE R126, R96, 0x4, R124 ;  /* 0x00000004607e7825 */ /* 0x004fe200078e027c */
[----:B------:R-:W-:Y:S02]  /*f250*/  SEL R162, RZ, 0x4, P6 ;  /* 0x00000004ffa27807 */ /* 0x000fe40003000000 */
[----:B------:R-:W-:Y:S02]  /*f260*/  ISETP.NE.U32.AND P5, PT, R161, RZ, PT ;  /* 0x000000ffa100720c */ /* 0x000fe40003fa5070 */
[----:B------:R-:W-:Y:S01]  /*f270*/  LOP3.LUT R163, R2, 0x5e, RZ, 0xfc, !PT ;  /* 0x0000005e02a37812 */ /* 0x000fe200078efcff */
[----:B------:R2:W-:Y:S01]  /*f280*/  LDGSTS.E [R160+0x2000], desc[UR36][R126.64], P4 ;  /* 0x020000007ea07fae */ /* 0x0005e2000a1a1024 */
[----:B------:R-:W-:Y:S02]  /*f290*/  SEL R162, R162, RZ, !P3 ;  /* 0x000000ffa2a27207 */ /* 0x000fe40005800000 */
[----:B------:R-:W-:-:S02]  /*f2a0*/  ISETP.GE.AND P4, PT, R163, R86, PT ;  /* 0x00000056a300720c */ /* 0x000fc40003f86270 */
        /* <DEDUP_REMOVED lines=16> */
[----:B---3--:R-:W-:Y:S02]  /*f3b0*/  LOP3.LUT R163, R166, 0x7f, RZ, 0xc0, !PT ;  /* 0x0000007fa6a37812 */ /* 0x008fe400078ec0ff */
        /* <DEDUP_REMOVED lines=8> */
[----:B------:R2:W-:Y:S02]  /*f440*/  LDGSTS.E [R160+0x6000], desc[UR36][R126.64], P5 ;  /* 0x060000007ea07fae */ /* 0x0005e4000a9a1024 */
[----:B------:R-:W-:Y:S01]  /*f450*/  ISETP.NE.U32.AND P3, PT, R161, RZ, PT ;  /* 0x000000ffa100720c */ /* 0x000fe20003f65070 */
[----:B--2---:R-:W-:-:S05]  /*f460*/  IMAD.WIDE R126, R159, 0x4, R124 ;  /* 0x000000049f7e7825 */ /* 0x004fca00078e027c */
[----:B------:R2:W-:Y:S04]  /*f470*/  LDGSTS.E [R160+0x6008], desc[UR36][R126.64], P6 ;  /* 0x060080007ea07fae */ /* 0x0005e8000b1a1024 */
[----:B------:R-:W0:Y:S01]  /*f480*/  LDGDEPBAR ;  /* 0x00000000000079af */ /* 0x000e220000000000 */
[----:B--2---:R-:W-:Y:S01]  /*f490*/  IADD3 R126, P4, PT, R8, R85, RZ ;  /* 0x00000055087e7210 */ /* 0x004fe20007f9e0ff */
[----:B------:R-:W-:-:S04]  /*f4a0*/  VIADD R160, R13, UR39 ;  /* 0x000000270da07c36 */ /* 0x000fc80008000000 */
[----:B------:R-:W-:-:S05]  /*f4b0*/  IMAD.X R127, R90, 0x1, R22, P4 ;  /* 0x000000015a7f7824 */ /* 0x000fca00020e0616 */
[----:B------:R2:W-:Y:S02]  /*f4c0*/  LDGSTS.E [R160+0x10000], desc[UR36][R126.64], P3 ;  /* 0x100000007ea07fae */ /* 0x0005e400099a1024 */
[----:B--2---:R-:W-:-:S04]  /*f4d0*/  IADD3 R126, P4, PT, R8, UR47, RZ ;  /* 0x0000002f087e7c10 */ /* 0x004fc8000ff9e0ff */
[----:B------:R-:W-:-:S05]  /*f4e0*/  IADD3.X R127, PT, PT, R22, UR62, RZ, P4, !PT ;  /* 0x0000003e167f7c10 */ /* 0x000fca000a7fe4ff */
[----:B------:R2:W-:Y:S02]  /*f4f0*/  LDGSTS.E [R160+0x10400], desc[UR36][R126.64], P3 ;  /* 0x104000007ea07fae */ /* 0x0005e400099a1024 */
[----:B--2---:R-:W-:-:S04]  /*f500*/  IADD3 R126, P4, PT, R8, UR72, RZ ;  /* 0x00000048087e7c10 */ /* 0x004fc8000ff9e0ff */
[----:B------:R-:W-:-:S05]  /*f510*/  IADD3.X R127, PT, PT, R22, UR54, RZ, P4, !PT ;  /* 0x00000036167f7c10 */ /* 0x000fca000a7fe4ff */
[----:B------:R2:W-:Y:S02]  /*f520*/  LDGSTS.E [R160+0x10800], desc[UR36][R126.64], P3 ;  /* 0x108000007ea07fae */ /* 0x0005e400099a1024 */
[----:B--2---:R-:W-:-:S04]  /*f530*/  IADD3 R126, P4, PT, R8, UR15, RZ ;  /* 0x0000000f087e7c10 */ /* 0x004fc8000ff9e0ff */
[----:B------:R-:W-:-:S05]  /*f540*/  IADD3.X R127, PT, PT, R22, UR27, RZ, P4, !PT ;  /* 0x0000001b167f7c10 */ /* 0x000fca000a7fe4ff */
[----:B------:R2:W-:Y:S02]  /*f550*/  LDGSTS.E [R160+0x10c00], desc[UR36][R126.64], P3 ;  /* 0x10c000007ea07fae */ /* 0x0005e400099a1024 */
[----:B--2---:R-:W-:-:S05]  /*f560*/  IADD3 R126, P4, PT, R8, R79, RZ ;  /* 0x0000004f087e7210 */ /* 0x004fca0007f9e0ff */
[----:B------:R-:W-:-:S05]  /*f570*/  IMAD.X R127, R89, 0x1, R22, P4 ;  /* 0x00000001597f7824 */ /* 0x000fca00020e0616 */
[----:B------:R2:W-:Y:S02]  /*f580*/  LDGSTS.E [R160+0x11000], desc[UR36][R126.64], P3 ;  /* 0x110000007ea07fae */ /* 0x0005e400099a1024 */
[----:B--2---:R-:W-:-:S05]  /*f590*/  IADD3 R126, P4, PT, R8, R64, RZ ;  /* 0x00000040087e7210 */ /* 0x004fca0007f9e0ff */
[----:B------:R-:W-:-:S05]  /*f5a0*/  IMAD.X R127, R78, 0x1, R22, P4 ;  /* 0x000000014e7f7824 */ /* 0x000fca00020e0616 */
[----:B------:R2:W-:Y:S02]  /*f5b0*/  LDGSTS.E [R160+0x11400], desc[UR36][R126.64], P3 ;  /* 0x114000007ea07fae */ /* 0x0005e400099a1024 */
[----:B--2---:R-:W-:-:S05]  /*f5c0*/  IADD3 R126, P4, PT, R8, R48, RZ ;  /* 0x00000030087e7210 */ /* 0x004fca0007f9e0ff */
[----:B------:R-:W-:-:S05]  /*f5d0*/  IMAD.X R127, R57, 0x1, R22, P4 ;  /* 0x00000001397f7824 */ /* 0x000fca00020e0616 */
[----:B------:R2:W-:Y:S01]  /*f5e0*/  LDGSTS.E [R160+0x11800], desc[UR36][R126.64], P3 ;  /* 0x118000007ea07fae */ /* 0x0005e200099a1024 */
[----:B------:R-:W-:Y:S02]  /*f5f0*/  LOP3.LUT R162, R13, 0x10, RZ, 0x3c, !PT ;  /* 0x000000100da27812 */ /* 0x000fe400078e3cff */
[----:B--2---:R-:W-:-:S05]  /*f600*/  IADD3 R126, P4, PT, R8, R32, RZ ;  /* 0x00000020087e7210 */ /* 0x004fca0007f9e0ff */
[----:B------:R-:W-:-:S05]  /*f610*/  IMAD.X R127, R41, 0x1, R22, P4 ;  /* 0x00000001297f7824 */ /* 0x000fca00020e0616 */
[----:B------:R2:W-:Y:S02]  /*f620*/  LDGSTS.E [R160+0x11c00], desc[UR36][R126.64], P3 ;  /* 0x11c000007ea07fae */ /* 0x0005e400099a1024 */
        /* <DEDUP_REMOVED lines=26> */
[----:B--2---:R-:W-:Y:S01]  /*f7d0*/  IADD3 R126, P4, PT, R8, UR69, RZ ;  /* 0x00000045087e7c10 */ /* 0x004fe2000ff9e0ff */
[----:B------:R-:W-:-:S03]  /*f7e0*/  VIADD R160, R162, UR39 ;  /* 0x00000027a2a07c36 */ /* 0x000fc60008000000 */
        /* <DEDUP_REMOVED lines=153> */
[----:B------:R-:W-:Y:S02]  /*10180*/  LEA R124, P3, R14, R124, 0x2 ;  /* 0x0000007c0e7c7211 */ /* 0x000fe400078610ff */
[-C--:B------:R-:W-:Y:S02]  /*10190*/  IADD3 R92, P6, PT, R92, R116.reuse, RZ ;  /* 0x000000745c5c7210 */ /* 0x080fe40007fde0ff */
[-C--:B------:R-:W-:Y:S01]  /*101a0*/  IADD3 R23, P5, PT, R23, R116.reuse, RZ ;  /* 0x0000007417177210 */ /* 0x080fe20007fbe0ff */
[----:B------:R-:W-:Y:S01]  /*101b0*/  IMAD.X R166, R125, 0x1, R117, P3 ;  /* 0x000000017da67824 */ /* 0x000fe200018e0675 */
[-C--:B------:R-:W-:Y:S02]  /*101c0*/  IADD3 R25, P3, PT, R25, R116.reuse, RZ ;  /* 0x0000007419197210 */ /* 0x080fe40007f7e0ff */
[----:B------:R-:W-:Y:S02]  /*101d0*/  R2UR UR40, R116 ;  /* 0x00000000742872ca */ /* 0x000fe400000e0000 */
[----:B------:R-:W-:Y:S01]  /*101e0*/  R2UR UR41, R115 ;  /* 0x00000000732972ca */ /* 0x000fe200000e0000 */
[----:B------:R-:W-:Y:S01]  /*101f0*/  IMAD.X R33, R33, 0x1, R115, P3 ;  /* 0x0000000121217824 */ /* 0x000fe200018e0673 */
[----:B------:R-:W-:-:S02]  /*10200*/  IADD3 R32, P3, PT, R32, R116, RZ ;  /* 0x0000007420207210 */ /* 0x000fc40007f7e0ff */
[-C--:B------:R-:W-:Y:S01]  /*10210*/  IADD3 R24, P4, PT, R24, R116.reuse, RZ ;  /* 0x0000007418187210 */ /* 0x080fe20007f9e0ff */
[----:B------:R-:W-:Y:S01]  /*10220*/  USEL UR39, URZ, 0x1, !UP1 ;  /* 0x00000001ff277887 */ /* 0x000fe2000c800000 */
[----:B------:R-:W0:Y:S01]  /*10230*/  LDGDEPBAR ;  /* 0x00000000000079af */ /* 0x000e220000000000 */
[--C-:B------:R-:W-:Y:S01]  /*10240*/  IMAD.X R41, R41, 0x1, R115.reuse, P3 ;  /* 0x0000000129297824 */ /* 0x100fe200018e0673 */
[-C--:B------:R-:W-:Y:S01]  /*10250*/  IADD3 R40, P3, PT, R40, R116.reuse, RZ ;  /* 0x0000007428287210 */ /* 0x080fe20007f7e0ff */
        /* <DEDUP_REMOVED lines=25> */
[----:B------:R-:W-:Y:S01]  /*103f0*/  UIADD3 UR9, UP2, UPT, UR9, UR40, URZ ;  /* 0x0000002809097290 */ /* 0x000fe2000ff5e0ff */
[--C-:B------:R-:W-:Y:S01]  /*10400*/  IMAD.X R53, R53, 0x1, R115.reuse, P5 ;  /* 0x0000000135357824 */ /* 0x100fe200028e0673 */
[----:B------:R-:W-:Y:S01]  /*10410*/  UIADD3 UR10, UP3, UPT, UR10, UR40, URZ ;  /* 0x000000280a0a7290 */ /* 0x000fe2000ff7e0ff */
[--C-:B------:R-:W-:Y:S01]  /*10420*/  IMAD.X R55, R55, 0x1, R115.reuse, P4 ;  /* 0x0000000137377824 */ /* 0x100fe200020e0673 */
[----:B------:R-:W-:Y:S01]  /*10430*/  UIADD3 UR11, UP4, UPT, UR11, UR40, URZ ;  /* 0x000000280b0b7290 */ /* 0x000fe2000ff9e0ff */
[-C--:B------:R-:W-:Y:S01]  /*10440*/  IADD3 R50, P6, PT, R50, R116.reuse, RZ ;  /* 0x0000007432327210 */ /* 0x080fe20007fde0ff */
[----:B------:R-:W-:Y:S01]  /*10450*/  UIADD3 UR12, UP5, UPT, UR12, UR40, URZ ;  /* 0x000000280c0c7290 */ /* 0x000fe2000ffbe0ff */
[-C--:B------:R-:W-:Y:S01]  /*10460*/  IADD3 R52, P5, PT, R52, R116.reuse, RZ ;  /* 0x0000007434347210 */ /* 0x080fe20007fbe0ff */
[--C-:B------:R-:W-:Y:S01]  /*10470*/  IMAD.X R78, R78, 0x1, R115.reuse, P3 ;  /* 0x000000014e4e7824 */ /* 0x100fe200018e0673 */
[-C--:B------:R-:W-:Y:S01]  /*10480*/  IADD3 R54, P4, PT, R54, R116.reuse, RZ ;  /* 0x0000007436367210 */ /* 0x080fe20007f9e0ff */
[----:B------:R-:W-:Y:S01]  /*10490*/  UIADD3 UR13, UP6, UPT, UR13, UR40, URZ ;  /* 0x000000280d0d7290 */ /* 0x000fe2000ffde0ff */
[-C--:B------:R-:W-:Y:S01]  /*104a0*/  IADD3 R71, P3, PT, R71, R116.reuse, RZ ;  /* 0x0000007447477210 */ /* 0x080fe20007f7e0ff */
[----:B------:R-:W-:Y:S01]  /*104b0*/  UIADD3.X UR21, UPT, UPT, UR21, UR41, URZ, UP2, !UPT ;  /* 0x0000002915157290 */ /* 0x000fe200097fe4ff */
[--C-:B------:R-:W-:Y:S01]  /*104c0*/  IMAD.X R59, R59, 0x1, R115.reuse, P6 ;  /* 0x000000013b3b7824 */ /* 0x100fe200030e0673 */
[----:B------:R-:W-:Y:S01]  /*104d0*/  UIADD3.X UR22, UPT, UPT, UR22, UR41, URZ, UP3, !UPT ;  /* 0x0000002916167290 */ /* 0x000fe20009ffe4ff */
[--C-:B------:R-:W-:Y:S01]  /*104e0*/  IMAD.X R61, R61, 0x1, R115.reuse, P5 ;  /* 0x000000013d3d7824 */ /* 0x100fe200028e0673 */
[----:B------:R-:W-:Y:S01]  /*104f0*/  UIADD3.X UR23, UPT, UPT, UR23, UR41, URZ, UP4, !UPT ;  /* 0x0000002917177290 */ /* 0x000fe2000a7fe4ff */
[----:B------:R-:W-:Y:S01]  /*10500*/  IMAD.X R63, R63, 0x1, R115, P4 ;  /* 0x000000013f3f7824 */ /* 0x000fe200020e0673 */
[----:B------:R-:W-:Y:S01]  /*10510*/  UIADD3.X UR24, UPT, UPT, UR24, UR41, URZ, UP5, !UPT ;  /* 0x0000002918187290 */ /* 0x000fe2000affe4ff */
[-C--:B------:R-:W-:Y:S01]  /*10520*/  IADD3 R58, P6, PT, R58, R116.reuse, RZ ;  /* 0x000000743a3a7210 */ /* 0x080fe20007fde0ff */
[----:B------:R-:W-:Y:S01]  /*10530*/  UIADD3 UR14, UP1, UPT, UR14, UR40, URZ ;  /* 0x000000280e0e7290 */ /* 0x000fe2000ff3e0ff */
[-C--:B------:R-:W-:Y:S01]  /*10540*/  IADD3 R60, P5, PT, R60, R116.reuse, RZ ;  /* 0x000000743c3c7210 */ /* 0x080fe20007fbe0ff */
[----:B------:R-:W-:Y:S01]  /*10550*/  UIADD3 UR15, UP2, UPT, UR15, UR40, URZ ;  /* 0x000000280f0f7290 */ /* 0x000fe2000ff5e0ff */
[----:B------:R-:W-:Y:S01]  /*10560*/  IADD3 R62, P4, PT, R62, R116, RZ ;  /* 0x000000743e3e7210 */ /* 0x000fe20007f9e0ff */
[----:B------:R-:W-:-:S02]  /*10570*/  UIADD3 UR16, UP3, UPT, UR16, UR40, URZ ;  /* 0x0000002810107290 */ /* 0x000fc4000ff7e0ff */
[----:B------:R-:W-:Y:S02]  /*10580*/  UIADD3 UR17, UP4, UPT, UR17, UR40, URZ ;  /* 0x0000002811117290 */ /* 0x000fe4000ff9e0ff */
[----:B------:R-:W-:Y:S01]  /*10590*/  UIADD3 UR18, UP5, UPT, UR18, UR40, URZ ;  /* 0x0000002812127290 */ /* 0x000fe2000ffbe0ff */
[----:B------:R-:W-:Y:S01]  /*105a0*/  IMAD.X R91, R91, 0x1, R115, P3 ;  /* 0x000000015b5b7824 */ /* 0x000fe200018e0673 */
[----:B------:R-:W-:Y:S01]  /*105b0*/  UIADD3.X UR25, UPT, UPT, UR25, UR41, URZ, UP6, !UPT ;  /* 0x0000002919197290 */ /* 0x000fe2000b7fe4ff */
[----:B------:R-:W-:Y:S01]  /*105c0*/  IADD3 R79, P3, PT, R79, R116, RZ ;  /* 0x000000744f4f7210 */ /* 0x000fe20007f7e0ff */
[----:B------:R-:W-:Y:S02]  /*105d0*/  UIADD3 UR19, UP6, UPT, UR19, UR40, URZ ;  /* 0x0000002813137290 */ /* 0x000fe4000ffde0ff */
[----:B------:R-:W-:Y:S02]  /*105e0*/  UIADD3 UR5, UPT, UPT, UR5, 0x1, URZ ;  /* 0x0000000105057890 */ /* 0x000fe4000fffe0ff */
[----:B------:R-:W-:-:S02]  /*105f0*/  UIADD3.X UR26, UPT, UPT, UR26, UR41, URZ, UP1, !UPT ;  /* 0x000000291a1a7290 */ /* 0x000fc40008ffe4ff */
[----:B------:R-:W-:Y:S02]  /*10600*/  UIADD3.X UR27, UPT, UPT, UR27, UR41, URZ, UP2, !UPT ;  /* 0x000000291b1b7290 */ /* 0x000fe400097fe4ff */
[----:B------:R-:W-:Y:S02]  /*10610*/  UIADD3.X UR28, UPT, UPT, UR28, UR41, URZ, UP3, !UPT ;  /* 0x000000291c1c7290 */ /* 0x000fe40009ffe4ff */
[----:B------:R-:W-:Y:S02]  /*10620*/  UIADD3.X UR29, UPT, UPT, UR29, UR41, URZ, UP4, !UPT ;  /* 0x000000291d1d7290 */ /* 0x000fe4000a7fe4ff */
[----:B------:R-:W-:Y:S01]  /*10630*/  UIADD3.X UR30, UPT, UPT, UR30, UR41, URZ, UP5, !UPT ;  /* 0x000000291e1e7290 */ /* 0x000fe2000affe4ff */
[--C-:B------:R-:W-:Y:S01]  /*10640*/  IMAD.X R67, R67, 0x1, R115.reuse, P6 ;  /* 0x0000000143437824 */ /* 0x100fe200030e0673 */
[----:B------:R-:W-:Y:S01]  /*10650*/  UIADD3 UR20, UP1, UPT, UR20, UR40, URZ ;  /* 0x0000002814147290 */ /* 0x000fe2000ff3e0ff */
[--C-:B------:R-:W-:Y:S01]  /*10660*/  IMAD.X R74, R74, 0x1, R115.reuse, P5 ;  /* 0x000000014a4a7824 */ /* 0x100fe200028e0673 */
[----:B------:R-:W-:Y:S01]  /*10670*/  UIADD3 UR70, UP2, UPT, UR70, UR40, URZ ;  /* 0x0000002846467290 */ /* 0x000fe2000ff5e0ff */
[----:B------:R-:W-:Y:S01]  /*10680*/  IMAD.X R76, R76, 0x1, R115, P4 ;  /* 0x000000014c4c7824 */ /* 0x000fe200020e0673 */
[----:B------:R-:W-:-:S02]  /*10690*/  UIADD3 UR71, UP3, UPT, UR71, UR40, URZ ;  /* 0x0000002847477290 */ /* 0x000fc4000ff7e0ff */
[----:B------:R-:W-:Y:S02]  /*106a0*/  UIADD3 UR72, UP4, UPT, UR72, UR40, URZ ;  /* 0x0000002848487290 */ /* 0x000fe4000ff9e0ff */
[----:B------:R-:W-:Y:S01]  /*106b0*/  UIADD3 UR73, UP5, UPT, UR73, UR40, URZ ;  /* 0x0000002849497290 */ /* 0x000fe2000ffbe0ff */
[-C--:B------:R-:W-:Y:S01]  /*106c0*/  IADD3 R66, P6, PT, R66, R116.reuse, RZ ;  /* 0x0000007442427210 */ /* 0x080fe20007fde0ff */
[----:B------:R-:W-:Y:S01]  /*106d0*/  UIADD3.X UR31, UPT, UPT, UR31, UR41, URZ, UP6, !UPT ;  /* 0x000000291f1f7290 */ /* 0x000fe2000b7fe4ff */
[-C--:B------:R-:W-:Y:S01]  /*106e0*/  IADD3 R68, P5, PT, R68, R116.reuse, RZ ;  /* 0x0000007444447210 */ /* 0x080fe20007fbe0ff */
[----:B------:R-:W-:Y:S01]  /*106f0*/  UIADD3 UR74, UP6, UPT, UR74, UR40, URZ ;  /* 0x000000284a4a7290 */ /* 0x000fe2000ffde0ff */
[----:B------:R-:W-:Y:S01]  /*10700*/  IADD3 R70, P4, PT, R70, R116, RZ ;  /* 0x0000007446467210 */ /* 0x000fe20007f9e0ff */
[----:B------:R-:W-:Y:S01]  /*10710*/  IMAD.X R89, R89, 0x1, R115, P3 ;  /* 0x0000000159597824 */ /* 0x000fe200018e0673 */
[----:B------:R-:W-:Y:S01]  /*10720*/  UIADD3.X UR32, UPT, UPT, UR32, UR41, URZ, UP1, !UPT ;  /* 0x0000002920207290 */ /* 0x000fe20008ffe4ff */
[----:B------:R-:W-:Y:S01]  /*10730*/  ISETP.NE.U32.AND P3, PT, R123, UR5, PT ;  /* 0x000000057b007c0c */ /* 0x000fe2000bf65070 */
[----:B------:R-:W-:-:S02]  /*10740*/  UIADD3.X UR33, UPT, UPT, UR33, UR41, URZ, UP2, !UPT ;  /* 0x0000002921217290 */ /* 0x000fc400097fe4ff */
[----:B------:R-:W-:Y:S02]  /*10750*/  UIADD3.X UR34, UPT, UPT, UR34, UR41, URZ, UP3, !UPT ;  /* 0x0000002922227290 */ /* 0x000fe40009ffe4ff */
[----:B------:R-:W-:Y:S02]  /*10760*/  UIADD3.X UR54, UPT, UPT, UR54, UR41, URZ, UP4, !UPT ;  /* 0x0000002936367290 */ /* 0x000fe4000a7fe4ff */
[----:B------:R-:W-:Y:S02]  /*10770*/  UIADD3.X UR55, UPT, UPT, UR55, UR41, URZ, UP5, !UPT ;  /* 0x0000002937377290 */ /* 0x000fe4000affe4ff */
[----:B------:R-:W-:Y:S02]  /*10780*/  UIADD3 UR75, UP1, UPT, UR75, UR40, URZ ;  /* 0x000000284b4b7290 */ /* 0x000fe4000ff3e0ff */
[----:B------:R-:W-:Y:S02]  /*10790*/  UIADD3 UR76, UP2, UPT, UR76, UR40, URZ ;  /* 0x000000284c4c7290 */ /* 0x000fe4000ff5e0ff */
[----:B------:R-:W-:-:S02]  /*107a0*/  UIADD3 UR77, UP3, UPT, UR77, UR40, URZ ;  /* 0x000000284d4d7290 */ /* 0x000fc4000ff7e0ff */
[----:B------:R-:W-:Y:S02]  /*107b0*/  UIADD3 UR49, UP4, UPT, UR49, UR40, URZ ;  /* 0x0000002831317290 */ /* 0x000fe4000ff9e0ff */
[----:B------:R-:W-:Y:S01]  /*107c0*/  UIADD3 UR48, UP5, UPT, UR48, UR40, URZ ;  /* 0x0000002830307290 */ /* 0x000fe2000ffbe0ff */
[--C-:B------:R-:W-:Y:S01]  /*107d0*/  IMAD.X R80, R80, 0x1, R115.reuse, P6 ;  /* 0x0000000150507824 */ /* 0x100fe200030e0673 */
[----:B------:R-:W-:Y:S01]  /*107e0*/  UIADD3.X UR56, UPT, UPT, UR56, UR41, URZ, UP6, !UPT ;  /* 0x0000002938387290 */ /* 0x000fe2000b7fe4ff */
[--C-:B------:R-:W-:Y:S01]  /*107f0*/  IMAD.X R82, R82, 0x1, R115.reuse, P5 ;  /* 0x0000000152527824 */ /* 0x100fe200028e0673 */
[----:B------:R-:W-:Y:S01]  /*10800*/  UIADD3 UR47, UP6, UPT, UR47, UR40, URZ ;  /* 0x000000282f2f7290 */ /* 0x000fe2000ffde0ff */
[----:B------:R-:W-:Y:S01]  /*10810*/  IMAD.X R88, R88, 0x1, R115, P4 ;  /* 0x0000000158587824 */ /* 0x000fe200020e0673 */
[-C--:B------:R-:W-:Y:S01]  /*10820*/  IADD3 R73, P6, PT, R73, R116.reuse, RZ ;  /* 0x0000007449497210 */ /* 0x080fe20007fde0ff */
[----:B------:R-:W-:Y:S01]  /*10830*/  UIADD3.X UR57, UPT, UPT, UR57, UR41, URZ, UP1, !UPT ;  /* 0x0000002939397290 */ /* 0x000fe20008ffe4ff */
[-C--:B------:R-:W-:Y:S01]  /*10840*/  IADD3 R75, P5, PT, R75, R116.reuse, RZ ;  /* 0x000000744b4b7210 */ /* 0x080fe20007fbe0ff */
[----:B------:R-:W-:Y:S01]  /*10850*/  UIADD3.X UR58, UPT, UPT, UR58, UR41, URZ, UP2, !UPT ;  /* 0x000000293a3a7290 */ /* 0x000fe200097fe4ff */
[----:B------:R-:W-:Y:S01]  /*10860*/  IADD3 R77, P4, PT, R77, R116, RZ ;  /* 0x000000744d4d7210 */ /* 0x000fe20007f9e0ff */
[----:B------:R-:W-:-:S02]  /*10870*/  UIADD3.X UR59, UPT, UPT, UR59, UR41, URZ, UP3, !UPT ;  /* 0x000000293b3b7290 */ /* 0x000fc40009ffe4ff */
[----:B------:R-:W-:Y:S02]  /*10880*/  UIADD3.X UR60, UPT, UPT, UR60, UR41, URZ, UP4, !UPT ;  /* 0x000000293c3c7290 */ /* 0x000fe4000a7fe4ff */
[----:B------:R-:W-:Y:S02]  /*10890*/  UIADD3.X UR61, UPT, UPT, UR61, UR41, URZ, UP5, !UPT ;  /* 0x000000293d3d7290 */ /* 0x000fe4000affe4ff */
[----:B------:R-:W-:Y:S02]  /*108a0*/  UIADD3 UR46, UP1, UPT, UR46, UR40, URZ ;  /* 0x000000282e2e7290 */ /* 0x000fe4000ff3e0ff */
[----:B------:R-:W-:Y:S02]  /*108b0*/  UIADD3 UR45, UP2, UPT, UR45, UR40, URZ ;  /* 0x000000282d2d7290 */ /* 0x000fe4000ff5e0ff */
[----:B------:R-:W-:Y:S02]  /*108c0*/  UIADD3 UR44, UP3, UPT, UR44, UR40, URZ ;  /* 0x000000282c2c7290 */ /* 0x000fe4000ff7e0ff */
[----:B------:R-:W-:-:S02]  /*108d0*/  UIADD3 UR43, UP4, UPT, UR43, UR40, URZ ;  /* 0x000000282b2b7290 */ /* 0x000fc4000ff9e0ff */
[----:B------:R-:W-:Y:S02]  /*108e0*/  UIADD3 UR42, UP5, UPT, UR42, UR40, URZ ;  /* 0x000000282a2a7290 */ /* 0x000fe4000ffbe0ff */
[----:B------:R-:W-:Y:S02]  /*108f0*/  ULOP3.LUT UR39, UR38, UR39, URZ, 0x3c, !UPT ;  /* 0x0000002726277292 */ /* 0x000fe4000f8e3cff */
[----:B------:R-:W-:Y:S01]  /*10900*/  UIADD3.X UR62, UPT, UPT, UR62, UR41, URZ, UP6, !UPT ;  /* 0x000000293e3e7290 */ /* 0x000fe2000b7fe4ff */
[--C-:B------:R-:W-:Y:S01]  /*10910*/  IMAD.X R69, R69, 0x1, R115.reuse, P6 ;  /* 0x0000000145457824 */ /* 0x100fe200030e0673 */
[----:B------:R-:W-:Y:S01]  /*10920*/  UIADD3 UR69, UP6, UPT, UR69, UR40, URZ ;  /* 0x0000002845457290 */ /* 0x000fe2000ffde0ff */
[--C-:B------:R-:W-:Y:S01]  /*10930*/  IMAD.X R84, R84, 0x1, R115.reuse, P5 ;  /* 0x0000000154547824 */ /* 0x100fe200028e0673 */
[-C--:B------:R-:W-:Y:S01]  /*10940*/  IADD3 R81, P6, PT, R81, R116.reuse, RZ ;  /* 0x0000007451517210 */ /* 0x080fe20007fde0ff */
[----:B------:R-:W-:Y:S01]  /*10950*/  IMAD.X R87, R87, 0x1, R115, P4 ;  /* 0x0000000157577824 */ /* 0x000fe200020e0673 */
[----:B------:R-:W-:-:S02]  /*10960*/  IADD3 R83, P5, PT, R83, R116, RZ ;  /* 0x0000007453537210 */ /* 0x000fc40007fbe0ff */
[----:B------:R-:W-:Y:S01]  /*10970*/  IADD3 R85, P4, PT, R85, R116, RZ ;  /* 0x0000007455557210 */ /* 0x000fe20007f9e0ff */
[----:B------:R-:W-:Y:S01]  /*10980*/  IMAD.U32 R164, RZ, RZ, UR49 ;  /* 0x00000031ffa47e24 */ /* 0x000fe2000f8e00ff */
[----:B------:R-:W-:Y:S01]  /*10990*/  UIADD3.X UR63, UPT, UPT, UR63, UR41, URZ, UP1, !UPT ;  /* 0x000000293f3f7290 */ /* 0x000fe20008ffe4ff */
[----:B------:R-:W-:Y:S01]  /*109a0*/  IMAD.U32 R163, RZ, RZ, UR48 ;  /* 0x00000030ffa37e24 */ /* 0x000fe2000f8e00ff */
[----:B------:R-:W-:Y:S01]  /*109b0*/  UIADD3.X UR64, UPT, UPT, UR64, UR41, URZ, UP2, !UPT ;  /* 0x0000002940407290 */ /* 0x000fe200097fe4ff */
[----:B------:R-:W-:Y:S01]  /*109c0*/  IMAD.U32 R162, RZ, RZ, UR47 ;  /* 0x0000002fffa27e24 */ /* 0x000fe2000f8e00ff */
[----:B------:R-:W-:Y:S01]  /*109d0*/  UIADD3.X UR65, UPT, UPT, UR65, UR41, URZ, UP3, !UPT ;  /* 0x0000002941417290 */ /* 0x000fe20009ffe4ff */
[----:B------:R-:W-:Y:S01]  /*109e0*/  IMAD.U32 R161, RZ, RZ, UR46 ;  /* 0x0000002effa17e24 */ /* 0x000fe2000f8e00ff */
[----:B------:R-:W-:Y:S01]  /*109f0*/  UIADD3.X UR66, UPT, UPT, UR66, UR41, URZ, UP4, !UPT ;  /* 0x0000002942427290 */ /* 0x000fe2000a7fe4ff */
[----:B--2---:R-:W-:Y:S01]  /*10a00*/  IMAD.U32 R160, RZ, RZ, UR45 ;  /* 0x0000002dffa07e24 */ /* 0x004fe2000f8e00ff */
[----:B------:R-:W-:Y:S01]  /*10a10*/  UIADD3.X UR67, UPT, UPT, UR67, UR41, URZ, UP5, !UPT ;  /* 0x0000002943437290 */ /* 0x000fe2000affe4ff */
[----:B------:R-:W-:Y:S01]  /*10a20*/  IMAD.U32 R127, RZ, RZ, UR44 ;  /* 0x0000002cff7f7e24 */ /* 0x000fe2000f8e00ff */
[----:B------:R-:W-:Y:S01]  /*10a30*/  UIADD3.X UR68, UPT, UPT, UR68, UR41, URZ, UP6, !UPT ;  /* 0x0000002944447290 */ /* 0x000fe2000b7fe4ff */
[----:B------:R-:W-:-:S02]  /*10a40*/  IMAD.U32 R126, RZ, RZ, UR43 ;  /* 0x0000002bff7e7e24 */ /* 0x000fc4000f8e00ff */
[----:B------:R-:W-:Y:S02]  /*10a50*/  IMAD.U32 R165, RZ, RZ, UR42 ;  /* 0x0000002affa57e24 */ /* 0x000fe4000f8e00ff */
[----:B------:R-:W-:Y:S02]  /*10a60*/  IMAD.U32 R168, RZ, RZ, UR39 ;  /* 0x00000027ffa87e24 */ /* 0x000fe4000f8e00ff */
[----:B------:R-:W-:Y:S02]  /*10a70*/  IMAD.U32 R169, RZ, RZ, UR38 ;  /* 0x00000026ffa97e24 */ /* 0x000fe4000f8e00ff */
[----:B------:R-:W-:Y:S02]  /*10a80*/  IMAD.U32 R167, RZ, RZ, UR8 ;  /* 0x00000008ffa77e24 */ /* 0x000fe4000f8e00ff */
[----:B------:R-:W-:Y:S02]  /*10a90*/  VIADD R86, R86, 0xffffff80 ;  /* 0xffffff8056567836 */ /* 0x000fe40000000000 */
[----:B------:R-:W-:-:S02]  /*10aa0*/  IMAD.X R114, R114, 0x1, R115, P6 ;  /* 0x0000000172727824 */ /* 0x000fc400030e0673 */
[--C-:B------:R-:W-:Y:S02]  /*10ab0*/  IMAD.X R72, R72, 0x1, R115.reuse, P5 ;  /* 0x0000000148487824 */ /* 0x100fe400028e0673 */
[----:B------:R-:W-:Y:S01]  /*10ac0*/  IMAD.X R90, R90, 0x1, R115, P4 ;  /* 0x000000015a5a7824 */ /* 0x000fe200020e0673 */
[----:B------:R-:W-:Y:S06]  /*10ad0*/  @P3 BRA `(.L_x_10) ;  /* 0xffffffc000843947 */ /* 0x000fec000383ffff */
.L_x_7:
[----:B------:R-:W-:Y:S05]  /*10ae0*/  @!P2 BRA `(.L_x_11) ;  /* 0x000000000010a947 */ /* 0x000fea0003800000 */
[----:B------:R-:W-:-:S06]  /*10af0*/  USHF.L.U32 UR38, UR38, 0x1f, URZ ;  /* 0x0000001f26267899 */ /* 0x000fcc00080006ff */
[----:B------:R-:W-:-:S04]  /*10b00*/  IMAD.U32 R3, RZ, RZ, UR38 ;  /* 0x00000026ff037e24 */ /* 0x000fc8000f8e00ff */
[----:B------:R-:W2:Y:S02]  /*10b10*/  SYNCS.PHASECHK.TRANS64.TRYWAIT P1, [UR8], R3 ;  /* 0x00000003ff0075a7 */ /* 0x000ea40008021108 */
[----:B--2---:R-:W-:Y:S05]  /*10b20*/  @!P1 BRA `(.L_x_12) ;  /* 0x00000014000c9947 */ /* 0x004fea0003800000 */
.L_x_11:
[----:B-----5:R-:W2:Y:S01]  /*10b30*/  LDL.LU R4, [R1+0x1b8] ;  /* 0x0001b80001047983 */ /* 0x020ea20000300800 */
[----:B------:R-:W-:-:S04]  /*10b40*/  DEPBAR.LE SB0, 0x0 ;  /* 0x000080000000791a */ /* 0x000fc80000000000 */
[----:B------:R-:W3:Y:S01]  /*10b50*/  S2R R37, SR_TID.X ;  /* 0x0000000000257919 */ /* 0x000ee20000002100 */
[----:B------:R-:W4:Y:S01]  /*10b60*/  LDCU.128 UR8, c[0x0][0x390] ;  /* 0x00007200ff0877ac */ /* 0x000f220008000c00 */
[----:B------:R-:W-:Y:S06]  /*10b70*/  BAR.SYNC.DEFER_BLOCKING 0x0 ;  /* 0x0000000000007b1d */ /* 0x000fec0000010000 */
[----:B------:R-:W1:Y:S01]  /*10b80*/  LDCU UR5, c[0x0][0x3b8] ;  /* 0x00007700ff0577ac */ /* 0x000e620008000800 */
[----:B------:R-:W1:Y:S02]  /*10b90*/  @!P0 SYNCS.CCTL.IV [UR6+0x20000] ;  /* 0x02000000ff0089b1 */ /* 0x000e640008000006 */
[----:B-1----:R-:W-:Y:S01]  /*10ba0*/  BAR.SYNC.DEFER_BLOCKING 0x0 ;  /* 0x0000000000007b1d */ /* 0x002fe20000010000 */
[C---:B---3--:R-:W-:Y:S01]  /*10bb0*/  IMAD.SHL.U32 R3, R37.reuse, 0x10, RZ ;  /* 0x0000001025037824 */ /* 0x048fe200078e00ff */
[C---:B------:R-:W-:Y:S01]  /*10bc0*/  LOP3.LUT R38, R37.reuse, 0x60, RZ, 0xc0, !PT ;  /* 0x0000006025267812 */ /* 0x040fe200078ec0ff */
[C---:B------:R-:W-:Y:S01]  /*10bd0*/  IMAD.SHL.U32 R36, R37.reuse, 0x80, RZ ;  /* 0x0000008025247824 */ /* 0x040fe200078e00ff */
[----:B------:R-:W-:-:S02]  /*10be0*/  LOP3.LUT R37, R37, 0x7f, RZ, 0xc0, !PT ;  /* 0x0000007f25257812 */ /* 0x000fc400078ec0ff */
[----:B------:R-:W-:Y:S02]  /*10bf0*/  LOP3.LUT R3, R3, 0xf0, RZ, 0xc0, !PT ;  /* 0x000000f003037812 */ /* 0x000fe400078ec0ff */
[----:B------:R-:W-:Y:S02]  /*10c00*/  LOP3.LUT R36, R36, 0x800, RZ, 0xc0, !PT ;  /* 0x0000080024247812 */ /* 0x000fe400078ec0ff */
[----:B------:R-:W-:Y:S02]  /*10c10*/  LEA R37, R37, UR6, 0x4 ;  /* 0x0000000625257c11 */ /* 0x000fe4000f8e20ff */
[----:B------:R-:W-:-:S05]  /*10c20*/  IADD3 R3, PT, PT, R3, UR6, R36 ;  /* 0x0000000603037c10 */ /* 0x000fca000fffe024 */
[----:B------:R-:W-:Y:S02]  /*10c30*/  IMAD R36, R38, 0x8, R3 ;  /* 0x0000000826247824 */ /* 0x000fe400078e0203 */
[----:B------:R-:W4:Y:S01]  /*10c40*/  LDL.LU R3, [R1+0x1b0] ;  /* 0x0001b00001037983 */ /* 0x000f220000300800 */
[----:B------:R-:W1:Y:S01]  /*10c50*/  @!P0 SYNCS.CCTL.IV [UR6+0x20008] ;  /* 0x02000800ff0089b1 */ /* 0x000e620008000006 */
[----:B--2---:R-:W-:-:S13]  /*10c60*/  R2UR UR4, R4 ;  /* 0x00000000040472ca */ /* 0x004fda00000e0000 */
[----:B------:R-:W-:Y:S01]  /*10c70*/  LDTM.16dp32bit_t0_t15.x32 R4, tmem[UR4] ;  /* 0x00000004000479ee */ /* 0x000fe20008a80000 */
[----:B------:R-:W2:Y:S01]  /*10c80*/  LDTM.16dp32bit_t16_t31.x32 R4, tmem[UR4+0x20] ;  /* 0x00002004000479ee */ /* 0x000ea20008aa0000 */
[----:B------:R-:W-:Y:S01]  /*10c90*/  NOP ;  /* 0x0000000000007918 */ /* 0x000fe20000000000 */
[----:B------:R-:W3:Y:S01]  /*10ca0*/  LDCU UR4, c[0x0][0x3b4] ;  /* 0x00007680ff0477ac */ /* 0x000ee20008000800 */
[----:B--2---:R-:W-:Y:S02]  /*10cb0*/  IMAD.MOV.U32 R40, RZ, RZ, R4 ;  /* 0x000000ffff287224 */ /* 0x004fe400078e0004 */
[----:B------:R-:W-:Y:S02]  /*10cc0*/  IMAD.MOV.U32 R4, RZ, RZ, R5 ;  /* 0x000000ffff047224 */ /* 0x000fe400078e0005 */
[----:B------:R-:W-:Y:S02]  /*10cd0*/  IMAD.MOV.U32 R41, RZ, RZ, R6 ;  /* 0x000000ffff297224 */ /* 0x000fe400078e0006 */
[----:B------:R-:W-:-:S02]  /*10ce0*/  IMAD.MOV.U32 R5, RZ, RZ, R7 ;  /* 0x000000ffff057224 */ /* 0x000fc400078e0007 */
[----:B------:R-:W-:Y:S02]  /*10cf0*/  IMAD.MOV.U32 R42, RZ, RZ, R8 ;  /* 0x000000ffff2a7224 */ /* 0x000fe400078e0008 */
[----:B------:R-:W-:Y:S02]  /*10d00*/  IMAD.MOV.U32 R43, RZ, RZ, R10 ;  /* 0x000000ffff2b7224 */ /* 0x000fe400078e000a */
[----:B------:R-:W-:Y:S02]  /*10d10*/  IMAD.MOV.U32 R6, RZ, RZ, R9 ;  /* 0x000000ffff067224 */ /* 0x000fe400078e0009 */
[----:B------:R-:W-:Y:S01]  /*10d20*/  IMAD.MOV.U32 R7, RZ, RZ, R11 ;  /* 0x000000ffff077224 */ /* 0x000fe200078e000b */
[----:B-1----:R-:W-:Y:S04]  /*10d30*/  STS.128 [R36], R40 ;  /* 0x0000002824007388 */ /* 0x002fe80000000c00 */
[----:B------:R1:W-:Y:S01]  /*10d40*/  STS.128 [R36+0x400], R4 ;  /* 0x0004000424007388 */ /* 0x0003e20000000c00 */
[----:B------:R-:W-:Y:S01]  /*10d50*/  BAR.SYNC.DEFER_BLOCKING 0x0 ;  /* 0x0000000000007b1d */ /* 0x000fe20000010000 */
[----:B------:R-:W-:-:S02]  /*10d60*/  IMAD.MOV.U32 R8, RZ, RZ, R12 ;  /* 0x000000ffff087224 */ /* 0x000fc400078e000c */
[----:B------:R-:W-:Y:S02]  /*10d70*/  IMAD.MOV.U32 R9, RZ, RZ, R14 ;  /* 0x000000ffff097224 */ /* 0x000fe400078e000e */
[----:B------:R-:W-:Y:S02]  /*10d80*/  IMAD.MOV.U32 R44, RZ, RZ, R13 ;  /* 0x000000ffff2c7224 */ /* 0x000fe400078e000d */
[----:B------:R-:W-:Y:S01]  /*10d90*/  IMAD.MOV.U32 R45, RZ, RZ, R15 ;  /* 0x000000ffff2d7224 */ /* 0x000fe200078e000f */
[----:B------:R-:W2:Y:S04]  /*10da0*/  LDS.128 R40, [R37] ;  /* 0x0000000025287984 */ /* 0x000ea80000000c00 */
[----:B------:R-:W-:Y:S01]  /*10db0*/  LDS.128 R12, [R37+0x800] ;  /* 0x00080000250c7984 */ /* 0x000fe20000000c00 */
[----:B------:R-:W-:-:S02]  /*10dc0*/  IMAD.MOV.U32 R10, RZ, RZ, R16 ;  /* 0x000000ffff0a7224 */ /* 0x000fc400078e0010 */
[----:B------:R-:W-:Y:S01]  /*10dd0*/  IMAD.MOV.U32 R11, RZ, RZ, R18 ;  /* 0x000000ffff0b7224 */ /* 0x000fe200078e0012 */
[----:B------:R-:W-:Y:S01]  /*10de0*/  BAR.SYNC.DEFER_BLOCKING 0x0 ;  /* 0x0000000000007b1d */ /* 0x000fe20000010000 */
[----:B------:R-:W-:Y:S02]  /*10df0*/  IMAD.MOV.U32 R46, RZ, RZ, R17 ;  /* 0x000000ffff2e7224 */ /* 0x000fe400078e0011 */
[----:B------:R-:W-:-:S03]  /*10e00*/  IMAD.MOV.U32 R47, RZ, RZ, R19 ;  /* 0x000000ffff2f7224 */ /* 0x000fc600078e0013 */
[----:B------:R-:W-:Y:S04]  /*10e10*/  STS.128 [R36], R8 ;  /* 0x0000000824007388 */ /* 0x000fe80000000c00 */
[----:B------:R-:W-:Y:S01]  /*10e20*/  STS.128 [R36+0x400], R44 ;  /* 0x0004002c24007388 */ /* 0x000fe20000000c00 */
[----:B------:R-:W-:Y:S01]  /*10e30*/  BAR.SYNC.DEFER_BLOCKING 0x0 ;  /* 0x0000000000007b1d */ /* 0x000fe20000010000 */
[----:B-1----:R-:W-:Y:S02]  /*10e40*/  IMAD.MOV.U32 R4, RZ, RZ, R20 ;  /* 0x000000ffff047224 */ /* 0x002fe400078e0014 */
[----:B------:R-:W-:-:S03]  /*10e50*/  IMAD.MOV.U32 R5, RZ, RZ, R22 ;  /* 0x000000ffff057224 */ /* 0x000fc600078e0016 */
[----:B------:R-:W1:Y:S04]  /*10e60*/  LDS.128 R44, [R37] ;  /* 0x00000000252c7984 */ /* 0x000e680000000c00 */
[----:B------:R-:W-:Y:S01]  /*10e70*/  LDS.128 R8, [R37+0x800] ;  /* 0x0008000025087984 */ /* 0x000fe20000000c00 */
[----:B------:R-:W-:Y:S02]  /*10e80*/  IMAD.MOV.U32 R6, RZ, RZ, R24 ;  /* 0x000000ffff067224 */ /* 0x000fe400078e0018 */
[----:B------:R-:W-:Y:S01]  /*10e90*/  IMAD.MOV.U32 R7, RZ, RZ, R26 ;  /* 0x000000ffff077224 */ /* 0x000fe200078e001a */
[----:B------:R-:W-:Y:S01]  /*10ea0*/  BAR.SYNC.DEFER_BLOCKING 0x0 ;  /* 0x0000000000007b1d */ /* 0x000fe20000010000 */
[----:B------:R-:W-:Y:S02]  /*10eb0*/  IMAD.MOV.U32 R16, RZ, RZ, R21 ;  /* 0x000000ffff107224 */ /* 0x000fe400078e0015 */
[----:B------:R-:W-:-:S02]  /*10ec0*/  IMAD.MOV.U32 R17, RZ, RZ, R23 ;  /* 0x000000ffff117224 */ /* 0x000fc400078e0017 */
[----:B------:R-:W-:Y:S02]  /*10ed0*/  IMAD.MOV.U32 R18, RZ, RZ, R25 ;  /* 0x000000ffff127224 */ /* 0x000fe400078e0019 */
[----:B------:R-:W-:Y:S01]  /*10ee0*/  IMAD.MOV.U32 R19, RZ, RZ, R27 ;  /* 0x000000ffff137224 */ /* 0x000fe200078e001b */
[----:B------:R-:W-:Y:S04]  /*10ef0*/  STS.128 [R36], R4 ;  /* 0x0000000424007388 */ /* 0x000fe80000000c00 */
[----:B------:R1:W-:Y:S01]  /*10f00*/  STS.128 [R36+0x400], R16 ;  /* 0x0004001024007388 */ /* 0x0003e20000000c00 */
[----:B------:R-:W-:Y:S01]  /*10f10*/  BAR.SYNC.DEFER_BLOCKING 0x0 ;  /* 0x0000000000007b1d */ /* 0x000fe20000010000 */
[----:B------:R-:W-:Y:S02]  /*10f20*/  IMAD.MOV.U32 R48, RZ, RZ, R28 ;  /* 0x000000ffff307224 */ /* 0x000fe400078e001c */
[----:B------:R-:W-:-:S02]  /*10f30*/  IMAD.MOV.U32 R49, RZ, RZ, R30 ;  /* 0x000000ffff317224 */ /* 0x000fc400078e001e */
[----:B------:R-:W-:Y:S02]  /*10f40*/  IMAD.MOV.U32 R52, RZ, RZ, R29 ;  /* 0x000000ffff347224 */ /* 0x000fe400078e001d */
[----:B------:R-:W-:Y:S02]  /*10f50*/  IMAD.MOV.U32 R53, RZ, RZ, R31 ;  /* 0x000000ffff357224 */ /* 0x000fe400078e001f */
[----:B------:R-:W2:Y:S04]  /*10f60*/  LDS.128 R28, [R37] ;  /* 0x00000000251c7984 */ /* 0x000ea80000000c00 */
[----:B------:R-:W-:Y:S01]  /*10f70*/  LDS.128 R4, [R37+0x800] ;  /* 0x0008000025047984 */ /* 0x000fe20000000c00 */
[----:B------:R-:W-:Y:S02]  /*10f80*/  IMAD.MOV.U32 R50, RZ, RZ, R32 ;  /* 0x000000ffff327224 */ /* 0x000fe400078e0020 */
[----:B------:R-:W-:Y:S01]  /*10f90*/  IMAD.MOV.U32 R51, RZ, RZ, R34 ;  /* 0x000000ffff337224 */ /* 0x000fe200078e0022 */
[----:B------:R-:W-:Y:S01]  /*10fa0*/  BAR.SYNC.DEFER_BLOCKING 0x0 ;  /* 0x0000000000007b1d */ /* 0x000fe20000010000 */
[----:B------:R-:W-:-:S02]  /*10fb0*/  IMAD.MOV.U32 R54, RZ, RZ, R33 ;  /* 0x000000ffff367224 */ /* 0x000fc400078e0021 */
[----:B------:R-:W-:Y:S01]  /*10fc0*/  IMAD.MOV.U32 R55, RZ, RZ, R35 ;  /* 0x000000ffff377224 */ /* 0x000fe200078e0023 */
[C---:B-1----:R-:W-:Y:S02]  /*10fd0*/  LOP3.LUT R17, R0.reuse, R2, RZ, 0xfc, !PT ;  /* 0x0000000200117212 */ /* 0x042fe400078efcff */
[C---:B----4-:R-:W-:Y:S01]  /*10fe0*/  ISETP.GE.AND P0, PT, R3.reuse, UR10, PT ;  /* 0x0000000a03007c0c */ /* 0x050fe2000bf06270 */
[----:B---3--:R-:W-:Y:S01]  /*10ff0*/  IMAD R3, R3, UR4, RZ ;  /* 0x0000000403037c24 */ /* 0x008fe2000f8e02ff */
[C-C-:B------:R-:W-:Y:S02]  /*11000*/  LOP3.LUT R19, R0.reuse, 0x2, R2.reuse, 0xfe, !PT ;  /* 0x0000000200137812 */ /* 0x140fe400078efe02 */
[C---:B------:R-:W-:Y:S01]  /*11010*/  ISETP.LT.AND P4, PT, R17.reuse, UR11, !P0 ;  /* 0x0000000b11007c0c */ /* 0x040fe2000c781270 */
[----:B------:R-:W-:Y:S01]  /*11020*/  IMAD R17, R17, UR5, RZ ;  /* 0x0000000511117c24 */ /* 0x000fe2000f8e02ff */
[C-C-:B------:R-:W-:Y:S01]  /*11030*/  LOP3.LUT R21, R0.reuse, 0x4, R2.reuse, 0xfe, !PT ;  /* 0x0000000400157812 */ /* 0x140fe200078efe02 */
[----:B------:R1:W-:Y:S04]  /*11040*/  STS.128 [R36], R48 ;  /* 0x0000003024007388 */ /* 0x0003e80000000c00 */
[----:B------:R-:W-:Y:S01]  /*11050*/  STS.128 [R36+0x400], R52 ;  /* 0x0004003424007388 */ /* 0x000fe20000000c00 */
[----:B------:R-:W-:Y:S01]  /*11060*/  BAR.SYNC.DEFER_BLOCKING 0x0 ;  /* 0x0000000000007b1d */ /* 0x000fe20000010000 */
[C---:B------:R-:W-:Y:S01]  /*11070*/  ISETP.LT.AND P1, PT, R19.reuse, UR11, !P0 ;  /* 0x0000000b13007c0c */ /* 0x040fe2000c721270 */
[----:B------:R-:W-:Y:S01]  /*11080*/  IMAD R19, R19, UR5, RZ ;  /* 0x0000000513137c24 */ /* 0x000fe2000f8e02ff */
[----:B------:R-:W-:-:S02]  /*11090*/  LOP3.LUT R20, R0, 0x6, R2, 0xfe, !PT ;  /* 0x0000000600147812 */ /* 0x000fc400078efe02 */
[----:B------:R-:W-:Y:S02]  /*110a0*/  ISETP.LT.AND P2, PT, R21, UR11, !P0 ;  /* 0x0000000b15007c0c */ /* 0x000fe4000c741270 */
[----:B-1----:R-:W-:Y:S01]  /*110b0*/  LEA R48, P3, R3, UR8, 0x2 ;  /* 0x0000000803307c11 */ /* 0x002fe2000f8610ff */
[----:B------:R-:W-:-:S03]  /*110c0*/  IMAD R21, R21, UR5, RZ ;  /* 0x0000000515157c24 */ /* 0x000fc6000f8e02ff */
[----:B------:R-:W-:Y:S02]  /*110d0*/  LEA.HI.X.SX32 R50, R3, UR9, 0x2, P3 ;  /* 0x0000000903327c11 */ /* 0x000fe400098f16ff */
[-C--:B------:R-:W-:Y:S01]  /*110e0*/  LEA R16, P5, R17, R48.reuse, 0x2 ;  /* 0x0000003011107211 */ /* 0x080fe200078a10ff */
[----:B------:R-:W-:Y:S01]  /*110f0*/  IMAD R3, R20, UR5, RZ ;  /* 0x0000000514037c24 */ /* 0x000fe2000f8e02ff */
[----:B------:R-:W-:Y:S02]  /*11100*/  LOP3.LUT R26, R0, 0xa, R2, 0xfe, !PT ;  /* 0x0000000a001a7812 */ /* 0x000fe400078efe02 */
[----:B------:R-:W-:Y:S02]  /*11110*/  ISETP.LT.AND P3, PT, R20, UR11, !P0 ;  /* 0x0000000b14007c0c */ /* 0x000fe4000c761270 */
[----:B------:R-:W-:Y:S02]  /*11120*/  LEA R18, P6, R19, R48, 0x2 ;  /* 0x0000003013127211 */ /* 0x000fe400078c10ff */
[----:B------:R-:W-:-:S02]  /*11130*/  LEA.HI.X.SX32 R17, R17, R50, 0x2, P5 ;  /* 0x0000003211117211 */ /* 0x000fc400028f16ff */
[----:B------:R-:W-:Y:S02]  /*11140*/  LOP3.LUT R25, R0, 0x8, R2, 0xfe, !PT ;  /* 0x0000000800197812 */ /* 0x000fe400078efe02 */
[----:B------:R-:W-:Y:S01]  /*11150*/  LEA R20, P5, R21, R48, 0x2 ;  /* 0x0000003015147211 */ /* 0x000fe200078a10ff */
[C---:B------:R-:W-:Y:S01]  /*11160*/  IMAD R27, R26.reuse, UR5, RZ ;  /* 0x000000051a1b7c24 */ /* 0x040fe2000f8e02ff */
[-C--:B------:R-:W-:Y:S02]  /*11170*/  LEA.HI.X.SX32 R19, R19, R50.reuse, 0x2, P6 ;  /* 0x0000003213137211 */ /* 0x080fe400030f16ff */
[C---:B------:R-:W-:Y:S01]  /*11180*/  ISETP.LT.AND P6, PT, R25.reuse, UR11, !P0 ;  /* 0x0000000b19007c0c */ /* 0x040fe2000c7c1270 */
[----:B------:R-:W-:Y:S01]  /*11190*/  IMAD R25, R25, UR5, RZ ;  /* 0x0000000519197c24 */ /* 0x000fe2000f8e02ff */
[----:B------:R-:W-:Y:S02]  /*111a0*/  LEA.HI.X.SX32 R21, R21, R50, 0x2, P5 ;  /* 0x0000003215157211 */ /* 0x000fe400028f16ff */
[----:B------:R-:W-:Y:S01]  /*111b0*/  LEA R22, P5, R3, R48, 0x2 ;  /* 0x0000003003167211 */ /* 0x000fe200078a10ff */
[----:B--2---:R1:W-:Y:S01]  /*111c0*/  @P4 STG.E desc[UR36][R16.64], R40 ;  /* 0x0000002810004986 */ /* 0x0043e2000c101924 */
[----:B------:R-:W-:-:S02]  /*111d0*/  ISETP.LT.AND P4, PT, R26, UR11, !P0 ;  /* 0x0000000b1a007c0c */ /* 0x000fc4000c781270 */
[----:B------:R-:W-:Y:S01]  /*111e0*/  LEA.HI.X.SX32 R23, R3, R50, 0x2, P5 ;  /* 0x0000003203177211 */ /* 0x000fe200028f16ff */
[----:B------:R2:W-:Y:S01]  /*111f0*/  @P1 STG.E desc[UR36][R18.64], R41 ;  /* 0x0000002912001986 */ /* 0x0005e2000c101924 */
[-C--:B------:R-:W-:Y:S02]  /*11200*/  LEA R26, P1, R27, R48.reuse, 0x2 ;  /* 0x000000301b1a7211 */ /* 0x080fe400078210ff */
[----:B------:R-:W-:Y:S02]  /*11210*/  LEA R24, P5, R25, R48, 0x2 ;  /* 0x0000003019187211 */ /* 0x000fe400078a10ff */
[C-C-:B------:R-:W-:Y:S02]  /*11220*/  LOP3.LUT R3, R0.reuse, 0xc, R2.reuse, 0xfe, !PT ;  /* 0x0000000c00037812 */ /* 0x140fe400078efe02 */
[----:B------:R-:W-:Y:S02]  /*11230*/  LEA.HI.X.SX32 R27, R27, R50, 0x2, P1 ;  /* 0x000000321b1b7211 */ /* 0x000fe400008f16ff */
[----:B------:R-:W-:-:S02]  /*11240*/  LOP3.LUT R32, R0, 0xe, R2, 0xfe, !PT ;  /* 0x0000000e00207812 */ /* 0x000fc400078efe02 */
[----:B------:R-:W-:Y:S02]  /*11250*/  LEA.HI.X.SX32 R25, R25, R50, 0x2, P5 ;  /* 0x0000003219197211 */ /* 0x000fe400028f16ff */
[C-C-:B-1----:R-:W-:Y:S02]  /*11260*/  LOP3.LUT R16, R0.reuse, 0x10, R2.reuse, 0xfe, !PT ;  /* 0x0000001000107812 */ /* 0x142fe400078efe02 */
[C---:B------:R-:W-:Y:S01]  /*11270*/  ISETP.LT.AND P1, PT, R3.reuse, UR11, !P0 ;  /* 0x0000000b03007c0c */ /* 0x040fe2000c721270 */
[----:B------:R-:W-:Y:S01]  /*11280*/  IMAD R3, R3, UR5, RZ ;  /* 0x0000000503037c24 */ /* 0x000fe2000f8e02ff */
[----:B------:R1:W-:Y:S01]  /*11290*/  @P2 STG.E desc[UR36][R20.64], R42 ;  /* 0x0000002a14002986 */ /* 0x0003e2000c101924 */
[----:B------:R-:W-:Y:S01]  /*112a0*/  LOP3.LUT R17, R0, 0x12, R2, 0xfe, !PT ;  /* 0x0000001200117812 */ /* 0x000fe200078efe02 */
[C---:B--2---:R-:W-:Y:S02]  /*112b0*/  IMAD R19, R32.reuse, UR5, RZ ;  /* 0x0000000520137c24 */ /* 0x044fe4000f8e02ff */
[----:B------:R2:W-:Y:S01]  /*112c0*/  @P3 STG.E desc[UR36][R22.64], R43 ;  /* 0x0000002b16003986 */ /* 0x0005e2000c101924 */
[----:B------:R-:W-:-:S02]  /*112d0*/  ISETP.LT.AND P3, PT, R32, UR11, !P0 ;  /* 0x0000000b20007c0c */ /* 0x000fc4000c761270 */
[C---:B------:R-:W-:Y:S01]  /*112e0*/  ISETP.LT.AND P2, PT, R16.reuse, UR11, !P0 ;  /* 0x0000000b10007c0c */ /* 0x040fe2000c741270 */
[----:B------:R3:W-:Y:S01]  /*112f0*/  @P6 STG.E desc[UR36][R24.64], R44 ;  /* 0x0000002c18006986 */ /* 0x0007e2000c101924 */
[----:B-1----:R-:W-:-:S03]  /*11300*/  IMAD R21, R16, UR5, RZ ;  /* 0x0000000510157c24 */ /* 0x002fc6000f8e02ff */
[----:B------:R-:W1:Y:S01]  /*11310*/  LDS.128 R32, [R37] ;  /* 0x0000000025207984 */ /* 0x000e620000000c00 */
[-C--:B------:R-:W-:Y:S01]  /*11320*/  LEA R16, P6, R3, R48.reuse, 0x2 ;  /* 0x0000003003107211 */ /* 0x080fe200078c10ff */
[C---:B--2---:R-:W-:Y:S02]  /*11330*/  IMAD R23, R17.reuse, UR5, RZ ;  /* 0x0000000511177c24 */ /* 0x044fe4000f8e02ff */
[----:B------:R2:W-:Y:S01]  /*11340*/  @P4 STG.E desc[UR36][R26.64], R45 ;  /* 0x0000002d1a004986 */ /* 0x0005e2000c101924 */
[----:B------:R-:W-:Y:S02]  /*11350*/  ISETP.LT.AND P4, PT, R17, UR11, !P0 ;  /* 0x0000000b11007c0c */ /* 0x000fe4000c781270 */
[----:B------:R-:W-:Y:S01]  /*11360*/  LEA R18, P5, R19, R48, 0x2 ;  /* 0x0000003013127211 */ /* 0x000fe200078a10ff */
[----:B------:R-:W4:Y:S01]  /*11370*/  LDS.128 R36, [R37+0x800] ;  /* 0x0008000025247984 */ /* 0x000f220000000c00 */
[----:B------:R-:W-:Y:S02]  /*11380*/  LEA.HI.X.SX32 R17, R3, R50, 0x2, P6 ;  /* 0x0000003203117211 */ /* 0x000fe400030f16ff */
[----:B------:R-:W-:-:S02]  /*11390*/  LEA R20, P6, R21, R48, 0x2 ;  /* 0x0000003015147211 */ /* 0x000fc400078c10ff */
[-C--:B------:R-:W-:Y:S02]  /*113a0*/  LEA.HI.X.SX32 R19, R19, R50.reuse, 0x2, P5 ;  /* 0x0000003213137211 */ /* 0x080fe400028f16ff */
[----:B------:R-:W-:Y:S01]  /*113b0*/  LEA.HI.X.SX32 R21, R21, R50, 0x2, P6 ;  /* 0x0000003215157211 */ /* 0x000fe200030f16ff */
[----:B------:R2:W-:Y:S01]  /*113c0*/  @P1 STG.E desc[UR36][R16.64], R46 ;  /* 0x0000002e10001986 */ /* 0x0005e2000c101924 */
[----:B------:R-:W-:-:S03]  /*113d0*/  LOP3.LUT R3, R0, 0x14, R2, 0xfe, !PT ;  /* 0x0000001400037812 */ /* 0x000fc600078efe02 */
[----:B------:R-:W-:Y:S01]  /*113e0*/  @P3 STG.E desc[UR36][R18.64], R47 ;  /* 0x0000002f12003986 */ /* 0x000fe2000c101924 */
[----:B------:R-:W-:-:S03]  /*113f0*/  LEA R22, P5, R23, R48, 0x2 ;  /* 0x0000003017167211 */ /* 0x000fc600078a10ff */
[----:B------:R1:W-:Y:S01]  /*11400*/  @P2 STG.E desc[UR36][R20.64], R28 ;  /* 0x0000001c14002986 */ /* 0x0003e2000c101924 */
[C---:B------:R-:W-:Y:S01]  /*11410*/  ISETP.LT.AND P2, PT, R3.reuse, UR11, !P0 ;  /* 0x0000000b03007c0c */ /* 0x040fe2000c741270 */
[----:B------:R-:W-:Y:S01]  /*11420*/  IMAD R3, R3, UR5, RZ ;  /* 0x0000000503037c24 */ /* 0x000fe2000f8e02ff */
[C-C-:B---3--:R-:W-:Y:S02]  /*11430*/  LOP3.LUT R24, R0.reuse, 0x16, R2.reuse, 0xfe, !PT ;  /* 0x0000001600187812 */ /* 0x148fe400078efe02 */
[----:B------:R-:W-:Y:S02]  /*11440*/  LEA.HI.X.SX32 R23, R23, R50, 0x2, P5 ;  /* 0x0000003217177211 */ /* 0x000fe400028f16ff */
[C-C-:B--2---:R-:W-:Y:S02]  /*11450*/  LOP3.LUT R26, R0.reuse, 0x18, R2.reuse, 0xfe, !PT ;  /* 0x00000018001a7812 */ /* 0x144fe400078efe02 */
[----:B------:R-:W-:Y:S02]  /*11460*/  LOP3.LUT R25, R0, 0x1a, R2, 0xfe, !PT ;  /* 0x0000001a00197812 */ /* 0x000fe400078efe02 */
[----:B------:R-:W-:-:S02]  /*11470*/  LEA R16, P1, R3, R48, 0x2 ;  /* 0x0000003003107211 */ /* 0x000fc400078210ff */
[C---:B------:R-:W-:Y:S01]  /*11480*/  ISETP.LT.AND P3, PT, R24.reuse, UR11, !P0 ;  /* 0x0000000b18007c0c */ /* 0x040fe2000c761270 */
[----:B------:R-:W-:Y:S01]  /*11490*/  IMAD R24, R24, UR5, RZ ;  /* 0x0000000518187c24 */ /* 0x000fe2000f8e02ff */
[----:B------:R2:W-:Y:S01]  /*114a0*/  @P4 STG.E desc[UR36][R22.64], R29 ;  /* 0x0000001d16004986 */ /* 0x0005e2000c101924 */
[C---:B-1----:R-:W-:Y:S01]  /*114b0*/  IMAD R21, R26.reuse, UR5, RZ ;  /* 0x000000051a157c24 */ /* 0x042fe2000f8e02ff */
[----:B------:R-:W-:Y:S01]  /*114c0*/  LEA.HI.X.SX32 R17, R3, R50, 0x2, P1 ;  /* 0x0000003203117211 */ /* 0x000fe200008f16ff */
[C---:B------:R-:W-:Y:S01]  /*114d0*/  IMAD R3, R25.reuse, UR5, RZ ;  /* 0x0000000519037c24 */ /* 0x040fe2000f8e02ff */
[----:B------:R-:W-:Y:S02]  /*114e0*/  ISETP.LT.AND P4, PT, R26, UR11, !P0 ;  /* 0x0000000b1a007c0c */ /* 0x000fe4000c781270 */
[----:B------:R-:W-:Y:S01]  /*114f0*/  ISETP.LT.AND P1, PT, R25, UR11, !P0 ;  /* 0x0000000b19007c0c */ /* 0x000fe2000c721270 */
[----:B------:R1:W-:Y:S01]  /*11500*/  @P2 STG.E desc[UR36][R16.64], R30 ;  /* 0x0000001e10002986 */ /* 0x0003e2000c101924 */
[----:B------:R-:W-:-:S02]  /*11510*/  LEA R18, P5, R24, R48, 0x2 ;  /* 0x0000003018127211 */ /* 0x000fc400078a10ff */
[-C--:B------:R-:W-:Y:S02]  /*11520*/  LEA R20, P6, R21, R48.reuse, 0x2 ;  /* 0x0000003015147211 */ /* 0x080fe400078c10ff */
[----:B--2---:R-:W-:Y:S02]  /*11530*/  LEA R22, P2, R3, R48, 0x2 ;  /* 0x0000003003167211 */ /* 0x004fe400078410ff */
[--C-:B------:R-:W-:Y:S02]  /*11540*/  LOP3.LUT R25, R0, 0x1c, R2.reuse, 0xfe, !PT ;  /* 0x0000001c00197812 */ /* 0x100fe400078efe02 */
[-C--:B------:R-:W-:Y:S02]  /*11550*/  LEA.HI.X.SX32 R19, R24, R50.reuse, 0x2, P5 ;  /* 0x0000003218137211 */ /* 0x080fe400028f16ff */
[-C--:B------:R-:W-:Y:S02]  /*11560*/  LEA.HI.X.SX32 R21, R21, R50.reuse, 0x2, P6 ;  /* 0x0000003215157211 */ /* 0x080fe400030f16ff */
[----:B------:R-:W-:Y:S01]  /*11570*/  LEA.HI.X.SX32 R23, R3, R50, 0x2, P2 ;  /* 0x0000003203177211 */ /* 0x000fe200010f16ff */
[C---:B------:R-:W-:Y:S01]  /*11580*/  IMAD R3, R25.reuse, UR5, RZ ;  /* 0x0000000519037c24 */ /* 0x040fe2000f8e02ff */
[----:B------:R-:W-:Y:S01]  /*11590*/  LOP3.LUT R24, R0, 0x1e, R2, 0xfe, !PT ;  /* 0x0000001e00187812 */ /* 0x000fe200078efe02 */
[----:B------:R2:W-:Y:S01]  /*115a0*/  @P3 STG.E desc[UR36][R18.64], R31 ;  /* 0x0000001f12003986 */ /* 0x0005e2000c101924 */
[----:B------:R-:W-:-:S02]  /*115b0*/  ISETP.LT.AND P2, PT, R25, UR11, !P0 ;  /* 0x0000000b19007c0c */ /* 0x000fc4000c741270 */
[----:B-1----:R-:W-:Y:S01]  /*115c0*/  LOP3.LUT R17, R0, 0x20, R2, 0xfe, !PT ;  /* 0x0000002000117812 */ /* 0x002fe200078efe02 */
[----:B------:R1:W-:Y:S01]  /*115d0*/  @P4 STG.E desc[UR36][R20.64], R32 ;  /* 0x0000002014004986 */ /* 0x0003e2000c101924 */
[----:B------:R-:W-:-:S03]  /*115e0*/  LEA R16, P5, R3, R48, 0x2 ;  /* 0x0000003003107211 */ /* 0x000fc600078a10ff */
[----:B------:R3:W-:Y:S01]  /*115f0*/  @P1 STG.E desc[UR36][R22.64], R33 ;  /* 0x0000002116001986 */ /* 0x0007e2000c101924 */
[C---:B------:R-:W-:Y:S01]  /*11600*/  ISETP.LT.AND P1, PT, R24.reuse, UR11, !P0 ;  /* 0x0000000b18007c0c */ /* 0x040fe2000c721270 */
[----:B------:R-:W-:Y:S01]  /*11610*/  IMAD R24, R24, UR5, RZ ;  /* 0x0000000518187c24 */ /* 0x000fe2000f8e02ff */
[----:B--2---:R-:W-:Y:S02]  /*11620*/  LOP3.LUT R19, R0, 0x22, R2, 0xfe, !PT ;  /* 0x0000002200137812 */ /* 0x004fe400078efe02 */
[C---:B------:R-:W-:Y:S01]  /*11630*/  ISETP.LT.AND P3, PT, R17.reuse, UR11, !P0 ;  /* 0x0000000b11007c0c */ /* 0x040fe2000c761270 */
[----:B-1----:R-:W-:Y:S01]  /*11640*/  IMAD R21, R17, UR5, RZ ;  /* 0x0000000511157c24 */ /* 0x002fe2000f8e02ff */
[----:B------:R-:W-:Y:S01]  /*11650*/  LEA.HI.X.SX32 R17, R3, R50, 0x2, P5 ;  /* 0x0000003203117211 */ /* 0x000fe200028f16ff */
[C---:B------:R-:W-:Y:S01]  /*11660*/  IMAD R3, R19.reuse, UR5, RZ ;  /* 0x0000000513037c24 */ /* 0x040fe2000f8e02ff */
[C---:B------:R-:W-:Y:S02]  /*11670*/  LEA R18, P4, R24.reuse, R48, 0x2 ;  /* 0x0000003018127211 */ /* 0x040fe400078810ff */
[----:B------:R-:W-:Y:S01]  /*11680*/  ISETP.LT.AND P5, PT, R19, UR11, !P0 ;  /* 0x0000000b13007c0c */ /* 0x000fe2000c7a1270 */
[----:B------:R1:W-:Y:S01]  /*11690*/  @P2 STG.E desc[UR36][R16.64], R34 ;  /* 0x0000002210002986 */ /* 0x0003e2000c101924 */
[----:B------:R-:W-:-:S02]  /*116a0*/  LEA.HI.X.SX32 R19, R24, R50, 0x2, P4 ;  /* 0x0000003218137211 */ /* 0x000fc400020f16ff */
[C---:B---3--:R-:W-:Y:S02]  /*116b0*/  LEA R22, P2, R3.reuse, R48, 0x2 ;  /* 0x0000003003167211 */ /* 0x048fe400078410ff */
[--C-:B------:R-:W-:Y:S02]  /*116c0*/  LOP3.LUT R24, R0, 0x24, R2.reuse, 0xfe, !PT ;  /* 0x0000002400187812 */ /* 0x100fe400078efe02 */
[----:B------:R-:W-:Y:S02]  /*116d0*/  LEA.HI.X.SX32 R23, R3, R50, 0x2, P2 ;  /* 0x0000003203177211 */ /* 0x000fe400010f16ff */
[C---:B------:R-:W-:Y:S01]  /*116e0*/  LEA R20, P6, R21.reuse, R48, 0x2 ;  /* 0x0000003015147211 */ /* 0x040fe200078c10ff */
[C---:B------:R-:W-:Y:S01]  /*116f0*/  IMAD R3, R24.reuse, UR5, RZ ;  /* 0x0000000518037c24 */ /* 0x040fe2000f8e02ff */
[----:B------:R-:W-:Y:S02]  /*11700*/  ISETP.LT.AND P4, PT, R24, UR11, !P0 ;  /* 0x0000000b18007c0c */ /* 0x000fe4000c781270 */
[----:B------:R-:W-:Y:S01]  /*11710*/  LOP3.LUT R27, R0, 0x26, R2, 0xfe, !PT ;  /* 0x00000026001b7812 */ /* 0x000fe200078efe02 */
[----:B------:R2:W-:Y:S01]  /*11720*/  @P1 STG.E desc[UR36][R18.64], R35 ;  /* 0x0000002312001986 */ /* 0x0005e2000c101924 */
[----:B------:R-:W-:-:S02]  /*11730*/  LEA.HI.X.SX32 R21, R21, R50, 0x2, P6 ;  /* 0x0000003215157211 */ /* 0x000fc400030f16ff */
[C-C-:B------:R-:W-:Y:S02]  /*11740*/  LOP3.LUT R26, R0.reuse, 0x28, R2.reuse, 0xfe, !PT ;  /* 0x00000028001a7812 */ /* 0x140fe400078efe02 */
[C---:B-1----:R-:W-:Y:S01]  /*11750*/  LEA R16, P2, R3.reuse, R48, 0x2 ;  /* 0x0000003003107211 */ /* 0x042fe200078410ff */
[----:B------:R1:W-:Y:S01]  /*11760*/  @P3 STG.E desc[UR36][R20.64], R12 ;  /* 0x0000000c14003986 */ /* 0x0003e2000c101924 */
[C-C-:B------:R-:W-:Y:S02]  /*11770*/  LOP3.LUT R25, R0.reuse, 0x2a, R2.reuse, 0xfe, !PT ;  /* 0x0000002a00197812 */ /* 0x140fe400078efe02 */
[----:B------:R-:W-:Y:S01]  /*11780*/  LEA.HI.X.SX32 R17, R3, R50, 0x2, P2 ;  /* 0x0000003203117211 */ /* 0x000fe200010f16ff */
[C---:B--2---:R-:W-:Y:S01]  /*11790*/  IMAD R19, R27.reuse, UR5, RZ ;  /* 0x000000051b137c24 */ /* 0x044fe2000f8e02ff */
[----:B------:R-:W-:Y:S01]  /*117a0*/  LOP3.LUT R24, R0, 0x2c, R2, 0xfe, !PT ;  /* 0x0000002c00187812 */ /* 0x000fe200078efe02 */
[----:B------:R-:W-:Y:S01]  /*117b0*/  IMAD R3, R26, UR5, RZ ;  /* 0x000000051a037c24 */ /* 0x000fe2000f8e02ff */
[----:B------:R2:W-:Y:S01]  /*117c0*/  @P5 STG.E desc[UR36][R22.64], R13 ;  /* 0x0000000d16005986 */ /* 0x0005e2000c101924 */
[----:B------:R-:W-:-:S02]  /*117d0*/  ISETP.LT.AND P1, PT, R27, UR11, !P0 ;  /* 0x0000000b1b007c0c */ /* 0x000fc4000c721270 */
[-C--:B-1----:R-:W-:Y:S01]  /*117e0*/  LEA R12, P6, R19, R48.reuse, 0x2 ;  /* 0x00000030130c7211 */ /* 0x082fe200078c10ff */
[C---:B------:R-:W-:Y:S01]  /*117f0*/  IMAD R21, R25.reuse, UR5, RZ ;  /* 0x0000000519157c24 */ /* 0x040fe2000f8e02ff */
[----:B------:R-:W-:Y:S01]  /*11800*/  ISETP.LT.AND P3, PT, R26, UR11, !P0 ;  /* 0x0000000b1a007c0c */ /* 0x000fe2000c761270 */
[----:B------:R1:W-:Y:S01]  /*11810*/  @P4 STG.E desc[UR36][R16.64], R14 ;  /* 0x0000000e10004986 */ /* 0x0003e2000c101924 */
[----:B------:R-:W-:Y:S02]  /*11820*/  ISETP.LT.AND P2, PT, R25, UR11, !P0 ;  /* 0x0000000b19007c0c */ /* 0x000fe4000c741270 */
[----:B------:R-:W-:Y:S01]  /*11830*/  LEA R18, P4, R3, R48, 0x2 ;  /* 0x0000003003127211 */ /* 0x000fe200078810ff */
[C---:B--2---:R-:W-:Y:S01]  /*11840*/  IMAD R23, R24.reuse, UR5, RZ ;  /* 0x0000000518177c24 */ /* 0x044fe2000f8e02ff */
[----:B------:R-:W-:Y:S02]  /*11850*/  LEA.HI.X.SX32 R13, R19, R50, 0x2, P6 ;  /* 0x00000032130d7211 */ /* 0x000fe400030f16ff */
[----:B------:R-:W-:-:S02]  /*11860*/  ISETP.LT.AND P6, PT, R24, UR11, !P0 ;  /* 0x0000000b18007c0c */ /* 0x000fc4000c7c1270 */
[----:B------:R-:W-:Y:S02]  /*11870*/  LEA R20, P5, R21, R48, 0x2 ;  /* 0x0000003015147211 */ /* 0x000fe400078a10ff */
[----:B------:R-:W-:Y:S02]  /*11880*/  LEA.HI.X.SX32 R19, R3, R50, 0x2, P4 ;  /* 0x0000003203137211 */ /* 0x000fe400020f16ff */
[----:B------:R-:W-:Y:S02]  /*11890*/  LEA R22, P4, R23, R48, 0x2 ;  /* 0x0000003017167211 */ /* 0x000fe400078810ff */
[C-C-:B------:R-:W-:Y:S02]  /*118a0*/  LOP3.LUT R3, R0.reuse, 0x2e, R2.reuse, 0xfe, !PT ;  /* 0x0000002e00037812 */ /* 0x140fe400078efe02 */
[----:B------:R-:W-:Y:S02]  /*118b0*/  LEA.HI.X.SX32 R21, R21, R50, 0x2, P5 ;  /* 0x0000003215157211 */ /* 0x000fe400028f16ff */
[----:B-1----:R-:W-:-:S02]  /*118c0*/  LOP3.LUT R17, R0, 0x30, R2, 0xfe, !PT ;  /* 0x0000003000117812 */ /* 0x002fc400078efe02 */
[----:B------:R-:W-:Y:S02]  /*118d0*/  LEA.HI.X.SX32 R23, R23, R50, 0x2, P4 ;  /* 0x0000003217177211 */ /* 0x000fe400020f16ff */
[----:B------:R-:W-:Y:S01]  /*118e0*/  LOP3.LUT R14, R0, 0x32, R2, 0xfe, !PT ;  /* 0x00000032000e7812 */ /* 0x000fe200078efe02 */
[----:B------:R1:W-:Y:S01]  /*118f0*/  @P1 STG.E desc[UR36][R12.64], R15 ;  /* 0x0000000f0c001986 */ /* 0x0003e2000c101924 */
[C---:B------:R-:W-:Y:S01]  /*11900*/  ISETP.LT.AND P4, PT, R3.reuse, UR11, !P0 ;  /* 0x0000000b03007c0c */ /* 0x040fe2000c781270 */
[----:B------:R-:W-:Y:S02]  /*11910*/  IMAD R3, R3, UR5, RZ ;  /* 0x0000000503037c24 */ /* 0x000fe4000f8e02ff */
[----:B------:R2:W-:Y:S01]  /*11920*/  @P3 STG.E desc[UR36][R18.64], R8 ;  /* 0x0000000812003986 */ /* 0x0005e2000c101924 */
[----:B------:R-:W-:-:S03]  /*11930*/  ISETP.LT.AND P5, PT, R17, UR11, !P0 ;  /* 0x0000000b11007c0c */ /* 0x000fc6000c7a1270 */
[----:B------:R3:W-:Y:S01]  /*11940*/  @P2 STG.E desc[UR36][R20.64], R9 ;  /* 0x0000000914002986 */ /* 0x0007e2000c101924 */
[----:B-1----:R-:W-:-:S03]  /*11950*/  IMAD R13, R17, UR5, RZ ;  /* 0x00000005110d7c24 */ /* 0x002fc6000f8e02ff */
[----:B------:R1:W-:Y:S01]  /*11960*/  @P6 STG.E desc[UR36][R22.64], R10 ;  /* 0x0000000a16006986 */ /* 0x0003e2000c101924 */
[C---:B------:R-:W-:Y:S01]  /*11970*/  IMAD R15, R14.reuse, UR5, RZ ;  /* 0x000000050e0f7c24 */ /* 0x040fe2000f8e02ff */
[----:B------:R-:W-:Y:S02]  /*11980*/  ISETP.LT.AND P6, PT, R14, UR11, !P0 ;  /* 0x0000000b0e007c0c */ /* 0x000fe4000c7c1270 */
[-C--:B--2---:R-:W-:Y:S02]  /*11990*/  LEA R8, P1, R3, R48.reuse, 0x2 ;  /* 0x0000003003087211 */ /* 0x084fe400078210ff */
[----:B------:R-:W-:Y:S02]  /*119a0*/  LEA R12, P2, R13, R48, 0x2 ;  /* 0x000000300d0c7211 */ /* 0x000fe400078410ff */
[C-C-:B------:R-:W-:Y:S02]  /*119b0*/  LOP3.LUT R25, R0.reuse, 0x34, R2.reuse, 0xfe, !PT ;  /* 0x0000003400197812 */ /* 0x140fe400078efe02 */
[----:B------:R-:W-:-:S02]  /*119c0*/  LOP3.LUT R24, R0, 0x36, R2, 0xfe, !PT ;  /* 0x0000003600187812 */ /* 0x000fc400078efe02 */
[----:B------:R-:W-:Y:S02]  /*119d0*/  LEA R14, P3, R15, R48, 0x2 ;  /* 0x000000300f0e7211 */ /* 0x000fe400078610ff */
[-C--:B---3--:R-:W-:Y:S02]  /*119e0*/  LEA.HI.X.SX32 R9, R3, R50.reuse, 0x2, P1 ;  /* 0x0000003203097211 */ /* 0x088fe400008f16ff */
[----:B------:R-:W-:Y:S01]  /*119f0*/  LEA.HI.X.SX32 R13, R13, R50, 0x2, P2 ;  /* 0x000000320d0d7211 */ /* 0x000fe200010f16ff */
[----:B-1----:R-:W-:Y:S01]  /*11a00*/  IMAD R10, R24, UR5, RZ ;  /* 0x00000005180a7c24 */ /* 0x002fe2000f8e02ff */
[C-C-:B------:R-:W-:Y:S02]  /*11a10*/  LOP3.LUT R16, R0.reuse, 0x38, R2.reuse, 0xfe, !PT ;  /* 0x0000003800107812 */ /* 0x140fe400078efe02 */
[C-C-:B------:R-:W-:Y:S02]  /*11a20*/  LOP3.LUT R18, R0.reuse, 0x3a, R2.reuse, 0xfe, !PT ;  /* 0x0000003a00127812 */ /* 0x140fe400078efe02 */
[----:B------:R-:W-:-:S02]  /*11a30*/  LOP3.LUT R19, R0, 0x3c, R2, 0xfe, !PT ;  /* 0x0000003c00137812 */ /* 0x000fc400078efe02 */
[----:B------:R-:W-:Y:S01]  /*11a40*/  LOP3.LUT R17, R0, 0x3e, R2, 0xfe, !PT ;  /* 0x0000003e00117812 */ /* 0x000fe200078efe02 */
[----:B------:R-:W-:Y:S01]  /*11a50*/  IMAD R0, R25, UR5, RZ ;  /* 0x0000000519007c24 */ /* 0x000fe2000f8e02ff */
[----:B------:R-:W-:Y:S01]  /*11a60*/  LEA.HI.X.SX32 R15, R15, R50, 0x2, P3 ;  /* 0x000000320f0f7211 */ /* 0x000fe200018f16ff */
[----:B------:R1:W-:Y:S01]  /*11a70*/  @P4 STG.E desc[UR36][R8.64], R11 ;  /* 0x0000000b08004986 */ /* 0x0003e2000c101924 */
[C---:B------:R-:W-:Y:S01]  /*11a80*/  ISETP.LT.AND P3, PT, R16.reuse, UR11, !P0 ;  /* 0x0000000b10007c0c */ /* 0x040fe2000c761270 */
[----:B------:R-:W-:Y:S02]  /*11a90*/  IMAD R16, R16, UR5, RZ ;  /* 0x0000000510107c24 */ /* 0x000fe4000f8e02ff */
[----:B------:R2:W-:Y:S04]  /*11aa0*/  @P5 STG.E desc[UR36][R12.64], R4 ;  /* 0x000000040c005986 */ /* 0x0005e8000c101924 */
[----:B------:R3:W-:Y:S01]  /*11ab0*/  @P6 STG.E desc[UR36][R14.64], R5 ;  /* 0x000000050e006986 */ /* 0x0007e2000c101924 */
[-C--:B------:R-:W-:Y:S01]  /*11ac0*/  LEA R2, P6, R0, R48.reuse, 0x2 ;  /* 0x0000003000027211 */ /* 0x080fe200078c10ff */
[----:B-1----:R-:W-:Y:S01]  /*11ad0*/  IMAD R11, R18, UR5, RZ ;  /* 0x00000005120b7c24 */ /* 0x002fe2000f8e02ff */
[----:B------:R-:W-:-:S02]  /*11ae0*/  LEA R8, P1, R10, R48, 0x2 ;  /* 0x000000300a087211 */ /* 0x000fc400078210ff */
[-C--:B------:R-:W-:Y:S01]  /*11af0*/  LEA.HI.X.SX32 R3, R0, R50.reuse, 0x2, P6 ;  /* 0x0000003200037211 */ /* 0x080fe200030f16ff */
[----:B--2---:R-:W-:Y:S01]  /*11b00*/  IMAD R13, R19, UR5, RZ ;  /* 0x00000005130d7c24 */ /* 0x004fe2000f8e02ff */
[----:B------:R-:W-:Y:S02]  /*11b10*/  LEA.HI.X.SX32 R9, R10, R50, 0x2, P1 ;  /* 0x000000320a097211 */ /* 0x000fe400008f16ff */
[-C--:B------:R-:W-:Y:S02]  /*11b20*/  LEA R4, P6, R16, R48.reuse, 0x2 ;  /* 0x0000003010047211 */ /* 0x080fe400078c10ff */
[----:B------:R-:W-:Y:S02]  /*11b30*/  LEA R10, P1, R11, R48, 0x2 ;  /* 0x000000300b0a7211 */ /* 0x000fe400078210ff */
[----:B------:R-:W-:Y:S02]  /*11b40*/  ISETP.LT.AND P5, PT, R25, UR11, !P0 ;  /* 0x0000000b19007c0c */ /* 0x000fe4000c7a1270 */
[----:B------:R-:W-:Y:S01]  /*11b50*/  ISETP.LT.AND P4, PT, R24, UR11, !P0 ;  /* 0x0000000b18007c0c */ /* 0x000fe2000c781270 */
[----:B------:R-:W-:Y:S01]  /*11b60*/  IMAD R0, R17, UR5, RZ ;  /* 0x0000000511007c24 */ /* 0x000fe2000f8e02ff */
[----:B------:R-:W-:-:S02]  /*11b70*/  ISETP.LT.AND P2, PT, R18, UR11, !P0 ;  /* 0x0000000b12007c0c */ /* 0x000fc4000c741270 */
[-C--:B---3--:R-:W-:Y:S02]  /*11b80*/  LEA.HI.X.SX32 R5, R16, R50.reuse, 0x2, P6 ;  /* 0x0000003210057211 */ /* 0x088fe400030f16ff */
[----:B------:R-:W-:Y:S02]  /*11b90*/  LEA.HI.X.SX32 R11, R11, R50, 0x2, P1 ;  /* 0x000000320b0b7211 */ /* 0x000fe400008f16ff */
[----:B------:R-:W-:Y:S02]  /*11ba0*/  LEA R12, P6, R13, R48, 0x2 ;  /* 0x000000300d0c7211 */ /* 0x000fe400078c10ff */
[----:B------:R-:W-:Y:S02]  /*11bb0*/  ISETP.LT.AND P1, PT, R19, UR11, !P0 ;  /* 0x0000000b13007c0c */ /* 0x000fe4000c721270 */
[----:B------:R-:W-:Y:S02]  /*11bc0*/  ISETP.LT.AND P0, PT, R17, UR11, !P0 ;  /* 0x0000000b11007c0c */ /* 0x000fe4000c701270 */
[----:B------:R-:W-:-:S02]  /*11bd0*/  LEA.HI.X.SX32 R13, R13, R50, 0x2, P6 ;  /* 0x000000320d0d7211 */ /* 0x000fc400030f16ff */
[C---:B------:R-:W-:Y:S01]  /*11be0*/  LEA R14, P6, R0.reuse, R48, 0x2 ;  /* 0x00000030000e7211 */ /* 0x040fe200078c10ff */
[----:B------:R1:W-:Y:S03]  /*11bf0*/  @P5 STG.E desc[UR36][R2.64], R6 ;  /* 0x0000000602005986 */ /* 0x0003e6000c101924 */
[----:B------:R-:W-:Y:S01]  /*11c00*/  LEA.HI.X.SX32 R15, R0, R50, 0x2, P6 ;  /* 0x00000032000f7211 */ /* 0x000fe200030f16ff */
[----:B------:R1:W-:Y:S04]  /*11c10*/  @P4 STG.E desc[UR36][R8.64], R7 ;  /* 0x0000000708004986 */ /* 0x0003e8000c101924 */
[----:B----4-:R1:W-:Y:S04]  /*11c20*/  @P3 STG.E desc[UR36][R4.64], R36 ;  /* 0x0000002404003986 */ /* 0x0103e8000c101924 */
[----:B------:R1:W-:Y:S04]  /*11c30*/  @P2 STG.E desc[UR36][R10.64], R37 ;  /* 0x000000250a002986 */ /* 0x0003e8000c101924 */
[----:B------:R1:W-:Y:S04]  /*11c40*/  @P1 STG.E desc[UR36][R12.64], R38 ;  /* 0x000000260c001986 */ /* 0x0003e8000c101924 */
[----:B------:R1:W-:Y:S01]  /*11c50*/  @P0 STG.E desc[UR36][R14.64], R39 ;  /* 0x000000270e000986 */ /* 0x0003e2000c101924 */
[----:B------:R-:W-:Y:S06]  /*11c60*/  BAR.SYNC.DEFER_BLOCKING 0x0 ;  /* 0x0000000000007b1d */ /* 0x000fec0000010000 */
[----:B------:R-:W-:Y:S05]  /*11c70*/  BRA.U UP0, `(.L_x_13) ;  /* 0x0000000100a07547 */ /* 0x000fea000b800000 */
[----:B------:R-:W2:Y:S01]  /*11c80*/  S2UR UR5, SR_CgaCtaId ;  /* 0x00000000000579c3 */ /* 0x000ea20000008800 */
[----:B------:R-:W-:Y:S01]  /*11c90*/  NOP ;  /* 0x0000000000007918 */ /* 0x000fe20000000000 */
[----:B------:R-:W-:Y:S01]  /*11ca0*/  UMOV UR4, 0x50 ;  /* 0x0000005000047882 */ /* 0x000fe20000000000 */
[----:B------:R-:W-:Y:S02]  /*11cb0*/  IMAD.U32 R0, RZ, RZ, UR7 ;  /* 0x00000007ff007e24 */ /* 0x000fe4000f8e00ff */
[----:B-1----:R-:W-:Y:S02]  /*11cc0*/  IMAD.MOV.U32 R3, RZ, RZ, 0x3 ;  /* 0x00000003ff037424 */ /* 0x002fe400078e00ff */
[----:B------:R-:W-:Y:S01]  /*11cd0*/  IMAD.MOV.U32 R7, RZ, RZ, 0x1 ;  /* 0x00000001ff077424 */ /* 0x000fe200078e00ff */
[----:B------:R-:W-:-:S04]  /*11ce0*/  LOP3.LUT R0, R0, 0xffff, RZ, 0xc0, !PT ;  /* 0x0000ffff00007812 */ /* 0x000fc800078ec0ff */
[----:B------:R-:W-:-:S05]  /*11cf0*/  SHF.R.U32.HI R0, RZ, 0x5, R0 ;  /* 0x00000005ff007819 */ /* 0x000fca0000011600 */
[----:B------:R-:W-:Y:S01]  /*11d00*/  VIADD R2, R0, 0x10 ;  /* 0x0000001000027836 */ /* 0x000fe20000000000 */
[----:B------:R-:W-:Y:S01]  /*11d10*/  SHF.L.U32 R0, R3, R0, RZ ;  /* 0x0000000003007219 */ /* 0x000fe200000006ff */
[----:B--2---:R-:W-:-:S03]  /*11d20*/  ULEA UR6, UR5, UR4, 0x18 ;  /* 0x0000000405067291 */ /* 0x004fc6000f8ec0ff */
[----:B------:R-:W-:-:S04]  /*11d30*/  SHF.L.U32 R3, R7, R2, RZ ;  /* 0x0000000207037219 */ /* 0x000fc800000006ff */
[----:B------:R-:W-:Y:S02]  /*11d40*/  LOP3.LUT R0, R3, R0, RZ, 0xfc, !PT ;  /* 0x0000000003007212 */ /* 0x000fe400078efcff */
[----:B------:R-:W1:Y:S02]  /*11d50*/  LDS R5, [UR6] ;  /* 0x00000006ff057984 */ /* 0x000e640008000800 */
[C---:B------:R-:W-:Y:S02]  /*11d60*/  LOP3.LUT R2, R0.reuse, 0xffff, RZ, 0xc0, !PT ;  /* 0x0000ffff00027812 */ /* 0x040fe400078ec0ff */
[----:B-1----:R-:W-:-:S04]  /*11d70*/  LOP3.LUT R3, R0, 0xffff, R5, 0x80, !PT ;  /* 0x0000ffff00037812 */ /* 0x002fc800078e8005 */
[----:B------:R-:W-:-:S13]  /*11d80*/  ISETP.NE.AND P0, PT, R3, R2, PT ;  /* 0x000000020300720c */ /* 0x000fda0003f05270 */
[----:B------:R-:W-:Y:S05]  /*11d90*/  @P0 BRA `(.L_x_14) ;  /* 0x0000000000500947 */ /* 0x000fea0003800000 */
[----:B------:R-:W-:Y:S02]  /*11da0*/  SHF.R.U32.HI R5, RZ, 0x10, R5 ;  /* 0x00000010ff057819 */ /* 0x000fe40000011605 */
[----:B------:R-:W-:-:S04]  /*11db0*/  SHF.R.U32.HI R2, RZ, 0x10, R0 ;  /* 0x00000010ff027819 */ /* 0x000fc80000011600 */
[----:B------:R-:W-:-:S04]  /*11dc0*/  LOP3.LUT R5, R5, R2, RZ, 0xc0, !PT ;  /* 0x0000000205057212 */ /* 0x000fc800078ec0ff */
[----:B------:R-:W-:-:S13]  /*11dd0*/  ISETP.NE.AND P0, PT, R5, R2, PT ;  /* 0x000000020500720c */ /* 0x000fda0003f05270 */
[----:B------:R-:W-:Y:S05]  /*11de0*/  @P0 BRA `(.L_x_15) ;  /* 0x0000000000300947 */ /* 0x000fea0003800000 */
[----:B------:R-:W-:Y:S01]  /*11df0*/  R2UR UR4, R0 ;  /* 0x00000000000472ca */ /* 0x000fe200000e0000 */
[----:B------:R-:W-:Y:S01]  /*11e00*/  VOTEU.ANY UR5, UPT, PT ;  /* 0x0000000000057886 */ /* 0x000fe200038e0100 */
[----:B------:R-:W1:Y:S01]  /*11e10*/  S2R R0, SR_LANEID ;  /* 0x0000000000007919 */ /* 0x000e620000000000 */
[----:B------:R-:W-:-:S10]  /*11e20*/  UFLO.U32 UR5, UR5 ;  /* 0x00000005000572bd */ /* 0x000fd400080e0000 */
[----:B------:R-:W-:-:S06]  /*11e30*/  ULOP3.LUT UR4, URZ, UR4, URZ, 0x33, !UPT ;  /* 0x00000004ff047292 */ /* 0x000fcc000f8e33ff */
[----:B------:R-:W-:-:S04]  /*11e40*/  IMAD.U32 R2, RZ, RZ, UR4 ;  /* 0x00000004ff027e24 */ /* 0x000fc8000f8e00ff */
[----:B------:R-:W2:Y:S02]  /*11e50*/  REDUX UR7, R2 ;  /* 0x00000000020773c4 */ /* 0x000ea40000000000 */
[----:B------:R3:W-:Y:S01]  /*11e60*/  UTCATOMSWS.AND URZ, UR4 ;  /* 0x0000000400ff79e3 */ /* 0x0007e20008000000 */
[----:B-1----:R-:W-:Y:S01]  /*11e70*/  ISETP.EQ.U32.AND P0, PT, R0, UR5, PT ;  /* 0x0000000500007c0c */ /* 0x002fe2000bf02070 */
[----:B--2---:R-:W-:-:S12]  /*11e80*/  IMAD.U32 R0, RZ, RZ, UR7 ;  /* 0x00000007ff007e24 */ /* 0x004fd8000f8e00ff */
[----:B------:R3:W-:Y:S01]  /*11e90*/  @P0 ATOMS.AND RZ, [UR6], R0 ;  /* 0x00000000ffff098c */ /* 0x0007e2000a800006 */
[----:B------:R-:W-:Y:S05]  /*11ea0*/  BRA `(.L_x_13) ;  /* 0x0000000000147947 */ /* 0x000fea0003800000 */
.L_x_15:
[----:B------:R-:W-:-:S07]  /*11eb0*/  MOV R2, 0x11ed0 ;  /* 0x00011ed000027802 */ /* 0x000fce0000000f00 */
[----:B------:R-:W-:Y:S05]  /*11ec0*/  CALL.REL.NOINC `($__internal_0_$__cuda_sm10x_tcgen05_guardrail_trap_col_being_dealloced_not_returned_by_alloc) ;  /* 0x0000000000307944 */ /* 0x000fea0003c00000 */
[----:B------:R-:W-:Y:S05]  /*11ed0*/  BRA `(.L_x_13) ;  /* 0x0000000000087947 */ /* 0x000fea0003800000 */
.L_x_14:
[----:B------:R-:W-:-:S07]  /*11ee0*/  MOV R2, 0x11f00 ;  /* 0x00011f0000027802 */ /* 0x000fce0000000f00 */
[----:B------:R-:W-:Y:S05]  /*11ef0*/  CALL.REL.NOINC `($__internal_2_$__cuda_sm10x_tcgen05_guardrail_trap_unallocated_columns_being_dealloced) ;  /* 0x00000000003c7944 */ /* 0x000fea0003c00000 */
.L_x_13:
[----:B------:R-:W-:Y:S01]  /*11f00*/  NOP ;  /* 0x0000000000007918 */ /* 0x000fe20000000000 */
[----:B---3--:R-:W-:Y:S05]  /*11f10*/  EXIT ;  /* 0x000000000000794d */ /* 0x008fea0003800000 */
.L_x_9:
[----:B------:R-:W-:-:S13]  /*11f20*/  R2UR UR39, R167 ;  /* 0x00000000a72772ca */ /* 0x000fda00000e0000 */
[----:B------:R-:W2:Y:S02]  /*11f30*/  SYNCS.PHASECHK.TRANS64.TRYWAIT P4, [UR39], R169 ;  /* 0x000000a9ff0075a7 */ /* 0x000ea40008081127 */
[----:B--2---:R-:W-:Y:S05]  /*11f40*/  @!P4 BRA `(.L_x_9) ;  /* 0xfffffffc00f4c947 */ /* 0x004fea000383ffff */
[----:B------:R-:W-:Y:S05]  /*11f50*/  BRA `(.L_x_16) ;  /* 0xffffffb4007c7947 */ /* 0x000fea000383ffff */
.L_x_12:
[----:B------:R-:W2:Y:S02]  /*11f60*/  SYNCS.PHASECHK.TRANS64.TRYWAIT P1, [UR8], R3 ;  /* 0x00000003ff0075a7 */ /* 0x000ea40008021108 */
[----:B--2---:R-:W-:Y:S05]  /*11f70*/  @!P1 BRA `(.L_x_12) ;  /* 0xfffffffc00f89947 */ /* 0x004fea000383ffff */
[----:B------:R-:W-:Y:S05]  /*11f80*/  BRA `(.L_x_11) ;  /* 0xffffffe800e87947 */ /* 0x000fea000383ffff */
        .weak           $__internal_0_$__cuda_sm10x_tcgen05_guardrail_trap_col_being_dealloced_not_returned_by_alloc
        .type           $__internal_0_$__cuda_sm10x_tcgen05_guardrail_trap_col_being_dealloced_not_returned_by_alloc,@function
        .size           $__internal_0_$__cuda_sm10x_tcgen05_guardrail_trap_col_being_dealloced_not_returned_by_alloc,($__internal_1_$__cuda_sm10x_tcgen05_guardrail_trap_phase_invalid_during_alloc - $__internal_0_$__cuda_sm10x_tcgen05_guardrail_trap_col_being_dealloced_not_returned_by_alloc)
$__internal_0_$__cuda_sm10x_tcgen05_guardrail_trap_col_being_dealloced_not_returned_by_alloc:
[----:B------:R-:W-:Y:S05]  /*11f90*/  BPT.TRAP 0x1 ;  /* 0x000000040000795c */ /* 0x000fea0000300000 */
[----:B------:R-:W-:-:S04]  /*11fa0*/  IMAD.MOV.U32 R3, RZ, RZ, 0x0 ;  /* 0x00000000ff037424 */ /* 0x000fc800078e00ff */
[----:B------:R-:W-:Y:S05]  /*11fb0*/  RET.REL.NODEC R2 `(matmul_kernel) ;  /* 0xfffffee002107950 */ /* 0x000fea0003c3ffff */
        .weak           $__internal_1_$__cuda_sm10x_tcgen05_guardrail_trap_phase_invalid_during_alloc
        .type           $__internal_1_$__cuda_sm10x_tcgen05_guardrail_trap_phase_invalid_during_alloc,@function
        .size           $__internal_1_$__cuda_sm10x_tcgen05_guardrail_trap_phase_invalid_during_alloc,($__internal_2_$__cuda_sm10x_tcgen05_guardrail_trap_unallocated_columns_being_dealloced - $__internal_1_$__cuda_sm10x_tcgen05_guardrail_trap_phase_invalid_during_alloc)
$__internal_1_$__cuda_sm10x_tcgen05_guardrail_trap_phase_invalid_during_alloc:
[----:B------:R-:W-:Y:S05]  /*11fc0*/  BPT.TRAP 0x1 ;  /* 0x000000040000795c */ /* 0x000fea0000300000 */
[----:B------:R-:W-:-:S04]  /*11fd0*/  IMAD.MOV.U32 R3, RZ, RZ, 0x0 ;  /* 0x00000000ff037424 */ /* 0x000fc800078e00ff */
[----:B------:R-:W-:Y:S05]  /*11fe0*/  RET.REL.NODEC R2 `(matmul_kernel) ;  /* 0xfffffee002047950 */ /* 0x000fea0003c3ffff */
        .weak           $__internal_2_$__cuda_sm10x_tcgen05_guardrail_trap_unallocated_columns_being_dealloced
        .type           $__internal_2_$__cuda_sm10x_tcgen05_guardrail_trap_unallocated_columns_being_dealloced,@function
        .size           $__internal_2_$__cuda_sm10x_tcgen05_guardrail_trap_unallocated_columns_being_dealloced,(.L_x_20 - $__internal_2_$__cuda_sm10x_tcgen05_guardrail_trap_unallocated_columns_being_dealloced)
$__internal_2_$__cuda_sm10x_tcgen05_guardrail_trap_unallocated_columns_being_dealloced:
[----:B------:R-:W-:Y:S05]  /*11ff0*/  BPT.TRAP 0x1 ;  /* 0x000000040000795c */ /* 0x000fea0000300000 */
[----:B------:R-:W-:-:S04]  /*12000*/  IMAD.MOV.U32 R3, RZ, RZ, 0x0 ;  /* 0x00000000ff037424 */ /* 0x000fc800078e00ff */
[----:B------:R-:W-:Y:S05]  /*12010*/  RET.REL.NODEC R2 `(matmul_kernel) ;  /* 0xfffffedc02f87950 */ /* 0x000fea0003c3ffff */
.L_x_17:
[----:B------:R-:W-:-:S00]  /*12020*/  BRA `(.L_x_17) ;  /* 0xfffffffc00fc7947 */ /* 0x000fc0000383ffff */
[----:B------:R-:W-:-:S00]  /*12030*/  NOP ;  /* 0x0000000000007918 */ /* 0x000fc00000000000 */
        /* <DEDUP_REMOVED lines=12> */
.L_x_20:


//--------------------- .nv.shared.matmul_kernel  --------------------------
	.section	.nv.shared.matmul_kernel,"aw",@nobits
	.sectionflags	@""
	.align	16
	.zero		1024


//--------------------- .nv.shared.reserved.0     --------------------------
	.section	.nv.shared.reserved.0,"aw",@nobits
	.align	8
	.weak		__nv_reservedSMEM_offset_0_alias
	.size		__nv_reservedSMEM_offset_0_alias, 0, 64
	.other		__nv_reservedSMEM_offset_0_alias,@"STO_CUDA_RESERVED_SHARED STV_DEFAULT"
__nv_reservedSMEM_offset_0_alias:
	.zero		0
.nv.shared.reserved.0:
	.zero		64
	.weak		__nv_reservedSMEM_allocation_phase
	.type		__nv_reservedSMEM_allocation_phase,@object
	.size		__nv_reservedSMEM_allocation_phase,(.L_0 - __nv_reservedSMEM_allocation_phase)
__nv_reservedSMEM_allocation_phase:
	.zero		1
.L_0:
	.zero		7
	.weak		__nv_reservedSMEM_devtool_atexit_pc
	.type		__nv_reservedSMEM_devtool_atexit_pc,@object
	.size		__nv_reservedSMEM_devtool_atexit_pc,(__nv_reservedSMEM_allocation_mask - __nv_reservedSMEM_devtool_atexit_pc)
__nv_reservedSMEM_devtool_atexit_pc:
	.zero		8
	.weak		__nv_reservedSMEM_allocation_mask
	.type		__nv_reservedSMEM_allocation_mask,@object
	.size		__nv_reservedSMEM_allocation_mask,(.L_2 - __nv_reservedSMEM_allocation_mask)
__nv_reservedSMEM_allocation_mask:
	.zero		4
.L_2:


//--------------------- .nv.constant0.matmul_kernel --------------------------
	.section	.nv.constant0.matmul_kernel,"a",@progbits
	.sectionflags	@""
	.align	4
.nv.constant0.matmul_kernel:
	.zero		976


//--------------------- SYMBOLS --------------------------

	.type		.nv.reservedSmem.offset0,@object
	.size		.nv.reservedSmem.offset0,0x4
	.type		.nv.reservedSmem.cap,@object
	.size		.nv.reservedSmem.cap,0x4
